	.target	sm_100a

	.elftype	@"ET_EXEC"


//--------------------- .note.nv.tkinfo           --------------------------
	.section	.note.nv.tkinfo,"",@"SHT_NOTE"
	.sectionflags	@"SHF_NOTE_NV_TKINFO"
	.tkinfo
        /*0018*/ 	.word	0x00000002
        /*0030*/ 	.string	""
        /*0030*/ 	.string	"ptxas"
        /*0030*/ 	.string	"Cuda compilation tools, release 13.0, V13.0.88"
        /*0030*/ 	.string	"Build cuda_13.0.r13.0/compiler.36424714_0"
        /*0030*/ 	.string	"-arch sm_100a -m 64 "



//--------------------- .note.nv.cuinfo           --------------------------
	.section	.note.nv.cuinfo,"",@"SHT_NOTE"
	.sectionflags	@"SHF_NOTE_NV_CUINFO"
        /*0018*/ 	.short	0x0002
        /*001a*/ 	.short	0x0064
        /*001c*/ 	.short	0x0082
	.zero		2


//--------------------- .nv.info                  --------------------------
	.section	.nv.info,"",@"SHT_CUDA_INFO"
	.align	4


	//----- nvinfo : EIATTR_REGCOUNT
	.align		4
        /*0000*/ 	.byte	0x04, 0x2f
        /*0002*/ 	.short	(.L_19 - .L_18)
	.align		4
.L_18:
        /*0004*/ 	.word	index@(_ZN7cutlass13device_kernelINS_4gemm6kernel13GemmUniversalINS1_17GroupProblemShapeIN4cute5tupleIJiiiEEEEENS1_10collective13CollectiveMmaINS1_40MainloopSm100ArrayTmaUmmaWarpSpecializedILi7ELi8ELi4ENS6_IJNS5_1CILi2EEENSC_ILi1EEESE_EEEEENS6_IJNSC_ILi256EEENSC_ILi128EEENSC_ILi64EEEEEENS_10bfloat16_tEPNS6_IJlSE_NSC_ILi0EEEEEESL_SO_NS5_8TiledMMAINS5_8MMA_AtomIJNS5_26SM100_MMA_F16BF16_2x1SM_SSISL_SL_fLi256ELi128ELNS5_4UMMA5MajorE0ELST_0ELNSS_7ScaleInE0ELSU_0EEEEEENS5_6LayoutINS6_IJSE_SE_SE_EEENS6_IJSM_SM_SM_EEEEENS6_IJNS5_10UnderscoreES11_S11_EEEEENS5_18SM100_TMA_2SM_LOADENS5_14ComposedLayoutINS5_7SwizzleILi3ELi4ELi3EEENS5_18smem_ptr_flag_bitsILi16EEENSX_INS6_IJNSC_ILi8EEESJ_EEENS6_IJSJ_SE_EEEEEEEvNS5_8identityES14_S1E_vS1F_EENS_8epilogue10collective18CollectiveEpilogueINS1H_31Sm100PtrArrayTmaWarpSpecializedILi4ELi2ELi32ELb1ELb0EEEJNS6_IJSI_SI_SJ_EEENS6_IJNSX_ISI_SE_EENSX_INSC_ILi32EEESE_EEEEENS_6half_tEPNS6_IJSE_lSM_EEES1R_S1T_NS1H_6fusion15FusionCallbacksIS1L_NS1U_17LinearCombinationIS1R_fS1R_fLNS_15FloatRoundStyleE2EEES1M_S1Q_JEEENS5_5SM1004TMEM4LOAD26SM100_TMEM_LOAD_16dp256b4xENS5_13SM90_TMA_LOADENS15_IS17_S19_NSX_INS6_IJSJ_S1A_EEENS6_IJSE_SJ_EEEEEEENS5_17SM75_U16x8_LDSM_TENS5_14SM90_TMA_STOREES28_NS5_17SM90_U16x8_STSM_TENS5_39AutoVectorizingCopyWithAssumedAlignmentILi128EEEEEEvvEEEEvNT_6ParamsE)
        /*0008*/ 	.word	0x000000a8


	//----- nvinfo : EIATTR_FRAME_SIZE
	.align		4
.L_19:
        /*000c*/ 	.byte	0x04, 0x11
        /*000e*/ 	.short	(.L_21 - .L_20)
	.align		4
.L_20:
        /*0010*/ 	.word	index@($__internal_3_$__cuda_sm20_div_u64)
        /*0014*/ 	.word	0x00000000


	//----- nvinfo : EIATTR_FRAME_SIZE
	.align		4
.L_21:
        /*0018*/ 	.byte	0x04, 0x11
        /*001a*/ 	.short	(.L_23 - .L_22)
	.align		4
.L_22:
        /*001c*/ 	.word	index@($__internal_2_$__cuda_sm10x_tcgen05_guardrail_trap_unallocated_columns_being_dealloced)
        /*0020*/ 	.word	0x00000000


	//----- nvinfo : EIATTR_FRAME_SIZE
	.align		4
.L_23:
        /*0024*/ 	.byte	0x04, 0x11
        /*0026*/ 	.short	(.L_25 - .L_24)
	.align		4
.L_24:
        /*0028*/ 	.word	index@($__internal_1_$__cuda_sm10x_tcgen05_guardrail_trap_phase_invalid_during_alloc)
        /*002c*/ 	.word	0x00000000


	//----- nvinfo : EIATTR_FRAME_SIZE
	.align		4
.L_25:
        /*0030*/ 	.byte	0x04, 0x11
        /*0032*/ 	.short	(.L_27 - .L_26)
	.align		4
.L_26:
        /*0034*/ 	.word	index@($__internal_0_$__cuda_sm10x_tcgen05_guardrail_trap_col_being_dealloced_not_returned_by_alloc)
        /*0038*/ 	.word	0x00000000


	//----- nvinfo : EIATTR_FRAME_SIZE
	.align		4
.L_27:
        /*003c*/ 	.byte	0x04, 0x11
        /*003e*/ 	.short	(.L_29 - .L_28)
	.align		4
.L_28:
        /*0040*/ 	.word	index@(_ZN7cutlass13device_kernelINS_4gemm6kernel13GemmUniversalINS1_17GroupProblemShapeIN4cute5tupleIJiiiEEEEENS1_10collective13CollectiveMmaINS1_40MainloopSm100ArrayTmaUmmaWarpSpecializedILi7ELi8ELi4ENS6_IJNS5_1CILi2EEENSC_ILi1EEESE_EEEEENS6_IJNSC_ILi256EEENSC_ILi128EEENSC_ILi64EEEEEENS_10bfloat16_tEPNS6_IJlSE_NSC_ILi0EEEEEESL_SO_NS5_8TiledMMAINS5_8MMA_AtomIJNS5_26SM100_MMA_F16BF16_2x1SM_SSISL_SL_fLi256ELi128ELNS5_4UMMA5MajorE0ELST_0ELNSS_7ScaleInE0ELSU_0EEEEEENS5_6LayoutINS6_IJSE_SE_SE_EEENS6_IJSM_SM_SM_EEEEENS6_IJNS5_10UnderscoreES11_S11_EEEEENS5_18SM100_TMA_2SM_LOADENS5_14ComposedLayoutINS5_7SwizzleILi3ELi4ELi3EEENS5_18smem_ptr_flag_bitsILi16EEENSX_INS6_IJNSC_ILi8EEESJ_EEENS6_IJSJ_SE_EEEEEEEvNS5_8identityES14_S1E_vS1F_EENS_8epilogue10collective18CollectiveEpilogueINS1H_31Sm100PtrArrayTmaWarpSpecializedILi4ELi2ELi32ELb1ELb0EEEJNS6_IJSI_SI_SJ_EEENS6_IJNSX_ISI_SE_EENSX_INSC_ILi32EEESE_EEEEENS_6half_tEPNS6_IJSE_lSM_EEES1R_S1T_NS1H_6fusion15FusionCallbacksIS1L_NS1U_17LinearCombinationIS1R_fS1R_fLNS_15FloatRoundStyleE2EEES1M_S1Q_JEEENS5_5SM1004TMEM4LOAD26SM100_TMEM_LOAD_16dp256b4xENS5_13SM90_TMA_LOADENS15_IS17_S19_NSX_INS6_IJSJ_S1A_EEENS6_IJSE_SJ_EEEEEEENS5_17SM75_U16x8_LDSM_TENS5_14SM90_TMA_STOREES28_NS5_17SM90_U16x8_STSM_TENS5_39AutoVectorizingCopyWithAssumedAlignmentILi128EEEEEEvvEEEEvNT_6ParamsE)
        /*0044*/ 	.word	0x00000000


	//----- nvinfo : EIATTR_MIN_STACK_SIZE
	.align		4
.L_29:
        /*0048*/ 	.byte	0x04, 0x12
        /*004a*/ 	.short	(.L_31 - .L_30)
	.align		4
.L_30:
        /*004c*/ 	.word	index@(_ZN7cutlass13device_kernelINS_4gemm6kernel13GemmUniversalINS1_17GroupProblemShapeIN4cute5tupleIJiiiEEEEENS1_10collective13CollectiveMmaINS1_40MainloopSm100ArrayTmaUmmaWarpSpecializedILi7ELi8ELi4ENS6_IJNS5_1CILi2EEENSC_ILi1EEESE_EEEEENS6_IJNSC_ILi256EEENSC_ILi128EEENSC_ILi64EEEEEENS_10bfloat16_tEPNS6_IJlSE_NSC_ILi0EEEEEESL_SO_NS5_8TiledMMAINS5_8MMA_AtomIJNS5_26SM100_MMA_F16BF16_2x1SM_SSISL_SL_fLi256ELi128ELNS5_4UMMA5MajorE0ELST_0ELNSS_7ScaleInE0ELSU_0EEEEEENS5_6LayoutINS6_IJSE_SE_SE_EEENS6_IJSM_SM_SM_EEEEENS6_IJNS5_10UnderscoreES11_S11_EEEEENS5_18SM100_TMA_2SM_LOADENS5_14ComposedLayoutINS5_7SwizzleILi3ELi4ELi3EEENS5_18smem_ptr_flag_bitsILi16EEENSX_INS6_IJNSC_ILi8EEESJ_EEENS6_IJSJ_SE_EEEEEEEvNS5_8identityES14_S1E_vS1F_EENS_8epilogue10collective18CollectiveEpilogueINS1H_31Sm100PtrArrayTmaWarpSpecializedILi4ELi2ELi32ELb1ELb0EEEJNS6_IJSI_SI_SJ_EEENS6_IJNSX_ISI_SE_EENSX_INSC_ILi32EEESE_EEEEENS_6half_tEPNS6_IJSE_lSM_EEES1R_S1T_NS1H_6fusion15FusionCallbacksIS1L_NS1U_17LinearCombinationIS1R_fS1R_fLNS_15FloatRoundStyleE2EEES1M_S1Q_JEEENS5_5SM1004TMEM4LOAD26SM100_TMEM_LOAD_16dp256b4xENS5_13SM90_TMA_LOADENS15_IS17_S19_NSX_INS6_IJSJ_S1A_EEENS6_IJSE_SJ_EEEEEEENS5_17SM75_U16x8_LDSM_TENS5_14SM90_TMA_STOREES28_NS5_17SM90_U16x8_STSM_TENS5_39AutoVectorizingCopyWithAssumedAlignmentILi128EEEEEEvvEEEEvNT_6ParamsE)
        /*0050*/ 	.word	0x00000000
.L_31:


//--------------------- .nv.compat                --------------------------
	.section	.nv.compat,"",@"SHT_CUDA_COMPAT_INFO"
	.align	4
        /*0000*/ 	.byte	0x02, 0x09, 0x01, 0x00, 0x02, 0x02, 0x02, 0x00, 0x02, 0x05, 0x05, 0x00, 0x03, 0x07, 0x01, 0x01
        /*0010*/ 	.byte	0x02, 0x03, 0x03, 0x00, 0x02, 0x06, 0x01, 0x00, 0x04, 0x0b, 0x08, 0x00, 0x09, 0x00, 0x00, 0x00
        /*0020*/ 	.byte	0x00, 0x00, 0x00, 0x00


//--------------------- .nv.info._ZN7cutlass13device_kernelINS_4gemm6kernel13GemmUniversalINS1_17GroupProblemShapeIN4cute5tupleIJiiiEEEEENS1_10collective13CollectiveMmaINS1_40MainloopSm100ArrayTmaUmmaWarpSpecializedILi7ELi8ELi4ENS6_IJNS5_1CILi2EEENSC_ILi1EEESE_EEEEENS6_IJNSC_ILi256EEENSC_ILi128EEENSC_ILi64EEEEEENS_10bfloat16_tEPNS6_IJlSE_NSC_ILi0EEEEEESL_SO_NS5_8TiledMMAINS5_8MMA_AtomIJNS5_26SM100_MMA_F16BF16_2x1SM_SSISL_SL_fLi256ELi128ELNS5_4UMMA5MajorE0ELST_0ELNSS_7ScaleInE0ELSU_0EEEEEENS5_6LayoutINS6_IJSE_SE_SE_EEENS6_IJSM_SM_SM_EEEEENS6_IJNS5_10UnderscoreES11_S11_EEEEENS5_18SM100_TMA_2SM_LOADENS5_14ComposedLayoutINS5_7SwizzleILi3ELi4ELi3EEENS5_18smem_ptr_flag_bitsILi16EEENSX_INS6_IJNSC_ILi8EEESJ_EEENS6_IJSJ_SE_EEEEEEEvNS5_8identityES14_S1E_vS1F_EENS_8epilogue10collective18CollectiveEpilogueINS1H_31Sm100PtrArrayTmaWarpSpecializedILi4ELi2ELi32ELb1ELb0EEEJNS6_IJSI_SI_SJ_EEENS6_IJNSX_ISI_SE_EENSX_INSC_ILi32EEESE_EEEEENS_6half_tEPNS6_IJSE_lSM_EEES1R_S1T_NS1H_6fusion15FusionCallbacksIS1L_NS1U_17LinearCombinationIS1R_fS1R_fLNS_15FloatRoundStyleE2EEES1M_S1Q_JEEENS5_5SM1004TMEM4LOAD26SM100_TMEM_LOAD_16dp256b4xENS5_13SM90_TMA_LOADENS15_IS17_S19_NSX_INS6_IJSJ_S1A_EEENS6_IJSE_SJ_EEEEEEENS5_17SM75_U16x8_LDSM_TENS5_14SM90_TMA_STOREES28_NS5_17SM90_U16x8_STSM_TENS5_39AutoVectorizingCopyWithAssumedAlignmentILi128EEEEEEvvEEEEvNT_6ParamsE --------------------------
	.section	.nv.info._ZN7cutlass13device_kernelINS_4gemm6kernel13GemmUniversalINS1_17GroupProblemShapeIN4cute5tupleIJiiiEEEEENS1_10collective13CollectiveMmaINS1_40MainloopSm100ArrayTmaUmmaWarpSpecializedILi7ELi8ELi4ENS6_IJNS5_1CILi2EEENSC_ILi1EEESE_EEEEENS6_IJNSC_ILi256EEENSC_ILi128EEENSC_ILi64EEEEEENS_10bfloat16_tEPNS6_IJlSE_NSC_ILi0EEEEEESL_SO_NS5_8TiledMMAINS5_8MMA_AtomIJNS5_26SM100_MMA_F16BF16_2x1SM_SSISL_SL_fLi256ELi128ELNS5_4UMMA5MajorE0ELST_0ELNSS_7ScaleInE0ELSU_0EEEEEENS5_6LayoutINS6_IJSE_SE_SE_EEENS6_IJSM_SM_SM_EEEEENS6_IJNS5_10UnderscoreES11_S11_EEEEENS5_18SM100_TMA_2SM_LOADENS5_14ComposedLayoutINS5_7SwizzleILi3ELi4ELi3EEENS5_18smem_ptr_flag_bitsILi16EEENSX_INS6_IJNSC_ILi8EEESJ_EEENS6_IJSJ_SE_EEEEEEEvNS5_8identityES14_S1E_vS1F_EENS_8epilogue10collective18CollectiveEpilogueINS1H_31Sm100PtrArrayTmaWarpSpecializedILi4ELi2ELi32ELb1ELb0EEEJNS6_IJSI_SI_SJ_EEENS6_IJNSX_ISI_SE_EENSX_INSC_ILi32EEESE_EEEEENS_6half_tEPNS6_IJSE_lSM_EEES1R_S1T_NS1H_6fusion15FusionCallbacksIS1L_NS1U_17LinearCombinationIS1R_fS1R_fLNS_15FloatRoundStyleE2EEES1M_S1Q_JEEENS5_5SM1004TMEM4LOAD26SM100_TMEM_LOAD_16dp256b4xENS5_13SM90_TMA_LOADENS15_IS17_S19_NSX_INS6_IJSJ_S1A_EEENS6_IJSE_SJ_EEEEEEENS5_17SM75_U16x8_LDSM_TENS5_14SM90_TMA_STOREES28_NS5_17SM90_U16x8_STSM_TENS5_39AutoVectorizingCopyWithAssumedAlignmentILi128EEEEEEvvEEEEvNT_6ParamsE,"",@"SHT_CUDA_INFO"
	.sectionflags	@""
	.align	4


	//----- nvinfo : EIATTR_CUDA_API_VERSION
	.align		4
        /*0000*/ 	.byte	0x04, 0x37
        /*0002*/ 	.short	(.L_33 - .L_32)
.L_32:
        /*0004*/ 	.word	0x00000082


	//----- nvinfo : EIATTR_KPARAM_INFO
	.align		4
.L_33:
        /*0008*/ 	.byte	0x04, 0x17
        /*000a*/ 	.short	(.L_35 - .L_34)
.L_34:
        /*000c*/ 	.word	0x00000000
        /*0010*/ 	.short	0x0000
        /*0012*/ 	.short	0x0000
        /*0014*/ 	.byte	0x00, 0xf0, 0x01, 0x24


	//----- nvinfo : EIATTR_AT_ENTRY_FRAGMENTS
	.align		4
.L_35:
        /*0018*/ 	.byte	0x04, 0x4f
        /*001a*/ 	.short	(.L_37 - .L_36)


	//   ....[0]....
.L_36:
        /*001c*/ 	.word	0x00000007


	//----- nvinfo : EIATTR_RESERVED_SMEM_USED
	.align		4
.L_37:
        /*0020*/ 	.byte	0x01, 0x41
	.zero		2


	//----- nvinfo : EIATTR_SPARSE_MMA_MASK
	.align		4
        /*0024*/ 	.byte	0x03, 0x50
        /*0026*/ 	.short	0x0000


	//----- nvinfo : EIATTR_TCGEN05_2CTA_USED
	.align		4
        /*0028*/ 	.byte	0x01, 0x52
	.zero		2


	//----- nvinfo : EIATTR_MAXREG_COUNT
	.align		4
        /*002c*/ 	.byte	0x03, 0x1b
        /*002e*/ 	.short	0x00a8


	//----- nvinfo : EIATTR_NUM_BARRIERS
	.align		4
        /*0030*/ 	.byte	0x02, 0x4c
        /*0032*/ 	.byte	0x07
	.zero		1


	//----- nvinfo : EIATTR_EXTERNS
	.align		4
        /*0034*/ 	.byte	0x04, 0x0f
        /*0036*/ 	.short	(.L_39 - .L_38)


	//   ....[0]....
	.align		4
.L_38:
        /*0038*/ 	.word	index@(__assertfail)


	//----- nvinfo : EIATTR_MERCURY_ISA_VERSION
	.align		4
.L_39:
        /*003c*/ 	.byte	0x03, 0x5f
        /*003e*/ 	.short	0x0101


	//----- nvinfo : EIATTR_INT_WARP_WIDE_INSTR_OFFSETS
	.align		4
        /*0040*/ 	.byte	0x04, 0x31
        /*0042*/ 	.short	(.L_41 - .L_40)


	//   ....[0]....
.L_40:
        /*0044*/ 	.word	0x00001120


	//   ....[1]....
        /*0048*/ 	.word	0x000011c0


	//   ....[2]....
        /*004c*/ 	.word	0x00011a40


	//   ....[3]....
        /*0050*/ 	.word	0x00011a60


	//   ....[4]....
        /*0054*/ 	.word	0x00011a90


	//----- nvinfo : EIATTR_COOP_GROUP_MASK_REGIDS
	.align		4
.L_41:
        /*0058*/ 	.byte	0x04, 0x29
        /*005a*/ 	.short	(.L_43 - .L_42)


	//   ....[0]....
.L_42:
        /*005c*/ 	.word	0xffffffff


	//   ....[1]....
        /*0060*/ 	.word	0xffffffff


	//   ....[2]....
        /*0064*/ 	.word	0xffffffff


	//   ....[3]....
        /*0068*/ 	.word	0xffffffff


	//   ....[4]....
        /*006c*/ 	.word	0xffffffff


	//   ....[5]....
        /*0070*/ 	.word	0xffffffff


	//   ....[6]....
        /*0074*/ 	.word	0xffffffff


	//   ....[7]....
        /*0078*/ 	.word	0xffffffff


	//   ....[8]....
        /*007c*/ 	.word	0xffffffff


	//   ....[9]....
        /*0080*/ 	.word	0xffffffff


	//   ....[10]....
        /*0084*/ 	.word	0xffffffff


	//   ....[11]....
        /*0088*/ 	.word	0xffffffff


	//   ....[12]....
        /*008c*/ 	.word	0xffffffff


	//   ....[13]....
        /*0090*/ 	.word	0xffffffff


	//   ....[14]....
        /*0094*/ 	.word	0xffffffff


	//   ....[15]....
        /*0098*/ 	.word	0xffffffff


	//   ....[16]....
        /*009c*/ 	.word	0xffffffff


	//   ....[17]....
        /*00a0*/ 	.word	0xffffffff


	//   ....[18]....
        /*00a4*/ 	.word	0xffffffff


	//   ....[19]....
        /*00a8*/ 	.word	0xffffffff


	//   ....[20]....
        /*00ac*/ 	.word	0xffffffff


	//   ....[21]....
        /*00b0*/ 	.word	0xffffffff


	//   ....[22]....
        /*00b4*/ 	.word	0xffffffff


	//   ....[23]....
        /*00b8*/ 	.word	0xffffffff


	//   ....[24]....
        /*00bc*/ 	.word	0xffffffff


	//   ....[25]....
        /*00c0*/ 	.word	0xffffffff


	//   ....[26]....
        /*00c4*/ 	.word	0xffffffff


	//   ....[27]....
        /*00c8*/ 	.word	0xffffffff


	//   ....[28]....
        /*00cc*/ 	.word	0xffffffff


	//   ....[29]....
        /*00d0*/ 	.word	0xffffffff


	//   ....[30]....
        /*00d4*/ 	.word	0xffffffff


	//   ....[31]....
        /*00d8*/ 	.word	0xffffffff


	//   ....[32]....
        /*00dc*/ 	.word	0xffffffff


	//   ....[33]....
        /*00e0*/ 	.word	0xffffffff


	//   ....[34]....
        /*00e4*/ 	.word	0xffffffff


	//   ....[35]....
        /*00e8*/ 	.word	0xffffffff


	//   ....[36]....
        /*00ec*/ 	.word	0xffffffff


	//   ....[37]....
        /*00f0*/ 	.word	0xffffffff


	//   ....[38]....
        /*00f4*/ 	.word	0xffffffff


	//   ....[39]....
        /*00f8*/ 	.word	0xffffffff


	//   ....[40]....
        /*00fc*/ 	.word	0xffffffff


	//   ....[41]....
        /*0100*/ 	.word	0xffffffff


	//   ....[42]....
        /*0104*/ 	.word	0xffffffff


	//   ....[43]....
        /*0108*/ 	.word	0xffffffff


	//   ....[44]....
        /*010c*/ 	.word	0xffffffff


	//   ....[45]....
        /*0110*/ 	.word	0xffffffff


	//   ....[46]....
        /*0114*/ 	.word	0xffffffff


	//   ....[47]....
        /*0118*/ 	.word	0xffffffff


	//   ....[48]....
        /*011c*/ 	.word	0xffffffff


	//   ....[49]....
        /*0120*/ 	.word	0xffffffff


	//   ....[50]....
        /*0124*/ 	.word	0xffffffff


	//   ....[51]....
        /*0128*/ 	.word	0xffffffff


	//   ....[52]....
        /*012c*/ 	.word	0xffffffff


	//   ....[53]....
        /*0130*/ 	.word	0xffffffff


	//   ....[54]....
        /*0134*/ 	.word	0xffffffff


	//   ....[55]....
        /*0138*/ 	.word	0xffffffff


	//   ....[56]....
        /*013c*/ 	.word	0xffffffff


	//   ....[57]....
        /*0140*/ 	.word	0xffffffff


	//   ....[58]....
        /*0144*/ 	.word	0xffffffff


	//   ....[59]....
        /*0148*/ 	.word	0xffffffff


	//   ....[60]....
        /*014c*/ 	.word	0xffffffff


	//   ....[61]....
        /*0150*/ 	.word	0xffffffff


	//   ....[62]....
        /*0154*/ 	.word	0xffffffff


	//   ....[63]....
        /*0158*/ 	.word	0xffffffff


	//   ....[64]....
        /*015c*/ 	.word	0xffffffff


	//   ....[65]....
        /*0160*/ 	.word	0xffffffff


	//   ....[66]....
        /*0164*/ 	.word	0xffffffff


	//   ....[67]....
        /*0168*/ 	.word	0xffffffff


	//   ....[68]....
        /*016c*/ 	.word	0xffffffff


	//   ....[69]....
        /*0170*/ 	.word	0xffffffff


	//   ....[70]....
        /*0174*/ 	.word	0xffffffff


	//   ....[71]....
        /*0178*/ 	.word	0xffffffff


	//   ....[72]....
        /*017c*/ 	.word	0xffffffff


	//   ....[73]....
        /*0180*/ 	.word	0xffffffff


	//   ....[74]....
        /*0184*/ 	.word	0xffffffff


	//   ....[75]....
        /*0188*/ 	.word	0xffffffff


	//   ....[76]....
        /*018c*/ 	.word	0xffffffff


	//   ....[77]....
        /*0190*/ 	.word	0xffffffff


	//   ....[78]....
        /*0194*/ 	.word	0xffffffff


	//   ....[79]....
        /*0198*/ 	.word	0xffffffff


	//   ....[80]....
        /*019c*/ 	.word	0xffffffff


	//   ....[81]....
        /*01a0*/ 	.word	0xffffffff


	//   ....[82]....
        /*01a4*/ 	.word	0xffffffff


	//   ....[83]....
        /*01a8*/ 	.word	0xffffffff


	//   ....[84]....
        /*01ac*/ 	.word	0xffffffff


	//   ....[85]....
        /*01b0*/ 	.word	0xffffffff


	//   ....[86]....
        /*01b4*/ 	.word	0xffffffff


	//   ....[87]....
        /*01b8*/ 	.word	0xffffffff


	//   ....[88]....
        /*01bc*/ 	.word	0xffffffff


	//   ....[89]....
        /*01c0*/ 	.word	0xffffffff


	//   ....[90]....
        /*01c4*/ 	.word	0xffffffff


	//   ....[91]....
        /*01c8*/ 	.word	0xffffffff


	//   ....[92]....
        /*01cc*/ 	.word	0xffffffff


	//   ....[93]....
        /*01d0*/ 	.word	0xffffffff


	//   ....[94]....
        /*01d4*/ 	.word	0xffffffff


	//   ....[95]....
        /*01d8*/ 	.word	0xffffffff


	//   ....[96]....
        /*01dc*/ 	.word	0xffffffff


	//   ....[97]....
        /*01e0*/ 	.word	0xffffffff


	//   ....[98]....
        /*01e4*/ 	.word	0xffffffff


	//   ....[99]....
        /*01e8*/ 	.word	0xffffffff


	//   ....[100]....
        /*01ec*/ 	.word	0xffffffff


	//   ....[101]....
        /*01f0*/ 	.word	0xffffffff


	//   ....[102]....
        /*01f4*/ 	.word	0xffffffff


	//   ....[103]....
        /*01f8*/ 	.word	0xffffffff


	//   ....[104]....
        /*01fc*/ 	.word	0xffffffff


	//   ....[105]....
        /*0200*/ 	.word	0xffffffff


	//   ....[106]....
        /*0204*/ 	.word	0xffffffff


	//   ....[107]....
        /*0208*/ 	.word	0xffffffff


	//   ....[108]....
        /*020c*/ 	.word	0xffffffff


	//   ....[109]....
        /*0210*/ 	.word	0xffffffff


	//   ....[110]....
        /*0214*/ 	.word	0xffffffff


	//   ....[111]....
        /*0218*/ 	.word	0xffffffff


	//   ....[112]....
        /*021c*/ 	.word	0xffffffff


	//   ....[113]....
        /*0220*/ 	.word	0xffffffff


	//   ....[114]....
        /*0224*/ 	.word	0xffffffff


	//   ....[115]....
        /*0228*/ 	.word	0xffffffff


	//   ....[116]....
        /*022c*/ 	.word	0xffffffff


	//   ....[117]....
        /*0230*/ 	.word	0xffffffff


	//   ....[118]....
        /*0234*/ 	.word	0xffffffff


	//   ....[119]....
        /*0238*/ 	.word	0xffffffff


	//   ....[120]....
        /*023c*/ 	.word	0xffffffff


	//----- nvinfo : EIATTR_COOP_GROUP_INSTR_OFFSETS
	.align		4
.L_43:
        /*0240*/ 	.byte	0x04, 0x28
        /*0242*/ 	.short	(.L_45 - .L_44)


	//   ....[0]....
.L_44:
        /*0244*/ 	.word	0x000000b0


	//   ....[1]....
        /*0248*/ 	.word	0x00000520


	//   ....[2]....
        /*024c*/ 	.word	0x00000730


	//   ....[3]....
        /*0250*/ 	.word	0x00000740


	//   ....[4]....
        /*0254*/ 	.word	0x000008e0


	//   ....[5]....
        /*0258*/ 	.word	0x00000a70


	//   ....[6]....
        /*025c*/ 	.word	0x00000b60


	//   ....[7]....
        /*0260*/ 	.word	0x00000d70


	//   ....[8]....
        /*0264*/ 	.word	0x00000f80


	//   ....[9]....
        /*0268*/ 	.word	0x00001280


	//   ....[10]....
        /*026c*/ 	.word	0x00002620


	//   ....[11]....
        /*0270*/ 	.word	0x00002650


	//   ....[12]....
        /*0274*/ 	.word	0x000026d0


	//   ....[13]....
        /*0278*/ 	.word	0x000026e0


	//   ....[14]....
        /*027c*/ 	.word	0x00002730


	//   ....[15]....
        /*0280*/ 	.word	0x00002740


	//   ....[16]....
        /*0284*/ 	.word	0x00002780


	//   ....[17]....
        /*0288*/ 	.word	0x000027a0


	//   ....[18]....
        /*028c*/ 	.word	0x000027e0


	//   ....[19]....
        /*0290*/ 	.word	0x00002800


	//   ....[20]....
        /*0294*/ 	.word	0x000028b0


	//   ....[21]....
        /*0298*/ 	.word	0x000029c0


	//   ....[22]....
        /*029c*/ 	.word	0x000029f0


	//   ....[23]....
        /*02a0*/ 	.word	0x00002fc0


	//   ....[24]....
        /*02a4*/ 	.word	0x00002fd0


	//   ....[25]....
        /*02a8*/ 	.word	0x00003020


	//   ....[26]....
        /*02ac*/ 	.word	0x00003030


	//   ....[27]....
        /*02b0*/ 	.word	0x00003080


	//   ....[28]....
        /*02b4*/ 	.word	0x00003090


	//   ....[29]....
        /*02b8*/ 	.word	0x000030e0


	//   ....[30]....
        /*02bc*/ 	.word	0x000030f0


	//   ....[31]....
        /*02c0*/ 	.word	0x00003150


	//   ....[32]....
        /*02c4*/ 	.word	0x00003160


	//   ....[33]....
        /*02c8*/ 	.word	0x000031f0


	//   ....[34]....
        /*02cc*/ 	.word	0x00003240


	//   ....[35]....
        /*02d0*/ 	.word	0x000032c0


	//   ....[36]....
        /*02d4*/ 	.word	0x000032e0


	//   ....[37]....
        /*02d8*/ 	.word	0x000032f0


	//   ....[38]....
        /*02dc*/ 	.word	0x00003300


	//   ....[39]....
        /*02e0*/ 	.word	0x00003310


	//   ....[40]....
        /*02e4*/ 	.word	0x00003320


	//   ....[41]....
        /*02e8*/ 	.word	0x00003f20


	//   ....[42]....
        /*02ec*/ 	.word	0x00004900


	//   ....[43]....
        /*02f0*/ 	.word	0x00005880


	//   ....[44]....
        /*02f4*/ 	.word	0x000058b0


	//   ....[45]....
        /*02f8*/ 	.word	0x00005930


	//   ....[46]....
        /*02fc*/ 	.word	0x00005940


	//   ....[47]....
        /*0300*/ 	.word	0x00005980


	//   ....[48]....
        /*0304*/ 	.word	0x000059a0


	//   ....[49]....
        /*0308*/ 	.word	0x000059f0


	//   ....[50]....
        /*030c*/ 	.word	0x00005a00


	//   ....[51]....
        /*0310*/ 	.word	0x00005a50


	//   ....[52]....
        /*0314*/ 	.word	0x00005a60


	//   ....[53]....
        /*0318*/ 	.word	0x00005b00


	//   ....[54]....
        /*031c*/ 	.word	0x00005bf0


	//   ....[55]....
        /*0320*/ 	.word	0x00005c20


	//   ....[56]....
        /*0324*/ 	.word	0x000061e0


	//   ....[57]....
        /*0328*/ 	.word	0x00006210


	//   ....[58]....
        /*032c*/ 	.word	0x00006260


	//   ....[59]....
        /*0330*/ 	.word	0x00006270


	//   ....[60]....
        /*0334*/ 	.word	0x000062c0


	//   ....[61]....
        /*0338*/ 	.word	0x000062d0


	//   ....[62]....
        /*033c*/ 	.word	0x00006320


	//   ....[63]....
        /*0340*/ 	.word	0x00006330


	//   ....[64]....
        /*0344*/ 	.word	0x00006380


	//   ....[65]....
        /*0348*/ 	.word	0x00006390


	//   ....[66]....
        /*034c*/ 	.word	0x00006430


	//   ....[67]....
        /*0350*/ 	.word	0x00006480


	//   ....[68]....
        /*0354*/ 	.word	0x00006500


	//   ....[69]....
        /*0358*/ 	.word	0x00006520


	//   ....[70]....
        /*035c*/ 	.word	0x00006530


	//   ....[71]....
        /*0360*/ 	.word	0x00006540


	//   ....[72]....
        /*0364*/ 	.word	0x00006550


	//   ....[73]....
        /*0368*/ 	.word	0x00006560


	//   ....[74]....
        /*036c*/ 	.word	0x00007470


	//   ....[75]....
        /*0370*/ 	.word	0x000074a0


	//   ....[76]....
        /*0374*/ 	.word	0x00007520


	//   ....[77]....
        /*0378*/ 	.word	0x00007530


	//   ....[78]....
        /*037c*/ 	.word	0x00007570


	//   ....[79]....
        /*0380*/ 	.word	0x00007590


	//   ....[80]....
        /*0384*/ 	.word	0x000075d0


	//   ....[81]....
        /*0388*/ 	.word	0x000075f0


	//   ....[82]....
        /*038c*/ 	.word	0x00007640


	//   ....[83]....
        /*0390*/ 	.word	0x00007660


	//   ....[84]....
        /*0394*/ 	.word	0x000076f0


	//   ....[85]....
        /*0398*/ 	.word	0x000077e0


	//   ....[86]....
        /*039c*/ 	.word	0x00007810


	//   ....[87]....
        /*03a0*/ 	.word	0x00007dd0


	//   ....[88]....
        /*03a4*/ 	.word	0x00007e00


	//   ....[89]....
        /*03a8*/ 	.word	0x00007e50


	//   ....[90]....
        /*03ac*/ 	.word	0x00007e60


	//   ....[91]....
        /*03b0*/ 	.word	0x00007eb0


	//   ....[92]....
        /*03b4*/ 	.word	0x00007ec0


	//   ....[93]....
        /*03b8*/ 	.word	0x00007f10


	//   ....[94]....
        /*03bc*/ 	.word	0x00007f20


	//   ....[95]....
        /*03c0*/ 	.word	0x00007f70


	//   ....[96]....
        /*03c4*/ 	.word	0x00007f80


	//   ....[97]....
        /*03c8*/ 	.word	0x00008020


	//   ....[98]....
        /*03cc*/ 	.word	0x00008070


	//   ....[99]....
        /*03d0*/ 	.word	0x000080f0


	//   ....[100]....
        /*03d4*/ 	.word	0x00008110


	//   ....[101]....
        /*03d8*/ 	.word	0x00008120


	//   ....[102]....
        /*03dc*/ 	.word	0x00008130


	//   ....[103]....
        /*03e0*/ 	.word	0x00008140


	//   ....[104]....
        /*03e4*/ 	.word	0x00008150


	//   ....[105]....
        /*03e8*/ 	.word	0x00008ea0


	//   ....[106]....
        /*03ec*/ 	.word	0x00009ce0


	//   ....[107]....
        /*03f0*/ 	.word	0x0000a0a0


	//   ....[108]....
        /*03f4*/ 	.word	0x0000a5a0


	//   ....[109]....
        /*03f8*/ 	.word	0x0000e9a0


	//   ....[110]....
        /*03fc*/ 	.word	0x0000edf0


	//   ....[111]....
        /*0400*/ 	.word	0x0000f040


	//   ....[112]....
        /*0404*/ 	.word	0x0000f1e0


	//   ....[113]....
        /*0408*/ 	.word	0x0000f9f0


	//   ....[114]....
        /*040c*/ 	.word	0x0000fe90


	//   ....[115]....
        /*0410*/ 	.word	0x00010260


	//   ....[116]....
        /*0414*/ 	.word	0x00010630


	//   ....[117]....
        /*0418*/ 	.word	0x00010b20


	//   ....[118]....
        /*041c*/ 	.word	0x00010b50


	//   ....[119]....
        /*0420*/ 	.word	0x00011940


	//   ....[120]....
        /*0424*/ 	.word	0x00011b50


	//----- nvinfo : EIATTR_REG_RECONFIG
	.align		4
.L_45:
        /*0428*/ 	.byte	0x01, 0x54
	.zero		2


	//----- nvinfo : EIATTR_VRC_CTA_INIT_COUNT
	.align		4
        /*042c*/ 	.byte	0x02, 0x4a
        /*042e*/ 	.byte	0x80
	.zero		1


	//----- nvinfo : EIATTR_SYSCALL_OFFSETS
	.align		4
        /*0430*/ 	.byte	0x04, 0x46
        /*0432*/ 	.short	(.L_47 - .L_46)


	//   ....[0]....
.L_46:
        /*0434*/ 	.word	0x0000a960


	//   ....[1]....
        /*0438*/ 	.word	0x0000aa50


	//   ....[2]....
        /*043c*/ 	.word	0x0000b1a0


	//   ....[3]....
        /*0440*/ 	.word	0x0000b310


	//   ....[4]....
        /*0444*/ 	.word	0x0000c010


	//   ....[5]....
        /*0448*/ 	.word	0x0000c180


	//   ....[6]....
        /*044c*/ 	.word	0x0000ce10


	//   ....[7]....
        /*0450*/ 	.word	0x0000cf80


	//   ....[8]....
        /*0454*/ 	.word	0x0000dc50


	//   ....[9]....
        /*0458*/ 	.word	0x0000ddc0


	//----- nvinfo : EIATTR_MBARRIER_INSTR_OFFSETS
	.align		4
.L_47:
        /*045c*/ 	.byte	0x04, 0x39
        /*045e*/ 	.short	(.L_49 - .L_48)


	//   ....[0]....
.L_48:
        /*0460*/ 	.word	0x000007f0
        /*0464*/ 	.word	0x000000ff
        /*0468*/ 	.word	0x00000000
        /*046c*/ 	.short	0x0100
        /*046e*/ 	.byte	0x05
	.zero		1


	//   ....[1]....
        /*0470*/ 	.word	0x00000800
        /*0474*/ 	.word	0x000000ff
        /*0478*/ 	.word	0x00000038
        /*047c*/ 	.short	0x0100
        /*047e*/ 	.byte	0x05
	.zero		1


	//   ....[2]....
        /*0480*/ 	.word	0x00000810
        /*0484*/ 	.word	0x000000ff
        /*0488*/ 	.word	0x00000008
        /*048c*/ 	.short	0x0100
        /*048e*/ 	.byte	0x05
	.zero		1


	//   ....[3]....
        /*0490*/ 	.word	0x00000820
        /*0494*/ 	.word	0x000000ff
        /*0498*/ 	.word	0x00000040
        /*049c*/ 	.short	0x0100
        /*049e*/ 	.byte	0x05
	.zero		1


	//   ....[4]....
        /*04a0*/ 	.word	0x00000830
        /*04a4*/ 	.word	0x000000ff
        /*04a8*/ 	.word	0x00000010
        /*04ac*/ 	.short	0x0100
        /*04ae*/ 	.byte	0x05
	.zero		1


	//   ....[5]....
        /*04b0*/ 	.word	0x00000840
        /*04b4*/ 	.word	0x000000ff
        /*04b8*/ 	.word	0x00000048
        /*04bc*/ 	.short	0x0100
        /*04be*/ 	.byte	0x05
	.zero		1


	//   ....[6]....
        /*04c0*/ 	.word	0x00000850
        /*04c4*/ 	.word	0x000000ff
        /*04c8*/ 	.word	0x00000018
        /*04cc*/ 	.short	0x0100
        /*04ce*/ 	.byte	0x05
	.zero		1


	//   ....[7]....
        /*04d0*/ 	.word	0x00000860
        /*04d4*/ 	.word	0x000000ff
        /*04d8*/ 	.word	0x00000050
        /*04dc*/ 	.short	0x0100
        /*04de*/ 	.byte	0x05
	.zero		1


	//   ....[8]....
        /*04e0*/ 	.word	0x00000870
        /*04e4*/ 	.word	0x000000ff
        /*04e8*/ 	.word	0x00000020
        /*04ec*/ 	.short	0x0100
        /*04ee*/ 	.byte	0x05
	.zero		1


	//   ....[9]....
        /*04f0*/ 	.word	0x00000880
        /*04f4*/ 	.word	0x000000ff
        /*04f8*/ 	.word	0x00000058
        /*04fc*/ 	.short	0x0100
        /*04fe*/ 	.byte	0x05
	.zero		1


	//   ....[10]....
        /*0500*/ 	.word	0x00000890
        /*0504*/ 	.word	0x000000ff
        /*0508*/ 	.word	0x00000028
        /*050c*/ 	.short	0x0100
        /*050e*/ 	.byte	0x05
	.zero		1


	//   ....[11]....
        /*0510*/ 	.word	0x000008a0
        /*0514*/ 	.word	0x000000ff
        /*0518*/ 	.word	0x00000060
        /*051c*/ 	.short	0x0100
        /*051e*/ 	.byte	0x05
	.zero		1


	//   ....[12]....
        /*0520*/ 	.word	0x000008b0
        /*0524*/ 	.word	0x000000ff
        /*0528*/ 	.word	0x00000030
        /*052c*/ 	.short	0x0100
        /*052e*/ 	.byte	0x05
	.zero		1


	//   ....[13]....
        /*0530*/ 	.word	0x000008c0
        /*0534*/ 	.word	0x000000ff
        /*0538*/ 	.word	0x00000068
        /*053c*/ 	.short	0x0100
        /*053e*/ 	.byte	0x05
	.zero		1


	//   ....[14]....
        /*0540*/ 	.word	0x000009e0
        /*0544*/ 	.word	0x000000ff
        /*0548*/ 	.word	0x00000070
        /*054c*/ 	.short	0x0100
        /*054e*/ 	.byte	0x06
	.zero		1


	//   ....[15]....
        /*0550*/ 	.word	0x000009f0
        /*0554*/ 	.word	0x000000ff
        /*0558*/ 	.word	0x00000090
        /*055c*/ 	.short	0x0100
        /*055e*/ 	.byte	0x06
	.zero		1


	//   ....[16]....
        /*0560*/ 	.word	0x00000a00
        /*0564*/ 	.word	0x000000ff
        /*0568*/ 	.word	0x00000078
        /*056c*/ 	.short	0x0100
        /*056e*/ 	.byte	0x06
	.zero		1


	//   ....[17]....
        /*0570*/ 	.word	0x00000a10
        /*0574*/ 	.word	0x000000ff
        /*0578*/ 	.word	0x00000098
        /*057c*/ 	.short	0x0100
        /*057e*/ 	.byte	0x06
	.zero		1


	//   ....[18]....
        /*0580*/ 	.word	0x00000a20
        /*0584*/ 	.word	0x000000ff
        /*0588*/ 	.word	0x00000080
        /*058c*/ 	.short	0x0100
        /*058e*/ 	.byte	0x06
	.zero		1


	//   ....[19]....
        /*0590*/ 	.word	0x00000a30
        /*0594*/ 	.word	0x000000ff
        /*0598*/ 	.word	0x000000a0
        /*059c*/ 	.short	0x0100
        /*059e*/ 	.byte	0x06
	.zero		1


	//   ....[20]....
        /*05a0*/ 	.word	0x00000a40
        /*05a4*/ 	.word	0x000000ff
        /*05a8*/ 	.word	0x00000088
        /*05ac*/ 	.short	0x0100
        /*05ae*/ 	.byte	0x06
	.zero		1


	//   ....[21]....
        /*05b0*/ 	.word	0x00000a50
        /*05b4*/ 	.word	0x000000ff
        /*05b8*/ 	.word	0x000000a8
        /*05bc*/ 	.short	0x0100
        /*05be*/ 	.byte	0x06
	.zero		1


	//   ....[22]....
        /*05c0*/ 	.word	0x00000b30
        /*05c4*/ 	.word	0x000000ff
        /*05c8*/ 	.word	0x000000b0
        /*05cc*/ 	.short	0x0100
        /*05ce*/ 	.byte	0x05
	.zero		1


	//   ....[23]....
        /*05d0*/ 	.word	0x00000b40
        /*05d4*/ 	.word	0x000000ff
        /*05d8*/ 	.word	0x000000b8
        /*05dc*/ 	.short	0x0100
        /*05de*/ 	.byte	0x05
	.zero		1


	//   ....[24]....
        /*05e0*/ 	.word	0x00000c60
        /*05e4*/ 	.word	0x000000ff
        /*05e8*/ 	.word	0x000000c0
        /*05ec*/ 	.short	0x0100
        /*05ee*/ 	.byte	0x06
	.zero		1


	//   ....[25]....
        /*05f0*/ 	.word	0x00000c70
        /*05f4*/ 	.word	0x000000ff
        /*05f8*/ 	.word	0x00000100
        /*05fc*/ 	.short	0x0100
        /*05fe*/ 	.byte	0x06
	.zero		1


	//   ....[26]....
        /*0600*/ 	.word	0x00000c80
        /*0604*/ 	.word	0x000000ff
        /*0608*/ 	.word	0x000000c8
        /*060c*/ 	.short	0x0100
        /*060e*/ 	.byte	0x06
	.zero		1


	//   ....[27]....
        /*0610*/ 	.word	0x00000c90
        /*0614*/ 	.word	0x000000ff
        /*0618*/ 	.word	0x00000108
        /*061c*/ 	.short	0x0100
        /*061e*/ 	.byte	0x06
	.zero		1


	//   ....[28]....
        /*0620*/ 	.word	0x00000ca0
        /*0624*/ 	.word	0x000000ff
        /*0628*/ 	.word	0x000000d0
        /*062c*/ 	.short	0x0100
        /*062e*/ 	.byte	0x06
	.zero		1


	//   ....[29]....
        /*0630*/ 	.word	0x00000cb0
        /*0634*/ 	.word	0x000000ff
        /*0638*/ 	.word	0x00000110
        /*063c*/ 	.short	0x0100
        /*063e*/ 	.byte	0x06
	.zero		1


	//   ....[30]....
        /*0640*/ 	.word	0x00000cc0
        /*0644*/ 	.word	0x000000ff
        /*0648*/ 	.word	0x000000d8
        /*064c*/ 	.short	0x0100
        /*064e*/ 	.byte	0x06
	.zero		1


	//   ....[31]....
        /*0650*/ 	.word	0x00000cd0
        /*0654*/ 	.word	0x000000ff
        /*0658*/ 	.word	0x00000118
        /*065c*/ 	.short	0x0100
        /*065e*/ 	.byte	0x06
	.zero		1


	//   ....[32]....
        /*0660*/ 	.word	0x00000ce0
        /*0664*/ 	.word	0x000000ff
        /*0668*/ 	.word	0x000000e0
        /*066c*/ 	.short	0x0100
        /*066e*/ 	.byte	0x06
	.zero		1


	//   ....[33]....
        /*0670*/ 	.word	0x00000cf0
        /*0674*/ 	.word	0x000000ff
        /*0678*/ 	.word	0x00000120
        /*067c*/ 	.short	0x0100
        /*067e*/ 	.byte	0x06
	.zero		1


	//   ....[34]....
        /*0680*/ 	.word	0x00000d00
        /*0684*/ 	.word	0x000000ff
        /*0688*/ 	.word	0x000000e8
        /*068c*/ 	.short	0x0100
        /*068e*/ 	.byte	0x06
	.zero		1


	//   ....[35]....
        /*0690*/ 	.word	0x00000d10
        /*0694*/ 	.word	0x000000ff
        /*0698*/ 	.word	0x00000128
        /*069c*/ 	.short	0x0100
        /*069e*/ 	.byte	0x06
	.zero		1


	//   ....[36]....
        /*06a0*/ 	.word	0x00000d20
        /*06a4*/ 	.word	0x000000ff
        /*06a8*/ 	.word	0x000000f0
        /*06ac*/ 	.short	0x0100
        /*06ae*/ 	.byte	0x06
	.zero		1


	//   ....[37]....
        /*06b0*/ 	.word	0x00000d30
        /*06b4*/ 	.word	0x000000ff
        /*06b8*/ 	.word	0x00000130
        /*06bc*/ 	.short	0x0100
        /*06be*/ 	.byte	0x06
	.zero		1


	//   ....[38]....
        /*06c0*/ 	.word	0x00000d40
        /*06c4*/ 	.word	0x000000ff
        /*06c8*/ 	.word	0x000000f8
        /*06cc*/ 	.short	0x0100
        /*06ce*/ 	.byte	0x06
	.zero		1


	//   ....[39]....
        /*06d0*/ 	.word	0x00000d50
        /*06d4*/ 	.word	0x000000ff
        /*06d8*/ 	.word	0x00000138
        /*06dc*/ 	.short	0x0100
        /*06de*/ 	.byte	0x06
	.zero		1


	//   ....[40]....
        /*06e0*/ 	.word	0x00000e70
        /*06e4*/ 	.word	0x000000ff
        /*06e8*/ 	.word	0x000001a0
        /*06ec*/ 	.short	0x0100
        /*06ee*/ 	.byte	0x06
	.zero		1


	//   ....[41]....
        /*06f0*/ 	.word	0x00000e80
        /*06f4*/ 	.word	0x000000ff
        /*06f8*/ 	.word	0x000001e0
        /*06fc*/ 	.short	0x0100
        /*06fe*/ 	.byte	0x06
	.zero		1


	//   ....[42]....
        /*0700*/ 	.word	0x00000e90
        /*0704*/ 	.word	0x000000ff
        /*0708*/ 	.word	0x000001a8
        /*070c*/ 	.short	0x0100
        /*070e*/ 	.byte	0x06
	.zero		1


	//   ....[43]....
        /*0710*/ 	.word	0x00000ea0
        /*0714*/ 	.word	0x000000ff
        /*0718*/ 	.word	0x000001e8
        /*071c*/ 	.short	0x0100
        /*071e*/ 	.byte	0x06
	.zero		1


	//   ....[44]....
        /*0720*/ 	.word	0x00000eb0
        /*0724*/ 	.word	0x000000ff
        /*0728*/ 	.word	0x000001b0
        /*072c*/ 	.short	0x0100
        /*072e*/ 	.byte	0x06
	.zero		1


	//   ....[45]....
        /*0730*/ 	.word	0x00000ec0
        /*0734*/ 	.word	0x000000ff
        /*0738*/ 	.word	0x000001f0
        /*073c*/ 	.short	0x0100
        /*073e*/ 	.byte	0x06
	.zero		1


	//   ....[46]....
        /*0740*/ 	.word	0x00000ed0
        /*0744*/ 	.word	0x000000ff
        /*0748*/ 	.word	0x000001b8
        /*074c*/ 	.short	0x0100
        /*074e*/ 	.byte	0x06
	.zero		1


	//   ....[47]....
        /*0750*/ 	.word	0x00000ee0
        /*0754*/ 	.word	0x000000ff
        /*0758*/ 	.word	0x000001f8
        /*075c*/ 	.short	0x0100
        /*075e*/ 	.byte	0x06
	.zero		1


	//   ....[48]....
        /*0760*/ 	.word	0x00000ef0
        /*0764*/ 	.word	0x000000ff
        /*0768*/ 	.word	0x000001c0
        /*076c*/ 	.short	0x0100
        /*076e*/ 	.byte	0x06
	.zero		1


	//   ....[49]....
        /*0770*/ 	.word	0x00000f00
        /*0774*/ 	.word	0x000000ff
        /*0778*/ 	.word	0x00000200
        /*077c*/ 	.short	0x0100
        /*077e*/ 	.byte	0x06
	.zero		1


	//   ....[50]....
        /*0780*/ 	.word	0x00000f10
        /*0784*/ 	.word	0x000000ff
        /*0788*/ 	.word	0x000001c8
        /*078c*/ 	.short	0x0100
        /*078e*/ 	.byte	0x06
	.zero		1


	//   ....[51]....
        /*0790*/ 	.word	0x00000f20
        /*0794*/ 	.word	0x000000ff
        /*0798*/ 	.word	0x00000208
        /*079c*/ 	.short	0x0100
        /*079e*/ 	.byte	0x06
	.zero		1


	//   ....[52]....
        /*07a0*/ 	.word	0x00000f30
        /*07a4*/ 	.word	0x000000ff
        /*07a8*/ 	.word	0x000001d0
        /*07ac*/ 	.short	0x0100
        /*07ae*/ 	.byte	0x06
	.zero		1


	//   ....[53]....
        /*07b0*/ 	.word	0x00000f40
        /*07b4*/ 	.word	0x000000ff
        /*07b8*/ 	.word	0x00000210
        /*07bc*/ 	.short	0x0100
        /*07be*/ 	.byte	0x06
	.zero		1


	//   ....[54]....
        /*07c0*/ 	.word	0x00000f50
        /*07c4*/ 	.word	0x000000ff
        /*07c8*/ 	.word	0x000001d8
        /*07cc*/ 	.short	0x0100
        /*07ce*/ 	.byte	0x06
	.zero		1


	//   ....[55]....
        /*07d0*/ 	.word	0x00000f60
        /*07d4*/ 	.word	0x000000ff
        /*07d8*/ 	.word	0x00000218
        /*07dc*/ 	.short	0x0100
        /*07de*/ 	.byte	0x06
	.zero		1


	//   ....[56]....
        /*07e0*/ 	.word	0x00001090
        /*07e4*/ 	.word	0x000000ff
        /*07e8*/ 	.word	0x00000140
        /*07ec*/ 	.short	0x0100
        /*07ee*/ 	.byte	0x06
	.zero		1


	//   ....[57]....
        /*07f0*/ 	.word	0x000010a0
        /*07f4*/ 	.word	0x000000ff
        /*07f8*/ 	.word	0x00000160
        /*07fc*/ 	.short	0x0100
        /*07fe*/ 	.byte	0x06
	.zero		1


	//   ....[58]....
        /*0800*/ 	.word	0x000010b0
        /*0804*/ 	.word	0x000000ff
        /*0808*/ 	.word	0x00000148
        /*080c*/ 	.short	0x0100
        /*080e*/ 	.byte	0x06
	.zero		1


	//   ....[59]....
        /*0810*/ 	.word	0x000010c0
        /*0814*/ 	.word	0x000000ff
        /*0818*/ 	.word	0x00000168
        /*081c*/ 	.short	0x0100
        /*081e*/ 	.byte	0x06
	.zero		1


	//   ....[60]....
        /*0820*/ 	.word	0x000010d0
        /*0824*/ 	.word	0x000000ff
        /*0828*/ 	.word	0x00000150
        /*082c*/ 	.short	0x0100
        /*082e*/ 	.byte	0x06
	.zero		1


	//   ....[61]....
        /*0830*/ 	.word	0x000010e0
        /*0834*/ 	.word	0x000000ff
        /*0838*/ 	.word	0x00000170
        /*083c*/ 	.short	0x0100
        /*083e*/ 	.byte	0x06
	.zero		1


	//   ....[62]....
        /*0840*/ 	.word	0x000010f0
        /*0844*/ 	.word	0x000000ff
        /*0848*/ 	.word	0x00000158
        /*084c*/ 	.short	0x0100
        /*084e*/ 	.byte	0x06
	.zero		1


	//   ....[63]....
        /*0850*/ 	.word	0x00001100
        /*0854*/ 	.word	0x000000ff
        /*0858*/ 	.word	0x00000178
        /*085c*/ 	.short	0x0100
        /*085e*/ 	.byte	0x06
	.zero		1


	//   ....[64]....
        /*0860*/ 	.word	0x00001200
        /*0864*/ 	.word	0x000000ff
        /*0868*/ 	.word	0x00000190
        /*086c*/ 	.short	0x0100
        /*086e*/ 	.byte	0x05
	.zero		1


	//   ....[65]....
        /*0870*/ 	.word	0x00004260
        /*0874*/ 	.word	0x000000ff
        /*0878*/ 	.word	0x00000038
        /*087c*/ 	.short	0x010a
        /*087e*/ 	.byte	0x05
	.zero		1


	//   ....[66]....
        /*0880*/ 	.word	0x000043e0
        /*0884*/ 	.word	0x000000ff
        /*0888*/ 	.word	0x00000038
        /*088c*/ 	.short	0x010a
        /*088e*/ 	.byte	0x09
	.zero		1


	//   ....[67]....
        /*0890*/ 	.word	0x00004580
        /*0894*/ 	.word	0x000000ff
        /*0898*/ 	.word	0x00000038
        /*089c*/ 	.short	0x010a
        /*089e*/ 	.byte	0x04
	.zero		1


	//   ....[68]....
        /*08a0*/ 	.word	0x00004620
        /*08a4*/ 	.word	0x000000ff
        /*08a8*/ 	.word	0x000000b8
        /*08ac*/ 	.short	0x0101
        /*08ae*/ 	.byte	0x0c
	.zero		1


	//   ....[69]....
        /*08b0*/ 	.word	0x00004640
        /*08b4*/ 	.word	0x000000ff
        /*08b8*/ 	.word	0x00000038
        /*08bc*/ 	.short	0x010a
        /*08be*/ 	.byte	0x04
	.zero		1


	//   ....[70]....
        /*08c0*/ 	.word	0x000046c0
        /*08c4*/ 	.word	0x000000ff
        /*08c8*/ 	.word	0x00000038
        /*08cc*/ 	.short	0x010a
        /*08ce*/ 	.byte	0x09
	.zero		1


	//   ....[71]....
        /*08d0*/ 	.word	0x00004860
        /*08d4*/ 	.word	0x000000ff
        /*08d8*/ 	.word	0x00000038
        /*08dc*/ 	.short	0x010a
        /*08de*/ 	.byte	0x04
	.zero		1


	//   ....[72]....
        /*08e0*/ 	.word	0x00004950
        /*08e4*/ 	.word	0x000000ff
        /*08e8*/ 	.word	0x000001a0
        /*08ec*/ 	.short	0x010a
        /*08ee*/ 	.byte	0x04
	.zero		1


	//   ....[73]....
        /*08f0*/ 	.word	0x00004ae0
        /*08f4*/ 	.word	0x000000ff
        /*08f8*/ 	.word	0x00000000
        /*08fc*/ 	.short	0x0101
        /*08fe*/ 	.byte	0x04
	.zero		1


	//   ....[74]....
        /*0900*/ 	.word	0x00004b50
        /*0904*/ 	.word	0x000000ff
        /*0908*/ 	.word	0x00000000
        /*090c*/ 	.short	0x010a
        /*090e*/ 	.byte	0x04
	.zero		1


	//   ....[75]....
        /*0910*/ 	.word	0x00004be0
        /*0914*/ 	.word	0x000000ff
        /*0918*/ 	.word	0x00000000
        /*091c*/ 	.short	0x010a
        /*091e*/ 	.byte	0x04
	.zero		1


	//   ....[76]....
        /*0920*/ 	.word	0x00004c70
        /*0924*/ 	.word	0x000000ff
        /*0928*/ 	.word	0x00000000
        /*092c*/ 	.short	0x010a
        /*092e*/ 	.byte	0x04
	.zero		1


	//   ....[77]....
        /*0930*/ 	.word	0x00004d00
        /*0934*/ 	.word	0x000000ff
        /*0938*/ 	.word	0x00000000
        /*093c*/ 	.short	0x010a
        /*093e*/ 	.byte	0x04
	.zero		1


	//   ....[78]....
        /*0940*/ 	.word	0x00004d90
        /*0944*/ 	.word	0x000000ff
        /*0948*/ 	.word	0x00000000
        /*094c*/ 	.short	0x010a
        /*094e*/ 	.byte	0x04
	.zero		1


	//   ....[79]....
        /*0950*/ 	.word	0x00004e20
        /*0954*/ 	.word	0x000000ff
        /*0958*/ 	.word	0x00000000
        /*095c*/ 	.short	0x010a
        /*095e*/ 	.byte	0x04
	.zero		1


	//   ....[80]....
        /*0960*/ 	.word	0x00004ec0
        /*0964*/ 	.word	0x00000000
        /*0968*/ 	.word	0x00000000
        /*096c*/ 	.short	0x010a
        /*096e*/ 	.byte	0xff
	.zero		1


	//   ....[81]....
        /*0970*/ 	.word	0x00006a50
        /*0974*/ 	.word	0x000000ff
        /*0978*/ 	.word	0x00000100
        /*097c*/ 	.short	0x010a
        /*097e*/ 	.byte	0x04
	.zero		1


	//   ....[82]....
        /*0980*/ 	.word	0x00006bf0
        /*0984*/ 	.word	0x000000ff
        /*0988*/ 	.word	0x000000c0
        /*098c*/ 	.short	0x0101
        /*098e*/ 	.byte	0x04
	.zero		1


	//   ....[83]....
        /*0990*/ 	.word	0x00008670
        /*0994*/ 	.word	0x000000ff
        /*0998*/ 	.word	0x00000100
        /*099c*/ 	.short	0x010a
        /*099e*/ 	.byte	0x04
	.zero		1


	//   ....[84]....
        /*09a0*/ 	.word	0x000087f0
        /*09a4*/ 	.word	0x000000ff
        /*09a8*/ 	.word	0x000000c0
        /*09ac*/ 	.short	0x0101
        /*09ae*/ 	.byte	0x04
	.zero		1


	//   ....[85]....
        /*09b0*/ 	.word	0x00008f10
        /*09b4*/ 	.word	0x0000000f
        /*09b8*/ 	.word	0x000000b8
        /*09bc*/ 	.short	0x010a
        /*09be*/ 	.byte	0xff
	.zero		1


	//   ....[86]....
        /*09c0*/ 	.word	0x00009180
        /*09c4*/ 	.word	0x000000ff
        /*09c8*/ 	.word	0x00000090
        /*09cc*/ 	.short	0x010a
        /*09ce*/ 	.byte	0x18
	.zero		1


	//   ....[87]....
        /*09d0*/ 	.word	0x000092a0
        /*09d4*/ 	.word	0x000000ff
        /*09d8*/ 	.word	0x00000070
        /*09dc*/ 	.short	0x010b
        /*09de*/ 	.byte	0x18
	.zero		1


	//   ....[88]....
        /*09e0*/ 	.word	0x00009310
        /*09e4*/ 	.word	0x000000ff
        /*09e8*/ 	.word	0x00000000
        /*09ec*/ 	.short	0x0101
        /*09ee*/ 	.byte	0x04
	.zero		1


	//   ....[89]....
        /*09f0*/ 	.word	0x00009340
        /*09f4*/ 	.word	0x000000ff
        /*09f8*/ 	.word	0x00000098
        /*09fc*/ 	.short	0x010a
        /*09fe*/ 	.byte	0x18
	.zero		1


	//   ....[90]....
        /*0a00*/ 	.word	0x00009470
        /*0a04*/ 	.word	0x000000ff
        /*0a08*/ 	.word	0x00000078
        /*0a0c*/ 	.short	0x010b
        /*0a0e*/ 	.byte	0x18
	.zero		1


	//   ....[91]....
        /*0a10*/ 	.word	0x000094d0
        /*0a14*/ 	.word	0x000000ff
        /*0a18*/ 	.word	0x00000000
        /*0a1c*/ 	.short	0x0101
        /*0a1e*/ 	.byte	0x04
	.zero		1


	//   ....[92]....
        /*0a20*/ 	.word	0x00009500
        /*0a24*/ 	.word	0x000000ff
        /*0a28*/ 	.word	0x000000a0
        /*0a2c*/ 	.short	0x010a
        /*0a2e*/ 	.byte	0x18
	.zero		1


	//   ....[93]....
        /*0a30*/ 	.word	0x00009630
        /*0a34*/ 	.word	0x000000ff
        /*0a38*/ 	.word	0x00000080
        /*0a3c*/ 	.short	0x010b
        /*0a3e*/ 	.byte	0x18
	.zero		1


	//   ....[94]....
        /*0a40*/ 	.word	0x00009690
        /*0a44*/ 	.word	0x000000ff
        /*0a48*/ 	.word	0x00000000
        /*0a4c*/ 	.short	0x0101
        /*0a4e*/ 	.byte	0x04
	.zero		1


	//   ....[95]....
        /*0a50*/ 	.word	0x000096c0
        /*0a54*/ 	.word	0x000000ff
        /*0a58*/ 	.word	0x000000a8
        /*0a5c*/ 	.short	0x010a
        /*0a5e*/ 	.byte	0x18
	.zero		1


	//   ....[96]....
        /*0a60*/ 	.word	0x000097f0
        /*0a64*/ 	.word	0x000000ff
        /*0a68*/ 	.word	0x00000088
        /*0a6c*/ 	.short	0x010b
        /*0a6e*/ 	.byte	0x18
	.zero		1


	//   ....[97]....
        /*0a70*/ 	.word	0x00009870
        /*0a74*/ 	.word	0x000000ff
        /*0a78*/ 	.word	0x00000000
        /*0a7c*/ 	.short	0x0101
        /*0a7e*/ 	.byte	0x04
	.zero		1


	//   ....[98]....
        /*0a80*/ 	.word	0x000098c0
        /*0a84*/ 	.word	0x000000ff
        /*0a88*/ 	.word	0x000001a0
        /*0a8c*/ 	.short	0x010a
        /*0a8e*/ 	.byte	0x08
	.zero		1


	//   ....[99]....
        /*0a90*/ 	.word	0x00009a20
        /*0a94*/ 	.word	0x000000ff
        /*0a98*/ 	.word	0x00000000
        /*0a9c*/ 	.short	0x0101
        /*0a9e*/ 	.byte	0x08
	.zero		1


	//   ....[100]....
        /*0aa0*/ 	.word	0x00009ad0
        /*0aa4*/ 	.word	0x000000ff
        /*0aa8*/ 	.word	0x00000090
        /*0aac*/ 	.short	0x010a
        /*0aae*/ 	.byte	0x18
	.zero		1


	//   ....[101]....
        /*0ab0*/ 	.word	0x00009b10
        /*0ab4*/ 	.word	0x000000ff
        /*0ab8*/ 	.word	0x00000098
        /*0abc*/ 	.short	0x010a
        /*0abe*/ 	.byte	0x18
	.zero		1


	//   ....[102]....
        /*0ac0*/ 	.word	0x00009b50
        /*0ac4*/ 	.word	0x000000ff
        /*0ac8*/ 	.word	0x000000a0
        /*0acc*/ 	.short	0x010a
        /*0ace*/ 	.byte	0x18
	.zero		1


	//   ....[103]....
        /*0ad0*/ 	.word	0x00009bb0
        /*0ad4*/ 	.word	0x00000000
        /*0ad8*/ 	.word	0x000000a8
        /*0adc*/ 	.short	0x010a
        /*0ade*/ 	.byte	0xff
	.zero		1


	//   ....[104]....
        /*0ae0*/ 	.word	0x0000a640
        /*0ae4*/ 	.word	0x000000ff
        /*0ae8*/ 	.word	0x000001a0
        /*0aec*/ 	.short	0x010a
        /*0aee*/ 	.byte	0x06
	.zero		1


	//   ....[105]....
        /*0af0*/ 	.word	0x0000a7d0
        /*0af4*/ 	.word	0x000000ff
        /*0af8*/ 	.word	0x00000000
        /*0afc*/ 	.short	0x0101
        /*0afe*/ 	.byte	0x04
	.zero		1


	//   ....[106]....
        /*0b00*/ 	.word	0x0000ad40
        /*0b04*/ 	.word	0x000000ff
        /*0b08*/ 	.word	0x00000070
        /*0b0c*/ 	.short	0x010a
        /*0b0e*/ 	.byte	0x2b
	.zero		1


	//   ....[107]....
        /*0b10*/ 	.word	0x0000ada0
        /*0b14*/ 	.word	0x00000061
        /*0b18*/ 	.word	0x00000140
        /*0b1c*/ 	.short	0x010a
        /*0b1e*/ 	.byte	0xff
	.zero		1


	//   ....[108]....
        /*0b20*/ 	.word	0x0000adc0
        /*0b24*/ 	.word	0x000000ff
        /*0b28*/ 	.word	0x00000070
        /*0b2c*/ 	.short	0x010a
        /*0b2e*/ 	.byte	0x2b
	.zero		1


	//   ....[109]....
        /*0b30*/ 	.word	0x0000b070
        /*0b34*/ 	.word	0x00000061
        /*0b38*/ 	.word	0x00000140
        /*0b3c*/ 	.short	0x010a
        /*0b3e*/ 	.byte	0xff
	.zero		1


	//   ....[110]....
        /*0b40*/ 	.word	0x0000bcb0
        /*0b44*/ 	.word	0x000000ff
        /*0b48*/ 	.word	0x00000000
        /*0b4c*/ 	.short	0x0101
        /*0b4e*/ 	.byte	0x04
	.zero		1


	//   ....[111]....
        /*0b50*/ 	.word	0x0000bd00
        /*0b54*/ 	.word	0x000000ff
        /*0b58*/ 	.word	0x00000078
        /*0b5c*/ 	.short	0x010a
        /*0b5e*/ 	.byte	0x2b
	.zero		1


	//   ....[112]....
        /*0b60*/ 	.word	0x0000bd30
        /*0b64*/ 	.word	0x000000ff
        /*0b68*/ 	.word	0x00000078
        /*0b6c*/ 	.short	0x010a
        /*0b6e*/ 	.byte	0x2b
	.zero		1


	//   ....[113]....
        /*0b70*/ 	.word	0x0000caf0
        /*0b74*/ 	.word	0x000000ff
        /*0b78*/ 	.word	0x00000000
        /*0b7c*/ 	.short	0x0101
        /*0b7e*/ 	.byte	0x04
	.zero		1


	//   ....[114]....
        /*0b80*/ 	.word	0x0000cb10
        /*0b84*/ 	.word	0x000000ff
        /*0b88*/ 	.word	0x00000080
        /*0b8c*/ 	.short	0x010a
        /*0b8e*/ 	.byte	0x2b
	.zero		1


	//   ....[115]....
        /*0b90*/ 	.word	0x0000cb30
        /*0b94*/ 	.word	0x000000ff
        /*0b98*/ 	.word	0x00000080
        /*0b9c*/ 	.short	0x010a
        /*0b9e*/ 	.byte	0x2b
	.zero		1


	//   ....[116]....
        /*0ba0*/ 	.word	0x0000d930
        /*0ba4*/ 	.word	0x000000ff
        /*0ba8*/ 	.word	0x00000000
        /*0bac*/ 	.short	0x0101
        /*0bae*/ 	.byte	0x04
	.zero		1


	//   ....[117]....
        /*0bb0*/ 	.word	0x0000d950
        /*0bb4*/ 	.word	0x000000ff
        /*0bb8*/ 	.word	0x00000088
        /*0bbc*/ 	.short	0x010a
        /*0bbe*/ 	.byte	0x2b
	.zero		1


	//   ....[118]....
        /*0bc0*/ 	.word	0x0000d970
        /*0bc4*/ 	.word	0x000000ff
        /*0bc8*/ 	.word	0x00000088
        /*0bcc*/ 	.short	0x010a
        /*0bce*/ 	.byte	0x2b
	.zero		1


	//   ....[119]....
        /*0bd0*/ 	.word	0x0000e010
        /*0bd4*/ 	.word	0x00000061
        /*0bd8*/ 	.word	0x00000000
        /*0bdc*/ 	.short	0x0101
        /*0bde*/ 	.byte	0xff
	.zero		1


	//   ....[120]....
        /*0be0*/ 	.word	0x0000e890
        /*0be4*/ 	.word	0x000000ff
        /*0be8*/ 	.word	0x00000000
        /*0bec*/ 	.short	0x0101
        /*0bee*/ 	.byte	0x04
	.zero		1


	//   ....[121]....
        /*0bf0*/ 	.word	0x0000e930
        /*0bf4*/ 	.word	0x000000ff
        /*0bf8*/ 	.word	0x00000000
        /*0bfc*/ 	.short	0x0101
        /*0bfe*/ 	.byte	0x04
	.zero		1


	//   ....[122]....
        /*0c00*/ 	.word	0x0000f240
        /*0c04*/ 	.word	0x000000ff
        /*0c08*/ 	.word	0x000000c0
        /*0c0c*/ 	.short	0x010a
        /*0c0e*/ 	.byte	0x18
	.zero		1


	//   ....[123]....
        /*0c10*/ 	.word	0x0000f380
        /*0c14*/ 	.word	0x000000ff
        /*0c18*/ 	.word	0x00000000
        /*0c1c*/ 	.short	0x0101
        /*0c1e*/ 	.byte	0x06
	.zero		1


	//   ....[124]....
        /*0c20*/ 	.word	0x0000f3f0
        /*0c24*/ 	.word	0x000000ff
        /*0c28*/ 	.word	0x000001e0
        /*0c2c*/ 	.short	0x010a
        /*0c2e*/ 	.byte	0x18
	.zero		1


	//   ....[125]....
        /*0c30*/ 	.word	0x00010530
        /*0c34*/ 	.word	0x000000ff
        /*0c38*/ 	.word	0x000001a0
        /*0c3c*/ 	.short	0x0101
        /*0c3e*/ 	.byte	0x18
	.zero		1


	//   ....[126]....
        /*0c40*/ 	.word	0x00010820
        /*0c44*/ 	.word	0x000000ff
        /*0c48*/ 	.word	0x00000008
        /*0c4c*/ 	.short	0x010a
        /*0c4e*/ 	.byte	0x06
	.zero		1


	//   ....[127]....
        /*0c50*/ 	.word	0x00010840
        /*0c54*/ 	.word	0x000000ff
        /*0c58*/ 	.word	0x00000008
        /*0c5c*/ 	.short	0x010a
        /*0c5e*/ 	.byte	0x06
	.zero		1


	//   ....[128]....
        /*0c60*/ 	.word	0x000109d0
        /*0c64*/ 	.word	0x000000ff
        /*0c68*/ 	.word	0x00000008
        /*0c6c*/ 	.short	0x010a
        /*0c6e*/ 	.byte	0x06
	.zero		1


	//   ....[129]....
        /*0c70*/ 	.word	0x000109f0
        /*0c74*/ 	.word	0x000000ff
        /*0c78*/ 	.word	0x00000008
        /*0c7c*/ 	.short	0x010a
        /*0c7e*/ 	.byte	0x06
	.zero		1


	//   ....[130]....
        /*0c80*/ 	.word	0x00010ab0
        /*0c84*/ 	.word	0x000000ff
        /*0c88*/ 	.word	0x00000000
        /*0c8c*/ 	.short	0x0101
        /*0c8e*/ 	.byte	0x05
	.zero		1


	//   ....[131]....
        /*0c90*/ 	.word	0x00010da0
        /*0c94*/ 	.word	0x000000ff
        /*0c98*/ 	.word	0x00000000
        /*0c9c*/ 	.short	0x010a
        /*0c9e*/ 	.byte	0x06
	.zero		1


	//   ....[132]....
        /*0ca0*/ 	.word	0x00010e00
        /*0ca4*/ 	.word	0x000000ff
        /*0ca8*/ 	.word	0x00000160
        /*0cac*/ 	.short	0x010a
        /*0cae*/ 	.byte	0x09
	.zero		1


	//   ....[133]....
        /*0cb0*/ 	.word	0x00010f60
        /*0cb4*/ 	.word	0x000000ff
        /*0cb8*/ 	.word	0x00000000
        /*0cbc*/ 	.short	0x010a
        /*0cbe*/ 	.byte	0x06
	.zero		1


	//   ....[134]....
        /*0cc0*/ 	.word	0x00011090
        /*0cc4*/ 	.word	0x000000ff
        /*0cc8*/ 	.word	0x00000000
        /*0ccc*/ 	.short	0x010a
        /*0cce*/ 	.byte	0x1e
	.zero		1


	//   ....[135]....
        /*0cd0*/ 	.word	0x00011330
        /*0cd4*/ 	.word	0x000000ff
        /*0cd8*/ 	.word	0x000001a0
        /*0cdc*/ 	.short	0x010a
        /*0cde*/ 	.byte	0x06
	.zero		1


	//   ....[136]....
        /*0ce0*/ 	.word	0x00011460
        /*0ce4*/ 	.word	0x000000ff
        /*0ce8*/ 	.word	0x00000000
        /*0cec*/ 	.short	0x0101
        /*0cee*/ 	.byte	0x06
	.zero		1


	//   ....[137]....
        /*0cf0*/ 	.word	0x000115b0
        /*0cf4*/ 	.word	0x000000ff
        /*0cf8*/ 	.word	0x00000160
        /*0cfc*/ 	.short	0x010a
        /*0cfe*/ 	.byte	0x06
	.zero		1


	//   ....[138]....
        /*0d00*/ 	.word	0x00011670
        /*0d04*/ 	.word	0x000000ff
        /*0d08*/ 	.word	0x00000160
        /*0d0c*/ 	.short	0x010a
        /*0d0e*/ 	.byte	0x07
	.zero		1


	//   ....[139]....
        /*0d10*/ 	.word	0x00011730
        /*0d14*/ 	.word	0x000000ff
        /*0d18*/ 	.word	0x00000160
        /*0d1c*/ 	.short	0x010a
        /*0d1e*/ 	.byte	0x07
	.zero		1


	//   ....[140]....
        /*0d20*/ 	.word	0x000117f0
        /*0d24*/ 	.word	0x00000000
        /*0d28*/ 	.word	0x00000160
        /*0d2c*/ 	.short	0x010a
        /*0d2e*/ 	.byte	0xff
	.zero		1


	//   ....[141]....
        /*0d30*/ 	.word	0x00011830
        /*0d34*/ 	.word	0x00000000
        /*0d38*/ 	.word	0x00000160
        /*0d3c*/ 	.short	0x010a
        /*0d3e*/ 	.byte	0xff
	.zero		1


	//   ....[142]....
        /*0d40*/ 	.word	0x000118a0
        /*0d44*/ 	.word	0x000000ff
        /*0d48*/ 	.word	0x00000000
        /*0d4c*/ 	.short	0x0101
        /*0d4e*/ 	.byte	0x06
	.zero		1


	//   ....[143]....
        /*0d50*/ 	.word	0x000118e0
        /*0d54*/ 	.word	0x000000ff
        /*0d58*/ 	.word	0x00000190
        /*0d5c*/ 	.short	0x010a
        /*0d5e*/ 	.byte	0x04
	.zero		1


	//   ....[144]....
        /*0d60*/ 	.word	0x00011930
        /*0d64*/ 	.word	0x000000ff
        /*0d68*/ 	.word	0x00000000
        /*0d6c*/ 	.short	0x0101
        /*0d6e*/ 	.byte	0x06
	.zero		1


	//   ....[145]....
        /*0d70*/ 	.word	0x00011b80
        /*0d74*/ 	.word	0x00000000
        /*0d78*/ 	.word	0x00000038
        /*0d7c*/ 	.short	0x010a
        /*0d7e*/ 	.byte	0xff
	.zero		1


	//   ....[146]....
        /*0d80*/ 	.word	0x00011be0
        /*0d84*/ 	.word	0x00000000
        /*0d88*/ 	.word	0x00000038
        /*0d8c*/ 	.short	0x010a
        /*0d8e*/ 	.byte	0xff
	.zero		1


	//   ....[147]....
        /*0d90*/ 	.word	0x00011c40
        /*0d94*/ 	.word	0x00000000
        /*0d98*/ 	.word	0x000001a0
        /*0d9c*/ 	.short	0x010a
        /*0d9e*/ 	.byte	0xff
	.zero		1


	//   ....[148]....
        /*0da0*/ 	.word	0x00011ca0
        /*0da4*/ 	.word	0x00000000
        /*0da8*/ 	.word	0x00000000
        /*0dac*/ 	.short	0x010a
        /*0dae*/ 	.byte	0xff
	.zero		1


	//   ....[149]....
        /*0db0*/ 	.word	0x00011d00
        /*0db4*/ 	.word	0x00000000
        /*0db8*/ 	.word	0x00000000
        /*0dbc*/ 	.short	0x010a
        /*0dbe*/ 	.byte	0xff
	.zero		1


	//   ....[150]....
        /*0dc0*/ 	.word	0x00011d60
        /*0dc4*/ 	.word	0x00000000
        /*0dc8*/ 	.word	0x00000000
        /*0dcc*/ 	.short	0x010a
        /*0dce*/ 	.byte	0xff
	.zero		1


	//   ....[151]....
        /*0dd0*/ 	.word	0x00011dc0
        /*0dd4*/ 	.word	0x00000000
        /*0dd8*/ 	.word	0x00000000
        /*0ddc*/ 	.short	0x010a
        /*0dde*/ 	.byte	0xff
	.zero		1


	//   ....[152]....
        /*0de0*/ 	.word	0x00011e20
        /*0de4*/ 	.word	0x00000000
        /*0de8*/ 	.word	0x00000000
        /*0dec*/ 	.short	0x010a
        /*0dee*/ 	.byte	0xff
	.zero		1


	//   ....[153]....
        /*0df0*/ 	.word	0x00011e80
        /*0df4*/ 	.word	0x00000000
        /*0df8*/ 	.word	0x00000000
        /*0dfc*/ 	.short	0x010a
        /*0dfe*/ 	.byte	0xff
	.zero		1


	//   ....[154]....
        /*0e00*/ 	.word	0x00011ee0
        /*0e04*/ 	.word	0x00000011
        /*0e08*/ 	.word	0x00000100
        /*0e0c*/ 	.short	0x010a
        /*0e0e*/ 	.byte	0xff
	.zero		1


	//   ....[155]....
        /*0e10*/ 	.word	0x00011f40
        /*0e14*/ 	.word	0x0000000b
        /*0e18*/ 	.word	0x00000100
        /*0e1c*/ 	.short	0x010a
        /*0e1e*/ 	.byte	0xff
	.zero		1


	//   ....[156]....
        /*0e20*/ 	.word	0x00011f90
        /*0e24*/ 	.word	0x0000000f
        /*0e28*/ 	.word	0x000000b8
        /*0e2c*/ 	.short	0x010a
        /*0e2e*/ 	.byte	0xff
	.zero		1


	//   ....[157]....
        /*0e30*/ 	.word	0x00011ff0
        /*0e34*/ 	.word	0x00000000
        /*0e38*/ 	.word	0x00000090
        /*0e3c*/ 	.short	0x010a
        /*0e3e*/ 	.byte	0xff
	.zero		1


	//   ....[158]....
        /*0e40*/ 	.word	0x00012050
        /*0e44*/ 	.word	0x00000000
        /*0e48*/ 	.word	0x00000098
        /*0e4c*/ 	.short	0x010a
        /*0e4e*/ 	.byte	0xff
	.zero		1


	//   ....[159]....
        /*0e50*/ 	.word	0x000120b0
        /*0e54*/ 	.word	0x00000000
        /*0e58*/ 	.word	0x000000a0
        /*0e5c*/ 	.short	0x010a
        /*0e5e*/ 	.byte	0xff
	.zero		1


	//   ....[160]....
        /*0e60*/ 	.word	0x00012110
        /*0e64*/ 	.word	0x00000000
        /*0e68*/ 	.word	0x000000a8
        /*0e6c*/ 	.short	0x010a
        /*0e6e*/ 	.byte	0xff
	.zero		1


	//   ....[161]....
        /*0e70*/ 	.word	0x00012170
        /*0e74*/ 	.word	0x00000000
        /*0e78*/ 	.word	0x000001a0
        /*0e7c*/ 	.short	0x010a
        /*0e7e*/ 	.byte	0xff
	.zero		1


	//   ....[162]....
        /*0e80*/ 	.word	0x000121d0
        /*0e84*/ 	.word	0x00000000
        /*0e88*/ 	.word	0x00000090
        /*0e8c*/ 	.short	0x010a
        /*0e8e*/ 	.byte	0xff
	.zero		1


	//   ....[163]....
        /*0e90*/ 	.word	0x00012230
        /*0e94*/ 	.word	0x00000000
        /*0e98*/ 	.word	0x00000098
        /*0e9c*/ 	.short	0x010a
        /*0e9e*/ 	.byte	0xff
	.zero		1


	//   ....[164]....
        /*0ea0*/ 	.word	0x00012290
        /*0ea4*/ 	.word	0x00000000
        /*0ea8*/ 	.word	0x000000a0
        /*0eac*/ 	.short	0x010a
        /*0eae*/ 	.byte	0xff
	.zero		1


	//   ....[165]....
        /*0eb0*/ 	.word	0x000122f0
        /*0eb4*/ 	.word	0x00000000
        /*0eb8*/ 	.word	0x000001a0
        /*0ebc*/ 	.short	0x010a
        /*0ebe*/ 	.byte	0xff
	.zero		1


	//   ....[166]....
        /*0ec0*/ 	.word	0x000123b0
        /*0ec4*/ 	.word	0x00000003
        /*0ec8*/ 	.word	0x00000070
        /*0ecc*/ 	.short	0x010a
        /*0ece*/ 	.byte	0xff
	.zero		1


	//   ....[167]....
        /*0ed0*/ 	.word	0x00012400
        /*0ed4*/ 	.word	0x00000061
        /*0ed8*/ 	.word	0x00000140
        /*0edc*/ 	.short	0x010a
        /*0ede*/ 	.byte	0xff
	.zero		1


	//   ....[168]....
        /*0ee0*/ 	.word	0x00012460
        /*0ee4*/ 	.word	0x00000003
        /*0ee8*/ 	.word	0x00000078
        /*0eec*/ 	.short	0x010a
        /*0eee*/ 	.byte	0xff
	.zero		1


	//   ....[169]....
        /*0ef0*/ 	.word	0x000124c0
        /*0ef4*/ 	.word	0x00000000
        /*0ef8*/ 	.word	0x00000080
        /*0efc*/ 	.short	0x010a
        /*0efe*/ 	.byte	0xff
	.zero		1


	//   ....[170]....
        /*0f00*/ 	.word	0x00012520
        /*0f04*/ 	.word	0x00000000
        /*0f08*/ 	.word	0x00000088
        /*0f0c*/ 	.short	0x010a
        /*0f0e*/ 	.byte	0xff
	.zero		1


	//   ....[171]....
        /*0f10*/ 	.word	0x00012580
        /*0f14*/ 	.word	0x00000004
        /*0f18*/ 	.word	0x000000c0
        /*0f1c*/ 	.short	0x010a
        /*0f1e*/ 	.byte	0xff
	.zero		1


	//   ....[172]....
        /*0f20*/ 	.word	0x000125e0
        /*0f24*/ 	.word	0x00000004
        /*0f28*/ 	.word	0x000001e0
        /*0f2c*/ 	.short	0x010a
        /*0f2e*/ 	.byte	0xff
	.zero		1


	//   ....[173]....
        /*0f30*/ 	.word	0x00012640
        /*0f34*/ 	.word	0x00000000
        /*0f38*/ 	.word	0x00000008
        /*0f3c*/ 	.short	0x010a
        /*0f3e*/ 	.byte	0xff
	.zero		1


	//   ....[174]....
        /*0f40*/ 	.word	0x00012720
        /*0f44*/ 	.word	0x00000000
        /*0f48*/ 	.word	0x00000008
        /*0f4c*/ 	.short	0x010a
        /*0f4e*/ 	.byte	0xff
	.zero		1


	//   ....[175]....
        /*0f50*/ 	.word	0x00012780
        /*0f54*/ 	.word	0x00000003
        /*0f58*/ 	.word	0x00000160
        /*0f5c*/ 	.short	0x010a
        /*0f5e*/ 	.byte	0xff
	.zero		1


	//   ....[176]....
        /*0f60*/ 	.word	0x000127e0
        /*0f64*/ 	.word	0x00000003
        /*0f68*/ 	.word	0x00000000
        /*0f6c*/ 	.short	0x010a
        /*0f6e*/ 	.byte	0xff
	.zero		1


	//   ....[177]....
        /*0f70*/ 	.word	0x00012840
        /*0f74*/ 	.word	0x00000003
        /*0f78*/ 	.word	0x000001a0
        /*0f7c*/ 	.short	0x010a
        /*0f7e*/ 	.byte	0xff
	.zero		1


	//   ....[178]....
        /*0f80*/ 	.word	0x000128a0
        /*0f84*/ 	.word	0x00000000
        /*0f88*/ 	.word	0x00000160
        /*0f8c*/ 	.short	0x010a
        /*0f8e*/ 	.byte	0xff
	.zero		1


	//   ....[179]....
        /*0f90*/ 	.word	0x00012900
        /*0f94*/ 	.word	0x00000000
        /*0f98*/ 	.word	0x00000160
        /*0f9c*/ 	.short	0x010a
        /*0f9e*/ 	.byte	0xff
	.zero		1


	//   ....[180]....
        /*0fa0*/ 	.word	0x00012960
        /*0fa4*/ 	.word	0x00000000
        /*0fa8*/ 	.word	0x00000160
        /*0fac*/ 	.short	0x010a
        /*0fae*/ 	.byte	0xff
	.zero		1


	//   ....[181]....
        /*0fb0*/ 	.word	0x000129c0
        /*0fb4*/ 	.word	0x00000000
        /*0fb8*/ 	.word	0x00000190
        /*0fbc*/ 	.short	0x010a
        /*0fbe*/ 	.byte	0xff
	.zero		1


	//----- nvinfo : EIATTR_NUM_MBARRIERS
	.align		4
.L_49:
        /*0fc0*/ 	.byte	0x03, 0x38
        /*0fc2*/ 	.short	0x0041


	//----- nvinfo : EIATTR_EXIT_INSTR_OFFSETS
	.align		4
        /*0fc4*/ 	.byte	0x04, 0x1c
        /*0fc6*/ 	.short	(.L_51 - .L_50)


	//   ....[0]....
.L_50:
        /*0fc8*/ 	.word	0x00003850


	//   ....[1]....
        /*0fcc*/ 	.word	0x00004ef0


	//   ....[2]....
        /*0fd0*/ 	.word	0x00008890


	//   ....[3]....
        /*0fd4*/ 	.word	0x00009be0


	//   ....[4]....
        /*0fd8*/ 	.word	0x0000e940


	//   ....[5]....
        /*0fdc*/ 	.word	0x0000e970


	//   ....[6]....
        /*0fe0*/ 	.word	0x00010600


	//   ....[7]....
        /*0fe4*/ 	.word	0x00011b60


	//----- nvinfo : EIATTR_INDIRECT_BRANCH_TARGETS
	.align		4
.L_51:
        /*0fe8*/ 	.byte	0x04, 0x34
        /*0fea*/ 	.short	(.L_53 - .L_52)


	//   ....[0]....
.L_52:
        /*0fec*/ 	.word	.L_x_303@srel
        /*0ff0*/ 	.short	0x0
        /*0ff2*/ 	.short	0x0
        /*0ff4*/ 	.word	0xa
        /*0ff8*/ 	.word	.L_x_304@srel
        /* <DEDUP_REMOVED lines=9> */


	//----- nvinfo : EIATTR_MAX_THREADS
	.align		4
.L_53:
        /*1020*/ 	.byte	0x04, 0x05
        /*1022*/ 	.short	(.L_55 - .L_54)
.L_54:
        /*1024*/ 	.word	0x00000180
        /*1028*/ 	.word	0x00000001
        /*102c*/ 	.word	0x00000001


	//----- nvinfo : EIATTR_CRS_STACK_SIZE
	.align		4
.L_55:
        /*1030*/ 	.byte	0x04, 0x1e
        /*1032*/ 	.short	(.L_57 - .L_56)
.L_56:
        /*1034*/ 	.word	0x00000000


	//----- nvinfo : EIATTR_CBANK_PARAM_SIZE
	.align		4
.L_57:
        /*1038*/ 	.byte	0x03, 0x19
        /*103a*/ 	.short	0x0900


	//----- nvinfo : EIATTR_PARAM_CBANK
	.align		4
        /*103c*/ 	.byte	0x04, 0x0a
        /*103e*/ 	.short	(.L_59 - .L_58)
	.align		4
.L_58:
        /*1040*/ 	.word	index@(.nv.constant0._ZN7cutlass13device_kernelINS_4gemm6kernel13GemmUniversalINS1_17GroupProblemShapeIN4cute5tupleIJiiiEEEEENS1_10collective13CollectiveMmaINS1_40MainloopSm100ArrayTmaUmmaWarpSpecializedILi7ELi8ELi4ENS6_IJNS5_1CILi2EEENSC_ILi1EEESE_EEEEENS6_IJNSC_ILi256EEENSC_ILi128EEENSC_ILi64EEEEEENS_10bfloat16_tEPNS6_IJlSE_NSC_ILi0EEEEEESL_SO_NS5_8TiledMMAINS5_8MMA_AtomIJNS5_26SM100_MMA_F16BF16_2x1SM_SSISL_SL_fLi256ELi128ELNS5_4UMMA5MajorE0ELST_0ELNSS_7ScaleInE0ELSU_0EEEEEENS5_6LayoutINS6_IJSE_SE_SE_EEENS6_IJSM_SM_SM_EEEEENS6_IJNS5_10UnderscoreES11_S11_EEEEENS5_18SM100_TMA_2SM_LOADENS5_14ComposedLayoutINS5_7SwizzleILi3ELi4ELi3EEENS5_18smem_ptr_flag_bitsILi16EEENSX_INS6_IJNSC_ILi8EEESJ_EEENS6_IJSJ_SE_EEEEEEEvNS5_8identityES14_S1E_vS1F_EENS_8epilogue10collective18CollectiveEpilogueINS1H_31Sm100PtrArrayTmaWarpSpecializedILi4ELi2ELi32ELb1ELb0EEEJNS6_IJSI_SI_SJ_EEENS6_IJNSX_ISI_SE_EENSX_INSC_ILi32EEESE_EEEEENS_6half_tEPNS6_IJSE_lSM_EEES1R_S1T_NS1H_6fusion15FusionCallbacksIS1L_NS1U_17LinearCombinationIS1R_fS1R_fLNS_15FloatRoundStyleE2EEES1M_S1Q_JEEENS5_5SM1004TMEM4LOAD26SM100_TMEM_LOAD_16dp256b4xENS5_13SM90_TMA_LOADENS15_IS17_S19_NSX_INS6_IJSJ_S1A_EEENS6_IJSE_SJ_EEEEEEENS5_17SM75_U16x8_LDSM_TENS5_14SM90_TMA_STOREES28_NS5_17SM90_U16x8_STSM_TENS5_39AutoVectorizingCopyWithAssumedAlignmentILi128EEEEEEvvEEEEvNT_6ParamsE)
        /*1044*/ 	.short	0x0380
        /*1046*/ 	.short	0x0900


	//----- nvinfo : EIATTR_SW_WAR
	.align		4
.L_59:
        /*1048*/ 	.byte	0x04, 0x36
        /*104a*/ 	.short	(.L_61 - .L_60)
.L_60:
        /*104c*/ 	.word	0x00000008
.L_61:


//--------------------- .nv.callgraph             --------------------------
	.section	.nv.callgraph,"",@"SHT_CUDA_CALLGRAPH"
	.align	4
	.sectionentsize	8
	.align		4
        /*0000*/ 	.word	0x00000000
	.align		4
        /*0004*/ 	.word	0xffffffff
	.align		4
        /*0008*/ 	.word	index@(_ZN7cutlass13device_kernelINS_4gemm6kernel13GemmUniversalINS1_17GroupProblemShapeIN4cute5tupleIJiiiEEEEENS1_10collective13CollectiveMmaINS1_40MainloopSm100ArrayTmaUmmaWarpSpecializedILi7ELi8ELi4ENS6_IJNS5_1CILi2EEENSC_ILi1EEESE_EEEEENS6_IJNSC_ILi256EEENSC_ILi128EEENSC_ILi64EEEEEENS_10bfloat16_tEPNS6_IJlSE_NSC_ILi0EEEEEESL_SO_NS5_8TiledMMAINS5_8MMA_AtomIJNS5_26SM100_MMA_F16BF16_2x1SM_SSISL_SL_fLi256ELi128ELNS5_4UMMA5MajorE0ELST_0ELNSS_7ScaleInE0ELSU_0EEEEEENS5_6LayoutINS6_IJSE_SE_SE_EEENS6_IJSM_SM_SM_EEEEENS6_IJNS5_10UnderscoreES11_S11_EEEEENS5_18SM100_TMA_2SM_LOADENS5_14ComposedLayoutINS5_7SwizzleILi3ELi4ELi3EEENS5_18smem_ptr_flag_bitsILi16EEENSX_INS6_IJNSC_ILi8EEESJ_EEENS6_IJSJ_SE_EEEEEEEvNS5_8identityES14_S1E_vS1F_EENS_8epilogue10collective18CollectiveEpilogueINS1H_31Sm100PtrArrayTmaWarpSpecializedILi4ELi2ELi32ELb1ELb0EEEJNS6_IJSI_SI_SJ_EEENS6_IJNSX_ISI_SE_EENSX_INSC_ILi32EEESE_EEEEENS_6half_tEPNS6_IJSE_lSM_EEES1R_S1T_NS1H_6fusion15FusionCallbacksIS1L_NS1U_17LinearCombinationIS1R_fS1R_fLNS_15FloatRoundStyleE2EEES1M_S1Q_JEEENS5_5SM1004TMEM4LOAD26SM100_TMEM_LOAD_16dp256b4xENS5_13SM90_TMA_LOADENS15_IS17_S19_NSX_INS6_IJSJ_S1A_EEENS6_IJSE_SJ_EEEEEEENS5_17SM75_U16x8_LDSM_TENS5_14SM90_TMA_STOREES28_NS5_17SM90_U16x8_STSM_TENS5_39AutoVectorizingCopyWithAssumedAlignmentILi128EEEEEEvvEEEEvNT_6ParamsE)
	.align		4
        /*000c*/ 	.word	index@(__assertfail)
	.align		4
        /*0010*/ 	.word	0x00000000
	.align		4
        /*0014*/ 	.word	0xfffffffe
	.align		4
        /*0018*/ 	.word	0x00000000
	.align		4
        /*001c*/ 	.word	0xfffffffd
	.align		4
        /*0020*/ 	.word	0x00000000
	.align		4
        /*0024*/ 	.word	0xfffffffc


//--------------------- .nv.constant4             --------------------------
	.section	.nv.constant4,"a",@progbits
	.align	8
	.align		8
.nv.constant4:
        /*0000*/ 	.dword	__assertfail
	.align		8
        /*0008*/ 	.dword	__unnamed_1
	.align		8
        /*0010*/ 	.dword	__unnamed_2
	.align		8
        /*0018*/ 	.dword	_ZN39_INTERNAL_0c1efb23_4_k_cu_933dac2c_27864cuda3std3__45__cpo5beginE
	.align		8
        /*0020*/ 	.dword	_ZN39_INTERNAL_0c1efb23_4_k_cu_933dac2c_27864cuda3std3__45__cpo3endE
	.align		8
        /*0028*/ 	.dword	_ZN39_INTERNAL_0c1efb23_4_k_cu_933dac2c_27864cuda3std3__45__cpo6cbeginE
	.align		8
        /*0030*/ 	.dword	_ZN39_INTERNAL_0c1efb23_4_k_cu_933dac2c_27864cuda3std3__45__cpo4cendE
	.align		8
        /*0038*/ 	.dword	_ZN39_INTERNAL_0c1efb23_4_k_cu_933dac2c_27864cuda3std3__441_GLOBAL__N__0c1efb23_4_k_cu_933dac2c_27866ignoreE
	.align		8
        /*0040*/ 	.dword	_ZN39_INTERNAL_0c1efb23_4_k_cu_933dac2c_27864cuda3std3__419piecewise_constructE
	.align		8
        /*0048*/ 	.dword	_ZN39_INTERNAL_0c1efb23_4_k_cu_933dac2c_27864cuda3std3__48in_placeE
	.align		8
        /*0050*/ 	.dword	_ZN39_INTERNAL_0c1efb23_4_k_cu_933dac2c_27864cuda3std6ranges3__45__cpo4swapE
	.align		8
        /*0058*/ 	.dword	_ZN39_INTERNAL_0c1efb23_4_k_cu_933dac2c_27864cuda3std6ranges3__45__cpo9iter_moveE
	.align		8
        /*0060*/ 	.dword	_ZN39_INTERNAL_0c1efb23_4_k_cu_933dac2c_27864cute7productE
	.align		8
        /*0068*/ 	.dword	_ZN39_INTERNAL_0c1efb23_4_k_cu_933dac2c_27864cute1_E
	.align		8
        /*0070*/ 	.dword	$str$24
	.align		8
        /*0078*/ 	.dword	$str$25
	.align		8
        /*0080*/ 	.dword	$str$26
	.align		8
        /*0088*/ 	.dword	$str$27


//--------------------- .nv.constant2._ZN7cutlass13device_kernelINS_4gemm6kernel13GemmUniversalINS1_17GroupProblemShapeIN4cute5tupleIJiiiEEEEENS1_10collective13CollectiveMmaINS1_40MainloopSm100ArrayTmaUmmaWarpSpecializedILi7ELi8ELi4ENS6_IJNS5_1CILi2EEENSC_ILi1EEESE_EEEEENS6_IJNSC_ILi256EEENSC_ILi128EEENSC_ILi64EEEEEENS_10bfloat16_tEPNS6_IJlSE_NSC_ILi0EEEEEESL_SO_NS5_8TiledMMAINS5_8MMA_AtomIJNS5_26SM100_MMA_F16BF16_2x1SM_SSISL_SL_fLi256ELi128ELNS5_4UMMA5MajorE0ELST_0ELNSS_7ScaleInE0ELSU_0EEEEEENS5_6LayoutINS6_IJSE_SE_SE_EEENS6_IJSM_SM_SM_EEEEENS6_IJNS5_10UnderscoreES11_S11_EEEEENS5_18SM100_TMA_2SM_LOADENS5_14ComposedLayoutINS5_7SwizzleILi3ELi4ELi3EEENS5_18smem_ptr_flag_bitsILi16EEENSX_INS6_IJNSC_ILi8EEESJ_EEENS6_IJSJ_SE_EEEEEEEvNS5_8identityES14_S1E_vS1F_EENS_8epilogue10collective18CollectiveEpilogueINS1H_31Sm100PtrArrayTmaWarpSpecializedILi4ELi2ELi32ELb1ELb0EEEJNS6_IJSI_SI_SJ_EEENS6_IJNSX_ISI_SE_EENSX_INSC_ILi32EEESE_EEEEENS_6half_tEPNS6_IJSE_lSM_EEES1R_S1T_NS1H_6fusion15FusionCallbacksIS1L_NS1U_17LinearCombinationIS1R_fS1R_fLNS_15FloatRoundStyleE2EEES1M_S1Q_JEEENS5_5SM1004TMEM4LOAD26SM100_TMEM_LOAD_16dp256b4xENS5_13SM90_TMA_LOADENS15_IS17_S19_NSX_INS6_IJSJ_S1A_EEENS6_IJSE_SJ_EEEEEEENS5_17SM75_U16x8_LDSM_TENS5_14SM90_TMA_STOREES28_NS5_17SM90_U16x8_STSM_TENS5_39AutoVectorizingCopyWithAssumedAlignmentILi128EEEEEEvvEEEEvNT_6ParamsE --------------------------
	.section	.nv.constant2._ZN7cutlass13device_kernelINS_4gemm6kernel13GemmUniversalINS1_17GroupProblemShapeIN4cute5tupleIJiiiEEEEENS1_10collective13CollectiveMmaINS1_40MainloopSm100ArrayTmaUmmaWarpSpecializedILi7ELi8ELi4ENS6_IJNS5_1CILi2EEENSC_ILi1EEESE_EEEEENS6_IJNSC_ILi256EEENSC_ILi128EEENSC_ILi64EEEEEENS_10bfloat16_tEPNS6_IJlSE_NSC_ILi0EEEEEESL_SO_NS5_8TiledMMAINS5_8MMA_AtomIJNS5_26SM100_MMA_F16BF16_2x1SM_SSISL_SL_fLi256ELi128ELNS5_4UMMA5MajorE0ELST_0ELNSS_7ScaleInE0ELSU_0EEEEEENS5_6LayoutINS6_IJSE_SE_SE_EEENS6_IJSM_SM_SM_EEEEENS6_IJNS5_10UnderscoreES11_S11_EEEEENS5_18SM100_TMA_2SM_LOADENS5_14ComposedLayoutINS5_7SwizzleILi3ELi4ELi3EEENS5_18smem_ptr_flag_bitsILi16EEENSX_INS6_IJNSC_ILi8EEESJ_EEENS6_IJSJ_SE_EEEEEEEvNS5_8identityES14_S1E_vS1F_EENS_8epilogue10collective18CollectiveEpilogueINS1H_31Sm100PtrArrayTmaWarpSpecializedILi4ELi2ELi32ELb1ELb0EEEJNS6_IJSI_SI_SJ_EEENS6_IJNSX_ISI_SE_EENSX_INSC_ILi32EEESE_EEEEENS_6half_tEPNS6_IJSE_lSM_EEES1R_S1T_NS1H_6fusion15FusionCallbacksIS1L_NS1U_17LinearCombinationIS1R_fS1R_fLNS_15FloatRoundStyleE2EEES1M_S1Q_JEEENS5_5SM1004TMEM4LOAD26SM100_TMEM_LOAD_16dp256b4xENS5_13SM90_TMA_LOADENS15_IS17_S19_NSX_INS6_IJSJ_S1A_EEENS6_IJSE_SJ_EEEEEEENS5_17SM75_U16x8_LDSM_TENS5_14SM90_TMA_STOREES28_NS5_17SM90_U16x8_STSM_TENS5_39AutoVectorizingCopyWithAssumedAlignmentILi128EEEEEEvvEEEEvNT_6ParamsE,"a",@progbits
	.sectionflags	@""
	.align	4
.nv.constant2._ZN7cutlass13device_kernelINS_4gemm6kernel13GemmUniversalINS1_17GroupProblemShapeIN4cute5tupleIJiiiEEEEENS1_10collective13CollectiveMmaINS1_40MainloopSm100ArrayTmaUmmaWarpSpecializedILi7ELi8ELi4ENS6_IJNS5_1CILi2EEENSC_ILi1EEESE_EEEEENS6_IJNSC_ILi256EEENSC_ILi128EEENSC_ILi64EEEEEENS_10bfloat16_tEPNS6_IJlSE_NSC_ILi0EEEEEESL_SO_NS5_8TiledMMAINS5_8MMA_AtomIJNS5_26SM100_MMA_F16BF16_2x1SM_SSISL_SL_fLi256ELi128ELNS5_4UMMA5MajorE0ELST_0ELNSS_7ScaleInE0ELSU_0EEEEEENS5_6LayoutINS6_IJSE_SE_SE_EEENS6_IJSM_SM_SM_EEEEENS6_IJNS5_10UnderscoreES11_S11_EEEEENS5_18SM100_TMA_2SM_LOADENS5_14ComposedLayoutINS5_7SwizzleILi3ELi4ELi3EEENS5_18smem_ptr_flag_bitsILi16EEENSX_INS6_IJNSC_ILi8EEESJ_EEENS6_IJSJ_SE_EEEEEEEvNS5_8identityES14_S1E_vS1F_EENS_8epilogue10collective18CollectiveEpilogueINS1H_31Sm100PtrArrayTmaWarpSpecializedILi4ELi2ELi32ELb1ELb0EEEJNS6_IJSI_SI_SJ_EEENS6_IJNSX_ISI_SE_EENSX_INSC_ILi32EEESE_EEEEENS_6half_tEPNS6_IJSE_lSM_EEES1R_S1T_NS1H_6fusion15FusionCallbacksIS1L_NS1U_17LinearCombinationIS1R_fS1R_fLNS_15FloatRoundStyleE2EEES1M_S1Q_JEEENS5_5SM1004TMEM4LOAD26SM100_TMEM_LOAD_16dp256b4xENS5_13SM90_TMA_LOADENS15_IS17_S19_NSX_INS6_IJSJ_S1A_EEENS6_IJSE_SJ_EEEEEEENS5_17SM75_U16x8_LDSM_TENS5_14SM90_TMA_STOREES28_NS5_17SM90_U16x8_STSM_TENS5_39AutoVectorizingCopyWithAssumedAlignmentILi128EEEEEEvvEEEEvNT_6ParamsE:
        /*0000*/ 	.byte	0x20, 0x06, 0x01, 0x00, 0x70, 0x4f, 0x00, 0x00, 0x70, 0x4f, 0x00, 0x00, 0x70, 0x4f, 0x00, 0x00
        /*0010*/ 	.byte	0x70, 0x4f, 0x00, 0x00, 0x70, 0x4f, 0x00, 0x00, 0x70, 0x4f, 0x00, 0x00, 0x70, 0x4f, 0x00, 0x00
        /*0020*/ 	.byte	0x80, 0xe9, 0x00, 0x00, 0x70, 0x4f, 0x00, 0x00


//--------------------- .text._ZN7cutlass13device_kernelINS_4gemm6kernel13GemmUniversalINS1_17GroupProblemShapeIN4cute5tupleIJiiiEEEEENS1_10collective13CollectiveMmaINS1_40MainloopSm100ArrayTmaUmmaWarpSpecializedILi7ELi8ELi4ENS6_IJNS5_1CILi2EEENSC_ILi1EEESE_EEEEENS6_IJNSC_ILi256EEENSC_ILi128EEENSC_ILi64EEEEEENS_10bfloat16_tEPNS6_IJlSE_NSC_ILi0EEEEEESL_SO_NS5_8TiledMMAINS5_8MMA_AtomIJNS5_26SM100_MMA_F16BF16_2x1SM_SSISL_SL_fLi256ELi128ELNS5_4UMMA5MajorE0ELST_0ELNSS_7ScaleInE0ELSU_0EEEEEENS5_6LayoutINS6_IJSE_SE_SE_EEENS6_IJSM_SM_SM_EEEEENS6_IJNS5_10UnderscoreES11_S11_EEEEENS5_18SM100_TMA_2SM_LOADENS5_14ComposedLayoutINS5_7SwizzleILi3ELi4ELi3EEENS5_18smem_ptr_flag_bitsILi16EEENSX_INS6_IJNSC_ILi8EEESJ_EEENS6_IJSJ_SE_EEEEEEEvNS5_8identityES14_S1E_vS1F_EENS_8epilogue10collective18CollectiveEpilogueINS1H_31Sm100PtrArrayTmaWarpSpecializedILi4ELi2ELi32ELb1ELb0EEEJNS6_IJSI_SI_SJ_EEENS6_IJNSX_ISI_SE_EENSX_INSC_ILi32EEESE_EEEEENS_6half_tEPNS6_IJSE_lSM_EEES1R_S1T_NS1H_6fusion15FusionCallbacksIS1L_NS1U_17LinearCombinationIS1R_fS1R_fLNS_15FloatRoundStyleE2EEES1M_S1Q_JEEENS5_5SM1004TMEM4LOAD26SM100_TMEM_LOAD_16dp256b4xENS5_13SM90_TMA_LOADENS15_IS17_S19_NSX_INS6_IJSJ_S1A_EEENS6_IJSE_SJ_EEEEEEENS5_17SM75_U16x8_LDSM_TENS5_14SM90_TMA_STOREES28_NS5_17SM90_U16x8_STSM_TENS5_39AutoVectorizingCopyWithAssumedAlignmentILi128EEEEEEvvEEEEvNT_6ParamsE --------------------------
	.section	.text._ZN7cutlass13device_kernelINS_4gemm6kernel13GemmUniversalINS1_17GroupProblemShapeIN4cute5tupleIJiiiEEEEENS1_10collective13CollectiveMmaINS1_40MainloopSm100ArrayTmaUmmaWarpSpecializedILi7ELi8ELi4ENS6_IJNS5_1CILi2EEENSC_ILi1EEESE_EEEEENS6_IJNSC_ILi256EEENSC_ILi128EEENSC_ILi64EEEEEENS_10bfloat16_tEPNS6_IJlSE_NSC_ILi0EEEEEESL_SO_NS5_8TiledMMAINS5_8MMA_AtomIJNS5_26SM100_MMA_F16BF16_2x1SM_SSISL_SL_fLi256ELi128ELNS5_4UMMA5MajorE0ELST_0ELNSS_7ScaleInE0ELSU_0EEEEEENS5_6LayoutINS6_IJSE_SE_SE_EEENS6_IJSM_SM_SM_EEEEENS6_IJNS5_10UnderscoreES11_S11_EEEEENS5_18SM100_TMA_2SM_LOADENS5_14ComposedLayoutINS5_7SwizzleILi3ELi4ELi3EEENS5_18smem_ptr_flag_bitsILi16EEENSX_INS6_IJNSC_ILi8EEESJ_EEENS6_IJSJ_SE_EEEEEEEvNS5_8identityES14_S1E_vS1F_EENS_8epilogue10collective18CollectiveEpilogueINS1H_31Sm100PtrArrayTmaWarpSpecializedILi4ELi2ELi32ELb1ELb0EEEJNS6_IJSI_SI_SJ_EEENS6_IJNSX_ISI_SE_EENSX_INSC_ILi32EEESE_EEEEENS_6half_tEPNS6_IJSE_lSM_EEES1R_S1T_NS1H_6fusion15FusionCallbacksIS1L_NS1U_17LinearCombinationIS1R_fS1R_fLNS_15FloatRoundStyleE2EEES1M_S1Q_JEEENS5_5SM1004TMEM4LOAD26SM100_TMEM_LOAD_16dp256b4xENS5_13SM90_TMA_LOADENS15_IS17_S19_NSX_INS6_IJSJ_S1A_EEENS6_IJSE_SJ_EEEEEEENS5_17SM75_U16x8_LDSM_TENS5_14SM90_TMA_STOREES28_NS5_17SM90_U16x8_STSM_TENS5_39AutoVectorizingCopyWithAssumedAlignmentILi128EEEEEEvvEEEEvNT_6ParamsE,"ax",@progbits
	.align	128
.text._ZN7cutlass13device_kernelINS_4gemm6kernel13GemmUniversalINS1_17GroupProblemShapeIN4cute5tupleIJiiiEEEEENS1_10collective13CollectiveMmaINS1_40MainloopSm100ArrayTmaUmmaWarpSpecializedILi7ELi8ELi4ENS6_IJNS5_1CILi2EEENSC_ILi1EEESE_EEEEENS6_IJNSC_ILi256EEENSC_ILi128EEENSC_ILi64EEEEEENS_10bfloat16_tEPNS6_IJlSE_NSC_ILi0EEEEEESL_SO_NS5_8TiledMMAINS5_8MMA_AtomIJNS5_26SM100_MMA_F16BF16_2x1SM_SSISL_SL_fLi256ELi128ELNS5_4UMMA5MajorE0ELST_0ELNSS_7ScaleInE0ELSU_0EEEEEENS5_6LayoutINS6_IJSE_SE_SE_EEENS6_IJSM_SM_SM_EEEEENS6_IJNS5_10UnderscoreES11_S11_EEEEENS5_18SM100_TMA_2SM_LOADENS5_14ComposedLayoutINS5_7SwizzleILi3ELi4ELi3EEENS5_18smem_ptr_flag_bitsILi16EEENSX_INS6_IJNSC_ILi8EEESJ_EEENS6_IJSJ_SE_EEEEEEEvNS5_8identityES14_S1E_vS1F_EENS_8epilogue10collective18CollectiveEpilogueINS1H_31Sm100PtrArrayTmaWarpSpecializedILi4ELi2ELi32ELb1ELb0EEEJNS6_IJSI_SI_SJ_EEENS6_IJNSX_ISI_SE_EENSX_INSC_ILi32EEESE_EEEEENS_6half_tEPNS6_IJSE_lSM_EEES1R_S1T_NS1H_6fusion15FusionCallbacksIS1L_NS1U_17LinearCombinationIS1R_fS1R_fLNS_15FloatRoundStyleE2EEES1M_S1Q_JEEENS5_5SM1004TMEM4LOAD26SM100_TMEM_LOAD_16dp256b4xENS5_13SM90_TMA_LOADENS15_IS17_S19_NSX_INS6_IJSJ_S1A_EEENS6_IJSE_SJ_EEEEEEENS5_17SM75_U16x8_LDSM_TENS5_14SM90_TMA_STOREES28_NS5_17SM90_U16x8_STSM_TENS5_39AutoVectorizingCopyWithAssumedAlignmentILi128EEEEEEvvEEEEvNT_6ParamsE:
        .type           _ZN7cutlass13device_kernelINS_4gemm6kernel13GemmUniversalINS1_17GroupProblemShapeIN4cute5tupleIJiiiEEEEENS1_10collective13CollectiveMmaINS1_40MainloopSm100ArrayTmaUmmaWarpSpecializedILi7ELi8ELi4ENS6_IJNS5_1CILi2EEENSC_ILi1EEESE_EEEEENS6_IJNSC_ILi256EEENSC_ILi128EEENSC_ILi64EEEEEENS_10bfloat16_tEPNS6_IJlSE_NSC_ILi0EEEEEESL_SO_NS5_8TiledMMAINS5_8MMA_AtomIJNS5_26SM100_MMA_F16BF16_2x1SM_SSISL_SL_fLi256ELi128ELNS5_4UMMA5MajorE0ELST_0ELNSS_7ScaleInE0ELSU_0EEEEEENS5_6LayoutINS6_IJSE_SE_SE_EEENS6_IJSM_SM_SM_EEEEENS6_IJNS5_10UnderscoreES11_S11_EEEEENS5_18SM100_TMA_2SM_LOADENS5_14ComposedLayoutINS5_7SwizzleILi3ELi4ELi3EEENS5_18smem_ptr_flag_bitsILi16EEENSX_INS6_IJNSC_ILi8EEESJ_EEENS6_IJSJ_SE_EEEEEEEvNS5_8identityES14_S1E_vS1F_EENS_8epilogue10collective18CollectiveEpilogueINS1H_31Sm100PtrArrayTmaWarpSpecializedILi4ELi2ELi32ELb1ELb0EEEJNS6_IJSI_SI_SJ_EEENS6_IJNSX_ISI_SE_EENSX_INSC_ILi32EEESE_EEEEENS_6half_tEPNS6_IJSE_lSM_EEES1R_S1T_NS1H_6fusion15FusionCallbacksIS1L_NS1U_17LinearCombinationIS1R_fS1R_fLNS_15FloatRoundStyleE2EEES1M_S1Q_JEEENS5_5SM1004TMEM4LOAD26SM100_TMEM_LOAD_16dp256b4xENS5_13SM90_TMA_LOADENS15_IS17_S19_NSX_INS6_IJSJ_S1A_EEENS6_IJSE_SJ_EEEEEEENS5_17SM75_U16x8_LDSM_TENS5_14SM90_TMA_STOREES28_NS5_17SM90_U16x8_STSM_TENS5_39AutoVectorizingCopyWithAssumedAlignmentILi128EEEEEEvvEEEEvNT_6ParamsE,@function
        .size           _ZN7cutlass13device_kernelINS_4gemm6kernel13GemmUniversalINS1_17GroupProblemShapeIN4cute5tupleIJiiiEEEEENS1_10collective13CollectiveMmaINS1_40MainloopSm100ArrayTmaUmmaWarpSpecializedILi7ELi8ELi4ENS6_IJNS5_1CILi2EEENSC_ILi1EEESE_EEEEENS6_IJNSC_ILi256EEENSC_ILi128EEENSC_ILi64EEEEEENS_10bfloat16_tEPNS6_IJlSE_NSC_ILi0EEEEEESL_SO_NS5_8TiledMMAINS5_8MMA_AtomIJNS5_26SM100_MMA_F16BF16_2x1SM_SSISL_SL_fLi256ELi128ELNS5_4UMMA5MajorE0ELST_0ELNSS_7ScaleInE0ELSU_0EEEEEENS5_6LayoutINS6_IJSE_SE_SE_EEENS6_IJSM_SM_SM_EEEEENS6_IJNS5_10UnderscoreES11_S11_EEEEENS5_18SM100_TMA_2SM_LOADENS5_14ComposedLayoutINS5_7SwizzleILi3ELi4ELi3EEENS5_18smem_ptr_flag_bitsILi16EEENSX_INS6_IJNSC_ILi8EEESJ_EEENS6_IJSJ_SE_EEEEEEEvNS5_8identityES14_S1E_vS1F_EENS_8epilogue10collective18CollectiveEpilogueINS1H_31Sm100PtrArrayTmaWarpSpecializedILi4ELi2ELi32ELb1ELb0EEEJNS6_IJSI_SI_SJ_EEENS6_IJNSX_ISI_SE_EENSX_INSC_ILi32EEESE_EEEEENS_6half_tEPNS6_IJSE_lSM_EEES1R_S1T_NS1H_6fusion15FusionCallbacksIS1L_NS1U_17LinearCombinationIS1R_fS1R_fLNS_15FloatRoundStyleE2EEES1M_S1Q_JEEENS5_5SM1004TMEM4LOAD26SM100_TMEM_LOAD_16dp256b4xENS5_13SM90_TMA_LOADENS15_IS17_S19_NSX_INS6_IJSJ_S1A_EEENS6_IJSE_SJ_EEEEEEENS5_17SM75_U16x8_LDSM_TENS5_14SM90_TMA_STOREES28_NS5_17SM90_U16x8_STSM_TENS5_39AutoVectorizingCopyWithAssumedAlignmentILi128EEEEEEvvEEEEvNT_6ParamsE,(.L_x_314 - _ZN7cutlass13device_kernelINS_4gemm6kernel13GemmUniversalINS1_17GroupProblemShapeIN4cute5tupleIJiiiEEEEENS1_10collective13CollectiveMmaINS1_40MainloopSm100ArrayTmaUmmaWarpSpecializedILi7ELi8ELi4ENS6_IJNS5_1CILi2EEENSC_ILi1EEESE_EEEEENS6_IJNSC_ILi256EEENSC_ILi128EEENSC_ILi64EEEEEENS_10bfloat16_tEPNS6_IJlSE_NSC_ILi0EEEEEESL_SO_NS5_8TiledMMAINS5_8MMA_AtomIJNS5_26SM100_MMA_F16BF16_2x1SM_SSISL_SL_fLi256ELi128ELNS5_4UMMA5MajorE0ELST_0ELNSS_7ScaleInE0ELSU_0EEEEEENS5_6LayoutINS6_IJSE_SE_SE_EEENS6_IJSM_SM_SM_EEEEENS6_IJNS5_10UnderscoreES11_S11_EEEEENS5_18SM100_TMA_2SM_LOADENS5_14ComposedLayoutINS5_7SwizzleILi3ELi4ELi3EEENS5_18smem_ptr_flag_bitsILi16EEENSX_INS6_IJNSC_ILi8EEESJ_EEENS6_IJSJ_SE_EEEEEEEvNS5_8identityES14_S1E_vS1F_EENS_8epilogue10collective18CollectiveEpilogueINS1H_31Sm100PtrArrayTmaWarpSpecializedILi4ELi2ELi32ELb1ELb0EEEJNS6_IJSI_SI_SJ_EEENS6_IJNSX_ISI_SE_EENSX_INSC_ILi32EEESE_EEEEENS_6half_tEPNS6_IJSE_lSM_EEES1R_S1T_NS1H_6fusion15FusionCallbacksIS1L_NS1U_17LinearCombinationIS1R_fS1R_fLNS_15FloatRoundStyleE2EEES1M_S1Q_JEEENS5_5SM1004TMEM4LOAD26SM100_TMEM_LOAD_16dp256b4xENS5_13SM90_TMA_LOADENS15_IS17_S19_NSX_INS6_IJSJ_S1A_EEENS6_IJSE_SJ_EEEEEEENS5_17SM75_U16x8_LDSM_TENS5_14SM90_TMA_STOREES28_NS5_17SM90_U16x8_STSM_TENS5_39AutoVectorizingCopyWithAssumedAlignmentILi128EEEEEEvvEEEEvNT_6ParamsE)
        .other          _ZN7cutlass13device_kernelINS_4gemm6kernel13GemmUniversalINS1_17GroupProblemShapeIN4cute5tupleIJiiiEEEEENS1_10collective13CollectiveMmaINS1_40MainloopSm100ArrayTmaUmmaWarpSpecializedILi7ELi8ELi4ENS6_IJNS5_1CILi2EEENSC_ILi1EEESE_EEEEENS6_IJNSC_ILi256EEENSC_ILi128EEENSC_ILi64EEEEEENS_10bfloat16_tEPNS6_IJlSE_NSC_ILi0EEEEEESL_SO_NS5_8TiledMMAINS5_8MMA_AtomIJNS5_26SM100_MMA_F16BF16_2x1SM_SSISL_SL_fLi256ELi128ELNS5_4UMMA5MajorE0ELST_0ELNSS_7ScaleInE0ELSU_0EEEEEENS5_6LayoutINS6_IJSE_SE_SE_EEENS6_IJSM_SM_SM_EEEEENS6_IJNS5_10UnderscoreES11_S11_EEEEENS5_18SM100_TMA_2SM_LOADENS5_14ComposedLayoutINS5_7SwizzleILi3ELi4ELi3EEENS5_18smem_ptr_flag_bitsILi16EEENSX_INS6_IJNSC_ILi8EEESJ_EEENS6_IJSJ_SE_EEEEEEEvNS5_8identityES14_S1E_vS1F_EENS_8epilogue10collective18CollectiveEpilogueINS1H_31Sm100PtrArrayTmaWarpSpecializedILi4ELi2ELi32ELb1ELb0EEEJNS6_IJSI_SI_SJ_EEENS6_IJNSX_ISI_SE_EENSX_INSC_ILi32EEESE_EEEEENS_6half_tEPNS6_IJSE_lSM_EEES1R_S1T_NS1H_6fusion15FusionCallbacksIS1L_NS1U_17LinearCombinationIS1R_fS1R_fLNS_15FloatRoundStyleE2EEES1M_S1Q_JEEENS5_5SM1004TMEM4LOAD26SM100_TMEM_LOAD_16dp256b4xENS5_13SM90_TMA_LOADENS15_IS17_S19_NSX_INS6_IJSJ_S1A_EEENS6_IJSE_SJ_EEEEEEENS5_17SM75_U16x8_LDSM_TENS5_14SM90_TMA_STOREES28_NS5_17SM90_U16x8_STSM_TENS5_39AutoVectorizingCopyWithAssumedAlignmentILi128EEEEEEvvEEEEvNT_6ParamsE,@"STO_CUDA_ENTRY STV_DEFAULT"
_ZN7cutlass13device_kernelINS_4gemm6kernel13GemmUniversalINS1_17GroupProblemShapeIN4cute5tupleIJiiiEEEEENS1_10collective13CollectiveMmaINS1_40MainloopSm100ArrayTmaUmmaWarpSpecializedILi7ELi8ELi4ENS6_IJNS5_1CILi2EEENSC_ILi1EEESE_EEEEENS6_IJNSC_ILi256EEENSC_ILi128EEENSC_ILi64EEEEEENS_10bfloat16_tEPNS6_IJlSE_NSC_ILi0EEEEEESL_SO_NS5_8TiledMMAINS5_8MMA_AtomIJNS5_26SM100_MMA_F16BF16_2x1SM_SSISL_SL_fLi256ELi128ELNS5_4UMMA5MajorE0ELST_0ELNSS_7ScaleInE0ELSU_0EEEEEENS5_6LayoutINS6_IJSE_SE_SE_EEENS6_IJSM_SM_SM_EEEEENS6_IJNS5_10UnderscoreES11_S11_EEEEENS5_18SM100_TMA_2SM_LOADENS5_14ComposedLayoutINS5_7SwizzleILi3ELi4ELi3EEENS5_18smem_ptr_flag_bitsILi16EEENSX_INS6_IJNSC_ILi8EEESJ_EEENS6_IJSJ_SE_EEEEEEEvNS5_8identityES14_S1E_vS1F_EENS_8epilogue10collective18CollectiveEpilogueINS1H_31Sm100PtrArrayTmaWarpSpecializedILi4ELi2ELi32ELb1ELb0EEEJNS6_IJSI_SI_SJ_EEENS6_IJNSX_ISI_SE_EENSX_INSC_ILi32EEESE_EEEEENS_6half_tEPNS6_IJSE_lSM_EEES1R_S1T_NS1H_6fusion15FusionCallbacksIS1L_NS1U_17LinearCombinationIS1R_fS1R_fLNS_15FloatRoundStyleE2EEES1M_S1Q_JEEENS5_5SM1004TMEM4LOAD26SM100_TMEM_LOAD_16dp256b4xENS5_13SM90_TMA_LOADENS15_IS17_S19_NSX_INS6_IJSJ_S1A_EEENS6_IJSE_SJ_EEEEEEENS5_17SM75_U16x8_LDSM_TENS5_14SM90_TMA_STOREES28_NS5_17SM90_U16x8_STSM_TENS5_39AutoVectorizingCopyWithAssumedAlignmentILi128EEEEEEvvEEEEvNT_6ParamsE:
[----:B------:R-:W1:Y:S01]  /*0000*/  LDC R1, c[0x0][0x37c] ;  /* 0x0000df00ff017b82 */ /* 0x000e620000000800 */
[----:B------:R-:W2:Y:S07]  /*0010*/  S2R R0, SR_TID.X ;  /* 0x0000000000007919 */ /* 0x000eae0000002100 */
[----:B------:R-:W3:Y:S01]  /*0020*/  S2UR UR31, SR_CgaCtaId ;  /* 0x00000000001f79c3 */ /* 0x000ee20000008800 */
[----:B------:R-:W-:Y:S01]  /*0030*/  UMOV UR37, 0x4 ;  /* 0x0000000400257882 */ /* 0x000fe20000000000 */
[----:B------:R-:W4:Y:S01]  /*0040*/  LDCU UR30, c[0x0][0x370] ;  /* 0x00006e00ff1e77ac */ /* 0x000f220008000800 */
[----:B------:R-:W-:-:S05]  /*0050*/  ELECT P2, URZ, PT ;  /* 0x0000000000ff782f */ /* 0x000fca0003840000 */
[----:B------:R-:W-:Y:S08]  /*0060*/  S2UR UR42, SR_CTAID.X ;  /* 0x00000000002a79c3 */ /* 0x000ff00000002500 */
[----:B------:R-:W4:Y:S01]  /*0070*/  S2UR UR58, SR_CTAID.Y ;  /* 0x00000000003a79c3 */ /* 0x000f220000002600 */
[----:B---3--:R-:W-:Y:S02]  /*0080*/  ULOP3.LUT UR44, UR31, 0x1, URZ, 0xc0, !UPT ;  /* 0x000000011f2c7892 */ /* 0x008fe4000f8ec0ff */
[----:B------:R-:W-:Y:S01]  /*0090*/  ULOP3.LUT UR43, UR31, 0x1, URZ, 0x3c, !UPT ;  /* 0x000000011f2b7892 */ /* 0x000fe2000f8e3cff */
[----:B--2---:R-:W-:-:S05]  /*00a0*/  SHF.R.U32.HI R80, RZ, 0x5, R0 ;  /* 0x00000005ff507819 */ /* 0x004fca0000011600 */
[----:B------:R-:W2:Y:S01]  /*00b0*/  SHFL.IDX PT, R2, R80, RZ, 0x1f ;  /* 0x00001fff50027589 */ /* 0x000ea200000e0000 */
[----:B----4-:R-:W-:Y:S01]  /*00c0*/  UIMAD UR28, UR58, UR30, UR42 ;  /* 0x0000001e3a1c72a4 */ /* 0x010fe2000f8e022a */
[----:B--2---:R-:W-:-:S13]  /*00d0*/  R2UR UR21, R2 ;  /* 0x00000000021572ca */ /* 0x004fda00000e0000 */
[----:B------:R-:W-:Y:S02]  /*00e0*/  UISETP.GE.AND UP0, UPT, UR21, 0x8, UPT ;  /* 0x000000081500788c */ /* 0x000fe4000bf06270 */
[----:B------:R-:W-:Y:S02]  /*00f0*/  UISETP.GT.AND UP1, UPT, UR21, 0x3, UPT ;  /* 0x000000031500788c */ /* 0x000fe4000bf24270 */
[----:B------:R-:W-:-:S04]  /*0100*/  USEL UR37, UR37, 0x8, !UP0 ;  /* 0x0000000825257887 */ /* 0x000fc8000c000000 */
[----:B------:R-:W-:Y:S02]  /*0110*/  USEL UR37, UR37, UR21, UP1 ;  /* 0x0000001525257287 */ /* 0x000fe40008800000 */
[----:B------:R-:W-:Y:S02]  /*0120*/  ULOP3.LUT UR21, UR21, 0xfffffffc, URZ, 0xc0, !UPT ;  /* 0xfffffffc15157892 */ /* 0x000fe4000f8ec0ff */
[----:B------:R-:W-:-:S09]  /*0130*/  UISETP.NE.AND UP0, UPT, UR37, 0x2, UPT ;  /* 0x000000022500788c */ /* 0x000fd2000bf05270 */
[----:B-1----:R-:W-:Y:S05]  /*0140*/  BRA.U UP0, `(.L_x_0) ;  /* 0x0000000100f87547 */ /* 0x002fea000b800000 */
[----:B------:R-:W1:Y:S01]  /*0150*/  LDCU UR34, c[0x0][0xc1c] ;  /* 0x00018380ff2277ac */ /* 0x000e620008000800 */
[----:B------:R-:W-:Y:S01]  /*0160*/  BSSY.RECONVERGENT B0, `(.L_x_1) ;  /* 0x000003b000007945 */ /* 0x000fe20003800200 */
[----:B------:R-:W2:Y:S01]  /*0170*/  LDCU.64 UR4, c[0x0][0x820] ;  /* 0x00010400ff0477ac */ /* 0x000ea20008000a00 */
[----:B------:R-:W-:Y:S01]  /*0180*/  ELECT P0, URZ, PT ;  /* 0x0000000000ff782f */ /* 0x000fe20003800000 */
[----:B------:R-:W-:Y:S02]  /*0190*/  UIMAD UR38, UR28, 0x11, URZ ;  /* 0x000000111c2678a4 */ /* 0x000fe4000f8e02ff */
[----:B-1----:R-:W-:-:S04]  /*01a0*/  UIADD3 UR34, UPT, UPT, UR28, UR34, URZ ;  /* 0x000000221c227290 */ /* 0x002fc8000fffe0ff */
[----:B------:R-:W-:Y:S02]  /*01b0*/  UIMAD UR34, UR34, 0x11, URZ ;  /* 0x00000011222278a4 */ /* 0x000fe4000f8e02ff */
[----:B--2---:R-:W-:Y:S02]  /*01c0*/  UIMAD.WIDE.U32 UR38, UR38, 0x80, UR4 ;  /* 0x00000080262678a5 */ /* 0x004fe4000f8e0004 */
[----:B------:R-:W-:Y:S02]  /*01d0*/  UIMAD.WIDE.U32 UR34, UR34, 0x80, UR4 ;  /* 0x00000080222278a5 */ /* 0x000fe4000f8e0004 */
[----:B------:R-:W-:Y:S10]  /*01e0*/  @!P0 BRA `(.L_x_2) ;  /* 0x0000000000c88947 */ /* 0x000ff40003800000 */
[----:B------:R-:W1:Y:S01]  /*01f0*/  LDC.64 R64, c[0x0][0x400] ;  /* 0x00010000ff407b82 */ /* 0x000e620000000a00 */
[----:B------:R-:W-:Y:S02]  /*0200*/  UMOV UR4, 0x400 ;  /* 0x0000040000047882 */ /* 0x000fe40000000000 */
[----:B------:R-:W-:-:S05]  /*0210*/  ULEA UR4, UR31, UR4, 0x18 ;  /* 0x000000041f047291 */ /* 0x000fca000f8ec0ff */
[----:B------:R-:W1:Y:S08]  /*0220*/  LDC.64 R66, c[0x0][0x408] ;  /* 0x00010200ff427b82 */ /* 0x000e700000000a00 */
[----:B------:R-:W2:Y:S08]  /*0230*/  LDC.64 R60, c[0x0][0x410] ;  /* 0x00010400ff3c7b82 */ /* 0x000eb00000000a00 */
[----:B------:R-:W2:Y:S08]  /*0240*/  LDC.64 R62, c[0x0][0x418] ;  /* 0x00010600ff3e7b82 */ /* 0x000eb00000000a00 */
[----:B------:R-:W3:Y:S01]  /*0250*/  LDC.64 R56, c[0x0][0x420] ;  /* 0x00010800ff387b82 */ /* 0x000ee20000000a00 */
[----:B-1----:R1:W-:Y:S07]  /*0260*/  STS.128 [UR4+0x480], R64 ;  /* 0x00048040ff007988 */ /* 0x0023ee0008000c04 */
[----:B------:R-:W3:Y:S08]  /*0270*/  LDC.64 R58, c[0x0][0x428] ;  /* 0x00010a00ff3a7b82 */ /* 0x000ef00000000a00 */
[----:B------:R-:W4:Y:S01]  /*0280*/  LDC.64 R52, c[0x0][0x430] ;  /* 0x00010c00ff347b82 */ /* 0x000f220000000a00 */
[----:B--2---:R1:W-:Y:S07]  /*0290*/  STS.128 [UR4+0x490], R60 ;  /* 0x0004903cff007988 */ /* 0x0043ee0008000c04 */
[----:B------:R-:W4:Y:S08]  /*02a0*/  LDC.64 R54, c[0x0][0x438] ;  /* 0x00010e00ff367b82 */ /* 0x000f300000000a00 */
[----:B------:R-:W2:Y:S01]  /*02b0*/  LDC.64 R48, c[0x0][0x440] ;  /* 0x00011000ff307b82 */ /* 0x000ea20000000a00 */
[----:B---3--:R1:W-:Y:S07]  /*02c0*/  STS.128 [UR4+0x4a0], R56 ;  /* 0x0004a038ff007988 */ /* 0x0083ee0008000c04 */
[----:B------:R-:W2:Y:S08]  /*02d0*/  LDC.64 R50, c[0x0][0x448] ;  /* 0x00011200ff327b82 */ /* 0x000eb00000000a00 */
[----:B------:R-:W3:Y:S01]  /*02e0*/  LDC.64 R44, c[0x0][0x450] ;  /* 0x00011400ff2c7b82 */ /* 0x000ee20000000a00 */
[----:B----4-:R1:W-:Y:S07]  /*02f0*/  STS.128 [UR4+0x4b0], R52 ;  /* 0x0004b034ff007988 */ /* 0x0103ee0008000c04 */
        /* <DEDUP_REMOVED lines=30> */
[----:B------:R-:W4:Y:S01]  /*04e0*/  LDC.64 R6, c[0x0][0x578] ;  /* 0x00015e00ff067b82 */ /* 0x000f220000000a00 */
[----:B---3--:R1:W-:Y:S04]  /*04f0*/  STS.128 [UR4+0x560], R8 ;  /* 0x00056008ff007988 */ /* 0x0083e80008000c04 */
[----:B----4-:R1:W-:Y:S02]  /*0500*/  STS.128 [UR4+0x570], R4 ;  /* 0x00057004ff007988 */ /* 0x0103e40008000c04 */
.L_x_2:
[----:B------:R-:W-:Y:S05]  /*0510*/  BSYNC.RECONVERGENT B0 ;  /* 0x0000000000007941 */ /* 0x000fea0003800200 */
.L_x_1:
[----:B------:R-:W-:Y:S01]  /*0520*/  NOP ;  /* 0x0000000000007918 */ /* 0x000fe20000000000 */
.L_x_0:
[----:B------:R-:W-:-:S09]  /*0530*/  UISETP.NE.AND UP0, UPT, UR37, 0x3, UPT ;  /* 0x000000032500788c */ /* 0x000fd2000bf05270 */
[----:B------:R-:W-:Y:S05]  /*0540*/  BRA.U UP0, `(.L_x_3) ;  /* 0x00000001007c7547 */ /* 0x000fea000b800000 */
[----:B-1----:R-:W1:Y:S01]  /*0550*/  LDC.64 R32, c[0x0][0x900] ;  /* 0x00024000ff207b82 */ /* 0x002e620000000a00 */
[----:B------:R-:W2:Y:S01]  /*0560*/  LDCU.64 UR6, c[0x0][0xb00] ;  /* 0x00016000ff0677ac */ /* 0x000ea20008000a00 */
[----:B------:R-:W-:Y:S01]  /*0570*/  ELECT P0, URZ, PT ;  /* 0x0000000000ff782f */ /* 0x000fe20003800000 */
[----:B------:R-:W-:-:S05]  /*0580*/  UMOV UR4, 0x400 ;  /* 0x0000040000047882 */ /* 0x000fca0000000000 */
[----:B------:R-:W1:Y:S01]  /*0590*/  LDC.64 R34, c[0x0][0x908] ;  /* 0x00024200ff227b82 */ /* 0x000e620000000a00 */
[----:B------:R-:W-:Y:S02]  /*05a0*/  ULEA UR4, UR31, UR4, 0x18 ;  /* 0x000000041f047291 */ /* 0x000fe4000f8ec0ff */
[----:B------:R-:W-:-:S05]  /*05b0*/  UIMAD UR22, UR28, 0xe, URZ ;  /* 0x0000000e1c1678a4 */ /* 0x000fca000f8e02ff */
[----:B------:R-:W3:Y:S01]  /*05c0*/  LDC.64 R28, c[0x0][0x910] ;  /* 0x00024400ff1c7b82 */ /* 0x000ee20000000a00 */
[----:B--2---:R-:W-:-:S07]  /*05d0*/  UIMAD.WIDE.U32 UR22, UR22, 0x80, UR6 ;  /* 0x00000080161678a5 */ /* 0x004fce000f8e0006 */
[----:B------:R-:W3:Y:S08]  /*05e0*/  LDC.64 R30, c[0x0][0x918] ;  /* 0x00024600ff1e7b82 */ /* 0x000ef00000000a00 */
[----:B------:R-:W2:Y:S01]  /*05f0*/  LDC.64 R24, c[0x0][0x920] ;  /* 0x00024800ff187b82 */ /* 0x000ea20000000a00 */
[----:B-1----:R4:W-:Y:S07]  /*0600*/  @P0 STS.128 [UR4+0x380], R32 ;  /* 0x00038020ff000988 */ /* 0x0029ee0008000c04 */
[----:B------:R-:W2:Y:S08]  /*0610*/  LDC.64 R26, c[0x0][0x928] ;  /* 0x00024a00ff1a7b82 */ /* 0x000eb00000000a00 */
[----:B------:R-:W1:Y:S01]  /*0620*/  LDC.64 R20, c[0x0][0x930] ;  /* 0x00024c00ff147b82 */ /* 0x000e620000000a00 */
[----:B---3--:R4:W-:Y:S07]  /*0630*/  @P0 STS.128 [UR4+0x390], R28 ;  /* 0x0003901cff000988 */ /* 0x0089ee0008000c04 */
[----:B------:R-:W1:Y:S08]  /*0640*/  LDC.64 R22, c[0x0][0x938] ;  /* 0x00024e00ff167b82 */ /* 0x000e700000000a00 */
[----:B------:R-:W3:Y:S01]  /*0650*/  LDC.64 R16, c[0x0][0x940] ;  /* 0x00025000ff107b82 */ /* 0x000ee20000000a00 */
[----:B--2---:R4:W-:Y:S07]  /*0660*/  @P0 STS.128 [UR4+0x3a0], R24 ;  /* 0x0003a018ff000988 */ /* 0x0049ee0008000c04 */
        /* <DEDUP_REMOVED lines=9> */
[----:B------:R-:W3:Y:S01]  /*0700*/  LDC.64 R6, c[0x0][0x978] ;  /* 0x00025e00ff067b82 */ /* 0x000ee20000000a00 */
[----:B-1----:R4:W-:Y:S04]  /*0710*/  @P0 STS.128 [UR4+0x3e0], R8 ;  /* 0x0003e008ff000988 */ /* 0x0029e80008000c04 */
[----:B---3--:R4:W-:Y:S01]  /*0720*/  @P0 STS.128 [UR4+0x3f0], R4 ;  /* 0x0003f004ff000988 */ /* 0x0089e20008000c04 */
[----:B------:R-:W-:Y:S01]  /*0730*/  NOP ;  /* 0x0000000000007918 */ /* 0x000fe20000000000 */
.L_x_3:
[----:B------:R-:W2:Y:S02]  /*0740*/  SHFL.IDX PT, R2, R80, RZ, 0x1f ;  /* 0x00001fff50027589 */ /* 0x000ea400000e0000 */
[----:B--2---:R-:W-:-:S13]  /*0750*/  ISETP.NE.AND P0, PT, R2, RZ, PT ;  /* 0x000000ff0200720c */ /* 0x004fda0003f05270 */
[----:B------:R-:W-:Y:S05]  /*0760*/  @P0 BRA `(.L_x_4) ;  /* 0x00000000005c0947 */ /* 0x000fea0003800000 */
[----:B------:R-:W-:Y:S01]  /*0770*/  UMOV UR5, 0x400 ;  /* 0x0000040000057882 */ /* 0x000fe20000000000 */
[----:B------:R-:W-:Y:S01]  /*0780*/  UMOV UR4, 0x1 ;  /* 0x0000000100047882 */ /* 0x000fe20000000000 */
[----:B------:R-:W-:Y:S02]  /*0790*/  ULEA UR5, UR31, UR5, 0x18 ;  /* 0x000000051f057291 */ /* 0x000fe4000f8ec0ff */
[----:B------:R-:W-:-:S04]  /*07a0*/  UIADD3 UR6, UPT, UPT, -UR4, 0x100000, URZ ;  /* 0x0010000004067890 */ /* 0x000fc8000fffe1ff */
[----:B------:R-:W-:Y:S02]  /*07b0*/  USHF.L.U32 UR7, UR6, 0xb, URZ ;  /* 0x0000000b06077899 */ /* 0x000fe400080006ff */
[----:B------:R-:W-:Y:S01]  /*07c0*/  USHF.L.U32 UR6, UR6, 0x1, URZ ;  /* 0x0000000106067899 */ /* 0x000fe200080006ff */
[----:B------:R-:W-:Y:S01]  /*07d0*/  ELECT P0, URZ, PT ;  /* 0x0000000000ff782f */ /* 0x000fe20003800000 */
[----:B------:R-:W2:Y:S10]  /*07e0*/  FENCE.VIEW.ASYNC.S ;  /* 0x00000000000073c6 */ /* 0x000eb40000000000 */
[----:B--2---:R2:W3:Y:S01]  /*07f0*/  SYNCS.EXCH.64 URZ, [UR5], UR6 ;  /* 0x0000000605ff75b2 */ /* 0x0044e20008000100 */
[----:B------:R2:W1:Y:S01]  /*0800*/  SYNCS.EXCH.64 URZ, [UR5+0x38], UR6 ;  /* 0x0000380605ff75b2 */ /* 0x0004620008000100 */
        /* <DEDUP_REMOVED lines=11> */
[----:B------:R2:W1:Y:S02]  /*08c0*/  SYNCS.EXCH.64 URZ, [UR5+0x68], UR6 ;  /* 0x0000680605ff75b2 */ /* 0x0004640008000100 */
[----:B--2---:R-:W-:Y:S01]  /*08d0*/  NOP ;  /* 0x0000000000007918 */ /* 0x004fe20000000000 */
.L_x_4:
[----:B------:R-:W2:Y:S01]  /*08e0*/  SHFL.IDX PT, R2, R80, RZ, 0x1f ;  /* 0x00001fff50027589 */ /* 0x000ea200000e0000 */
[----:B------:R-:W-:Y:S01]  /*08f0*/  NOP ;  /* 0x0000000000007918 */ /* 0x000fe20000000000 */
[----:B--2---:R-:W-:-:S13]  /*0900*/  ISETP.NE.AND P0, PT, R2, 0x1, PT ;  /* 0x000000010200780c */ /* 0x004fda0003f05270 */
[----:B------:R-:W-:Y:S05]  /*0910*/  @P0 BRA `(.L_x_5) ;  /* 0x0000000000540947 */ /* 0x000fea0003800000 */
[----:B------:R-:W-:Y:S01]  /*0920*/  UMOV UR6, 0x400 ;  /* 0x0000040000067882 */ /* 0x000fe20000000000 */
[----:B------:R-:W-:Y:S01]  /*0930*/  UMOV UR5, 0x20 ;  /* 0x0000002000057882 */ /* 0x000fe20000000000 */
[----:B------:R-:W-:Y:S01]  /*0940*/  UMOV UR4, 0x80 ;  /* 0x0000008000047882 */ /* 0x000fe20000000000 */
[----:B------:R-:W-:Y:S02]  /*0950*/  ULEA UR6, UR31, UR6, 0x18 ;  /* 0x000000061f067291 */ /* 0x000fe4000f8ec0ff */
[----:B------:R-:W-:-:S04]  /*0960*/  UIADD3 UR8, UPT, UPT, -UR5, 0x100000, URZ ;  /* 0x0010000005087890 */ /* 0x000fc8000fffe1ff */
[----:B------:R-:W-:Y:S02]  /*0970*/  USHF.L.U32 UR9, UR8, 0xb, URZ ;  /* 0x0000000b08097899 */ /* 0x000fe400080006ff */
[----:B------:R-:W-:Y:S02]  /*0980*/  USHF.L.U32 UR8, UR8, 0x1, URZ ;  /* 0x0000000108087899 */ /* 0x000fe400080006ff */
[----:B------:R-:W-:-:S04]  /*0990*/  UIADD3 UR4, UPT, UPT, -UR4, 0x100000, URZ ;  /* 0x0010000004047890 */ /* 0x000fc8000fffe1ff */
[----:B------:R-:W-:Y:S02]  /*09a0*/  USHF.L.U32 UR5, UR4, 0xb, URZ ;  /* 0x0000000b04057899 */ /* 0x000fe400080006ff */
[----:B------:R-:W-:Y:S01]  /*09b0*/  USHF.L.U32 UR4, UR4, 0x1, URZ ;  /* 0x0000000104047899 */ /* 0x000fe200080006ff */
[----:B------:R-:W-:Y:S01]  /*09c0*/  ELECT P0, URZ, PT ;  /* 0x0000000000ff782f */ /* 0x000fe20003800000 */
[----:B------:R-:W2:Y:S02]  /*09d0*/  FENCE.VIEW.ASYNC.S ;  /* 0x00000000000073c6 */ /* 0x000ea40000000000 */
[----:B--2---:R2:W1:Y:S08]  /*09e0*/  SYNCS.EXCH.64 URZ, [UR6+0x70], UR8 ;  /* 0x0000700806ff75b2 */ /* 0x0044700008000100 */
[----:B------:R2:W1:Y:S01]  /*09f0*/  SYNCS.EXCH.64 URZ, [UR6+0x90], UR4 ;  /* 0x0000900406ff75b2 */ /* 0x0004620008000100 */
[----:B------:R2:W1:Y:S01]  /*0a00*/  SYNCS.EXCH.64 URZ, [UR6+0x78], UR8 ;  /* 0x0000780806ff75b2 */ /* 0x0004620008000100 */
[----:B------:R2:W1:Y:S01]  /*0a10*/  SYNCS.EXCH.64 URZ, [UR6+0x98], UR4 ;  /* 0x0000980406ff75b2 */ /* 0x0004620008000100 */
[----:B------:R2:W1:Y:S01]  /*0a20*/  SYNCS.EXCH.64 URZ, [UR6+0x80], UR8 ;  /* 0x0000800806ff75b2 */ /* 0x0004620008000100 */
[----:B------:R2:W1:Y:S01]  /*0a30*/  SYNCS.EXCH.64 URZ, [UR6+0xa0], UR4 ;  /* 0x0000a00406ff75b2 */ /* 0x0004620008000100 */
[----:B------:R2:W1:Y:S01]  /*0a40*/  SYNCS.EXCH.64 URZ, [UR6+0x88], UR8 ;  /* 0x0000880806ff75b2 */ /* 0x0004620008000100 */
[----:B------:R2:W1:Y:S01]  /*0a50*/  SYNCS.EXCH.64 URZ, [UR6+0xa8], UR4 ;  /* 0x0000a80406ff75b2 */ /* 0x0004620008000100 */
[----:B------:R-:W-:Y:S01]  /*0a60*/  NOP ;  /* 0x0000000000007918 */ /* 0x000fe20000000000 */
.L_x_5:
[----:B------:R-:W5:Y:S01]  /*0a70*/  SHFL.IDX PT, R2, R80, RZ, 0x1f ;  /* 0x00001fff50027589 */ /* 0x000f6200000e0000 */
[----:B------:R-:W-:Y:S01]  /*0a80*/  NOP ;  /* 0x0000000000007918 */ /* 0x000fe20000000000 */
[----:B-----5:R-:W-:-:S13]  /*0a90*/  ISETP.NE.AND P0, PT, R2, 0x3, PT ;  /* 0x000000030200780c */ /* 0x020fda0003f05270 */
[----:B------:R-:W-:Y:S05]  /*0aa0*/  @P0 BRA `(.L_x_6) ;  /* 0x00000000002c0947 */ /* 0x000fea0003800000 */
[----:B--2---:R-:W-:Y:S01]  /*0ab0*/  UMOV UR5, 0x400 ;  /* 0x0000040000057882 */ /* 0x004fe20000000000 */
[----:B------:R-:W-:Y:S01]  /*0ac0*/  UMOV UR4, 0x20 ;  /* 0x0000002000047882 */ /* 0x000fe20000000000 */
[----:B------:R-:W-:Y:S02]  /*0ad0*/  ULEA UR5, UR31, UR5, 0x18 ;  /* 0x000000051f057291 */ /* 0x000fe4000f8ec0ff */
[----:B------:R-:W-:-:S04]  /*0ae0*/  UIADD3 UR6, UPT, UPT, -UR4, 0x100000, URZ ;  /* 0x0010000004067890 */ /* 0x000fc8000fffe1ff */
[----:B------:R-:W-:Y:S02]  /*0af0*/  USHF.L.U32 UR7, UR6, 0xb, URZ ;  /* 0x0000000b06077899 */ /* 0x000fe400080006ff */
[----:B------:R-:W-:Y:S01]  /*0b00*/  USHF.L.U32 UR6, UR6, 0x1, URZ ;  /* 0x0000000106067899 */ /* 0x000fe200080006ff */
[----:B------:R-:W-:Y:S01]  /*0b10*/  ELECT P0, URZ, PT ;  /* 0x0000000000ff782f */ /* 0x000fe20003800000 */
[----:B------:R-:W2:Y:S10]  /*0b20*/  FENCE.VIEW.ASYNC.S ;  /* 0x00000000000073c6 */ /* 0x000eb40000000000 */
[----:B--2---:R2:W1:Y:S01]  /*0b30*/  SYNCS.EXCH.64 URZ, [UR5+0xb0], UR6 ;  /* 0x0000b00605ff75b2 */ /* 0x0044620008000100 */
[----:B------:R2:W1:Y:S01]  /*0b40*/  SYNCS.EXCH.64 URZ, [UR5+0xb8], UR6 ;  /* 0x0000b80605ff75b2 */ /* 0x0004620008000100 */
[----:B------:R-:W-:Y:S01]  /*0b50*/  NOP ;  /* 0x0000000000007918 */ /* 0x000fe20000000000 */
.L_x_6:
[----:B------:R-:W5:Y:S01]  /*0b60*/  SHFL.IDX PT, R2, R80, RZ, 0x1f ;  /* 0x00001fff50027589 */ /* 0x000f6200000e0000 */
[----:B------:R-:W-:Y:S01]  /*0b70*/  NOP ;  /* 0x0000000000007918 */ /* 0x000fe20000000000 */
[----:B-----5:R-:W-:-:S13]  /*0b80*/  ISETP.NE.AND P0, PT, R2, 0x4, PT ;  /* 0x000000040200780c */ /* 0x020fda0003f05270 */
[----:B------:R-:W-:Y:S05]  /*0b90*/  @P0 BRA `(.L_x_7) ;  /* 0x0000000000740947 */ /* 0x000fea0003800000 */
[----:B--2---:R-:W-:Y:S01]  /*0ba0*/  UMOV UR6, 0x400 ;  /* 0x0000040000067882 */ /* 0x004fe20000000000 */
        /* <DEDUP_REMOVED lines=28> */
.L_x_7:
        /* <DEDUP_REMOVED lines=33> */
.L_x_8:
[----:B------:R-:W5:Y:S01]  /*0f80*/  SHFL.IDX PT, R2, R80, RZ, 0x1f ;  /* 0x00001fff50027589 */ /* 0x000f6200000e0000 */
[----:B------:R-:W-:Y:S01]  /*0f90*/  ISETP.NE.OR P0, PT, RZ, UR37, !P2 ;  /* 0x00000025ff007c0c */ /* 0x000fe2000d705670 */
        /* <DEDUP_REMOVED lines=24> */
.L_x_9:
[----:B------:R-:W-:Y:S01]  /*1120*/  VOTEU.ALL UP0, P0 ;  /* 0x0000000000ff7886 */ /* 0x000fe20000000000 */
[----:B--2---:R-:W-:Y:S01]  /*1130*/  UMOV UR4, 0x20 ;  /* 0x0000002000047882 */ /* 0x004fe20000000000 */
[----:B------:R-:W-:Y:S01]  /*1140*/  UISETP.NE.AND UP1, UPT, UR37, 0x2, UPT ;  /* 0x000000022500788c */ /* 0x000fe2000bf25270 */
[----:B------:R-:W-:Y:S02]  /*1150*/  NOP ;  /* 0x0000000000007918 */ /* 0x000fe40000000000 */
[----:B------:R-:W-:Y:S01]  /*1160*/  @!UP0 UMOV UR5, 0x400 ;  /* 0x0000040000058882 */ /* 0x000fe20000000000 */
[----:B------:R-:W-:-:S04]  /*1170*/  @!UP0 UIADD3 UR6, UPT, UPT, -UR4, 0x100000, URZ ;  /* 0x0010000004068890 */ /* 0x000fc8000fffe1ff */
[----:B------:R-:W-:Y:S02]  /*1180*/  @!UP0 USHF.L.U32 UR7, UR6, 0xb, URZ ;  /* 0x0000000b06078899 */ /* 0x000fe400080006ff */
[----:B------:R-:W-:Y:S02]  /*1190*/  @!UP0 USHF.L.U32 UR6, UR6, 0x1, URZ ;  /* 0x0000000106068899 */ /* 0x000fe400080006ff */
[----:B------:R-:W-:Y:S01]  /*11a0*/  @!UP0 ULEA UR5, UR31, UR5, 0x18 ;  /* 0x000000051f058291 */ /* 0x000fe2000f8ec0ff */
[----:B------:R-:W2:Y:S01]  /*11b0*/  LDCU UR4, c[0x0][0x36c] ;  /* 0x00006d80ff0477ac */ /* 0x000ea20008000800 */
[----:B------:R-:W-:Y:S01]  /*11c0*/  VOTEU.ALL UP0, P0 ;  /* 0x0000000000ff7886 */ /* 0x000fe20000000000 */
[----:B------:R-:W-:Y:S02]  /*11d0*/  USEL UR20, URZ, 0x1, UP1 ;  /* 0x00000001ff147887 */ /* 0x000fe40008800000 */
[----:B------:R-:W-:Y:S01]  /*11e0*/  UISETP.EQ.AND UP2, UPT, UR44, URZ, !UP1 ;  /* 0x000000ff2c00728c */ /* 0x000fe2000cf42270 */
[----:B------:R-:W5:Y:S06]  /*11f0*/  FENCE.VIEW.ASYNC.S ;  /* 0x00000000000073c6 */ /* 0x000f6c0000000000 */
[----:B-----5:R1:W1:Y:S01]  /*1200*/  @!UP0 SYNCS.EXCH.64 URZ, [UR5+0x190], UR6 ;  /* 0x0001900605ff85b2 */ /* 0x0202620008000100 */
[----:B------:R-:W-:Y:S01]  /*1210*/  UISETP.NE.AND UP0, UPT, UR37, URZ, UPT ;  /* 0x000000ff2500728c */ /* 0x000fe2000bf05270 */
[----:B------:R-:W-:-:S03]  /*1220*/  PLOP3.LUT P2, PT, P2, PT, UP2, 0x80, 0x8 ;  /* 0x000000000008781c */ /* 0x000fc6000174f028 */
[----:B------:R-:W-:Y:S02]  /*1230*/  USEL UR29, UR20, 0x2, UP0 ;  /* 0x00000002141d7887 */ /* 0x000fe40008000000 */
[----:B--2---:R-:W-:-:S09]  /*1240*/  UISETP.EQ.U32.AND UP0, UPT, UR4, 0x1, UPT ;  /* 0x000000010400788c */ /* 0x004fd2000bf02070 */
[----:B------:R-:W-:Y:S05]  /*1250*/  BRA.U !UP0, `(.L_x_10) ;  /* 0x0000000108087547 */ /* 0x000fea000b800000 */
[----:B-1-3--:R-:W-:Y:S01]  /*1260*/  UCGABAR_ARV ;  /* 0x00000000000079c7 */ /* 0x00afe20008000000 */
[----:B------:R-:W-:Y:S05]  /*1270*/  BRA `(.L_x_11) ;  /* 0x0000000000047947 */ /* 0x000fea0003800000 */
.L_x_10:
[----:B-1-3--:R-:W-:Y:S01]  /*1280*/  NOP ;  /* 0x0000000000007918 */ /* 0x00afe20000000000 */
.L_x_11:
[----:B----4-:R-:W1:Y:S01]  /*1290*/  LDC.64 R4, c[0x0][0xbf0] ;  /* 0x0002fc00ff047b82 */ /* 0x010e620000000a00 */
[----:B------:R-:W1:Y:S01]  /*12a0*/  LDCU.64 UR50, c[0x0][0x358] ;  /* 0x00006b00ff3277ac */ /* 0x000e620008000a00 */
[----:B------:R-:W2:Y:S01]  /*12b0*/  LDCU UR27, c[0x0][0xc0c] ;  /* 0x00018180ff1b77ac */ /* 0x000ea20008000800 */
[----:B------:R-:W2:Y:S01]  /*12c0*/  LDCU UR4, c[0x0][0xbdc] ;  /* 0x00017b80ff0477ac */ /* 0x000ea20008000800 */
[----:B------:R-:W3:Y:S01]  /*12d0*/  LDCU UR26, c[0x0][0xc10] ;  /* 0x00018200ff1a77ac */ /* 0x000ee20008000800 */
[----:B------:R-:W4:Y:S01]  /*12e0*/  LDCU.128 UR12, c[0x0][0xba0] ;  /* 0x00017400ff0c77ac */ /* 0x000f220008000c00 */
[----:B------:R-:W4:Y:S01]  /*12f0*/  LDCU.128 UR8, c[0x0][0xbb0] ;  /* 0x00017600ff0877ac */ /* 0x000f220008000c00 */
[----:B-1----:R-:W4:Y:S01]  /*1300*/  LDG.E R9, desc[UR50][R4.64] ;  /* 0x0000003204097981 */ /* 0x002f22000c1e1900 */
[----:B------:R-:W1:Y:S03]  /*1310*/  LDCU UR45, c[0x0][0xbe8] ;  /* 0x00017d00ff2d77ac */ /* 0x000e660008000800 */
[----:B------:R1:W4:Y:S01]  /*1320*/  LDG.E R3, desc[UR50][R4.64+0x4] ;  /* 0x0000043204037981 */ /* 0x000322000c1e1900 */
[----:B--2---:R-:W-:Y:S01]  /*1330*/  USHF.L.U32 UR27, UR27, UR4, URZ ;  /* 0x000000041b1b7299 */ /* 0x004fe200080006ff */
[----:B------:R-:W-:Y:S01]  /*1340*/  LOP3.LUT R8, R0, 0x1f, RZ, 0xc0, !PT ;  /* 0x0000001f00087812 */ /* 0x000fe200078ec0ff */
[----:B---3--:R-:W-:Y:S01]  /*1350*/  USHF.L.U32 UR26, UR26, UR4, URZ ;  /* 0x000000041a1a7299 */ /* 0x008fe200080006ff */
[----:B------:R-:W-:Y:S01]  /*1360*/  CS2R R6, SRZ ;  /* 0x0000000000067805 */ /* 0x000fe2000001ff00 */
[----:B------:R-:W2:Y:S01]  /*1370*/  LDCU.128 UR4, c[0x0][0xbc0] ;  /* 0x00017800ff0477ac */ /* 0x000ea20008000c00 */
[----:B----4-:R-:W-:Y:S01]  /*1380*/  UISETP.NE.U32.AND UP3, UPT, UR14, URZ, UPT ;  /* 0x000000ff0e00728c */ /* 0x010fe2000bf65070 */
[----:B------:R-:W-:Y:S01]  /*1390*/  UMOV UR36, 0x400 ;  /* 0x0000040000247882 */ /* 0x000fe20000000000 */
[----:B------:R-:W-:Y:S01]  /*13a0*/  UISETP.NE.AND UP5, UPT, UR37, 0x8, UPT ;  /* 0x000000082500788c */ /* 0x000fe2000bfa5270 */
[----:B------:R-:W3:Y:S01]  /*13b0*/  LDCU UR40, c[0x0][0xbe0] ;  /* 0x00017c00ff2877ac */ /* 0x000ee20008000800 */
[----:B-1----:R-:W-:Y:S01]  /*13c0*/  ISETP.GE.AND P0, PT, R8, UR45, PT ;  /* 0x0000002d08007c0c */ /* 0x002fe2000bf06270 */
[----:B------:R-:W-:Y:S01]  /*13d0*/  UISETP.NE.AND UP1, UPT, UR37, 0x1, UPT ;  /* 0x000000012500788c */ /* 0x000fe2000bf25270 */
[----:B------:R-:W-:-:S05]  /*13e0*/  CS2R.32 R21, SR_CgaSize ;  /* 0x0000000000157805 */ /* 0x000fca0000008a00 */
[----:B------:R-:W-:-:S05]  /*13f0*/  IMAD R21, R21, -0xa0, RZ ;  /* 0xffffff6015157824 */ /* 0x000fca00078e02ff */
[----:B------:R-:W-:-:S14]  /*1400*/  R2UR UR33, R21 ;  /* 0x00000000152172ca */ /* 0x000fdc00000e0000 */
[----:B------:R-:W1:Y:S01]  /*1410*/  LDCU UR33, c[0x0][UR33+0x2b0] ;  /* 0x00005600212177ac */ /* 0x000e620008000800 */
[----:B------:R-:W-:-:S05]  /*1420*/  CS2R.32 R21, SR_CgaSize ;  /* 0x0000000000157805 */ /* 0x000fca0000008a00 */
[----:B------:R-:W-:-:S05]  /*1430*/  IMAD R21, R21, -0xa0, RZ ;  /* 0xffffff6015157824 */ /* 0x000fca00078e02ff */
[----:B------:R-:W-:-:S14]  /*1440*/  R2UR UR24, R21 ;  /* 0x00000000151872ca */ /* 0x000fdc00000e0000 */
[----:B------:R-:W4:Y:S01]  /*1450*/  LDCU UR24, c[0x0][UR24+0x2b4] ;  /* 0x00005680181877ac */ /* 0x000f220008000800 */
[----:B------:R-:W-:Y:S02]  /*1460*/  IMAD.U32 R5, RZ, RZ, UR27 ;  /* 0x0000001bff057e24 */ /* 0x000fe4000f8e00ff */
[----:B------:R-:W-:Y:S01]  /*1470*/  IMAD.U32 R4, RZ, RZ, UR26 ;  /* 0x0000001aff047e24 */ /* 0x000fe2000f8e00ff */
[----:B------:R-:W-:Y:S01]  /*1480*/  UISETP.NE.AND.EX UP3, UPT, UR15, URZ, UPT, UP3 ;  /* 0x000000ff0f00728c */ /* 0x000fe2000bf65330 */
[----:B------:R-:W2:Y:S01]  /*1490*/  @!P0 LDC.64 R12, c[0x0][0xbf0] ;  /* 0x0002fc00ff0c8b82 */ /* 0x000ea20000000a00 */
[----:B------:R-:W-:Y:S01]  /*14a0*/  IABS R2, R5 ;  /* 0x0000000500027213 */ /* 0x000fe20000000000 */
[----:B------:R-:W3:Y:S03]  /*14b0*/  LDCU UR17, c[0x0][0x374] ;  /* 0x00006e80ff1177ac */ /* 0x000ee60008000800 */
[----:B------:R-:W-:Y:S01]  /*14c0*/  R2UR UR48, R2 ;  /* 0x00000000023072ca */ /* 0x000fe200000e0000 */
[----:B------:R-:W3:Y:S01]  /*14d0*/  LDCU.U8 UR16, c[0x0][0xbd8] ;  /* 0x00017b00ff1077ac */ /* 0x000ee20008000000 */
[----:B------:R-:W-:-:S04]  /*14e0*/  IABS R2, R4 ;  /* 0x0000000400027213 */ /* 0x000fc80000000000 */
[----:B------:R-:W-:-:S07]  /*14f0*/  R2UR UR47, R2 ;  /* 0x00000000022f72ca */ /* 0x000fce00000e0000 */
[----:B------:R-:W1:Y:S01]  /*1500*/  I2F.RP R2, UR48 ;  /* 0x0000003000027d06 */ /* 0x000e620008209400 */
[----:B------:R-:W-:Y:S01]  /*1510*/  ULEA UR36, UR31, UR36, 0x18 ;  /* 0x000000241f247291 */ /* 0x000fe2000f8ec0ff */
[----:B------:R-:W-:Y:S01]  /*1520*/  I2FP.F32.U32 R10, UR42 ;  /* 0x0000002a000a7c45 */ /* 0x000fe20008201000 */
[----:B--2---:R-:W-:-:S05]  /*1530*/  @!P0 IMAD.WIDE.U32 R12, R8, 0xc, R12 ;  /* 0x0000000c080c8825 */ /* 0x004fca00078e000c */
[----:B-1----:R-:W1:Y:S01]  /*1540*/  MUFU.RCP R2, R2 ;  /* 0x0000000200027308 */ /* 0x002e620000001000 */
[----:B------:R-:W-:Y:S01]  /*1550*/  FMUL R10, R10, UR33 ;  /* 0x000000210a0a7c20 */ /* 0x000fe20008400000 */
[----:B------:R2:W5:Y:S04]  /*1560*/  @!P0 LDG.E R6, desc[UR50][R12.64] ;  /* 0x000000320c068981 */ /* 0x000568000c1e1900 */
[----:B------:R2:W5:Y:S01]  /*1570*/  @!P0 LDG.E R7, desc[UR50][R12.64+0x4] ;  /* 0x000004320c078981 */ /* 0x000562000c1e1900 */
[----:B------:R-:W-:Y:S01]  /*1580*/  UMOV UR33, URZ ;  /* 0x000000ff00217c82 */ /* 0x000fe20008000000 */
[----:B------:R-:W-:Y:S01]  /*1590*/  F2I.U32.TRUNC.NTZ R10, R10 ;  /* 0x0000000a000a7305 */ /* 0x000fe2000020f000 */
[----:B------:R-:W-:-:S05]  /*15a0*/  CS2R.32 R21, SR_CgaSize ;  /* 0x0000000000157805 */ /* 0x000fca0000008a00 */
[----:B------:R-:W-:-:S05]  /*15b0*/  IMAD R21, R21, -0xa0, RZ ;  /* 0xffffff6015157824 */ /* 0x000fca00078e02ff */
[----:B------:R-:W-:-:S14]  /*15c0*/  R2UR UR56, R21 ;  /* 0x00000000153872ca */ /* 0x000fdc00000e0000 */
[----:B------:R-:W2:Y:S01]  /*15d0*/  LDCU UR56, c[0x0][UR56+0x2a0] ;  /* 0x00005400383877ac */ /* 0x000ea20008000800 */
[----:B------:R-:W-:Y:S01]  /*15e0*/  LOP3.LUT R11, R11, 0xfffffffd, RZ, 0xc0, !PT ;  /* 0xfffffffd0b0b7812 */ /* 0x000fe200078ec0ff */
[----:B------:R-:W-:Y:S01]  /*15f0*/  IMAD.MOV.U32 R21, RZ, RZ, RZ ;  /* 0x000000ffff157224 */ /* 0x000fe200078e00ff */
[----:B---3--:R-:W-:Y:S02]  /*1600*/  ISETP.NE.AND P3, PT, RZ, UR16, PT ;  /* 0x00000010ff007c0c */ /* 0x008fe4000bf65270 */
[----:B------:R-:W-:-:S05]  /*1610*/  CS2R.32 R17, SR_CgaSize ;  /* 0x0000000000117805 */ /* 0x000fca0000008a00 */
[----:B------:R-:W-:-:S05]  /*1620*/  IMAD R17, R17, -0xa0, RZ ;  /* 0xffffff6011117824 */ /* 0x000fca00078e02ff */
[----:B------:R-:W-:-:S14]  /*1630*/  R2UR UR54, R17 ;  /* 0x00000000113672ca */ /* 0x000fdc00000e0000 */
[----:B------:R-:W3:Y:S01]  /*1640*/  LDCU UR54, c[0x0][UR54+0x2a4] ;  /* 0x00005480363677ac */ /* 0x000ee20008000800 */
[----:B------:R-:W-:Y:S02]  /*1650*/  IMAD.MOV.U32 R17, RZ, RZ, -0x1 ;  /* 0xffffffffff117424 */ /* 0x000fe400078e00ff */
[----:B-1----:R-:W-:Y:S01]  /*1660*/  VIADD R2, R2, 0xffffffe ;  /* 0x0ffffffe02027836 */ /* 0x002fe20000000000 */
[----:B------:R-:W-:-:S05]  /*1670*/  UISETP.NE.AND UP0, UPT, UR37, URZ, UPT ;  /* 0x000000ff2500728c */ /* 0x000fca000bf05270 */
[----:B------:R-:W-:Y:S01]  /*1680*/  F2I.FTZ.U32.TRUNC.NTZ R2, R2 ;  /* 0x0000000200027305 */ /* 0x000fe2000021f000 */
[----:B------:R-:W-:Y:S02]  /*1690*/  R2UR UR59, R9 ;  /* 0x00000000093b72ca */ /* 0x000fe400000e0000 */
[----:B------:R-:W-:Y:S02]  /*16a0*/  I2FP.F32.U32 R9, UR58 ;  /* 0x0000003a00097c45 */ /* 0x000fe40008201000 */
[----:B------:R-:W-:-:S03]  /*16b0*/  R2UR UR19, R3 ;  /* 0x00000000031372ca */ /* 0x000fc600000e0000 */
[----:B------:R-:W1:Y:S01]  /*16c0*/  I2F.RP R3, UR47 ;  /* 0x0000002f00037d06 */ /* 0x000e620008209400 */
[----:B----4-:R-:W-:-:S05]  /*16d0*/  FMUL R9, R9, UR24 ;  /* 0x0000001809097c20 */ /* 0x010fca0008400000 */
[----:B------:R-:W-:Y:S02]  /*16e0*/  UIADD3 UR32, UP2, UPT, UR59, UR12, URZ ;  /* 0x0000000c3b207290 */ /* 0x000fe4000ff5e0ff */
[----:B------:R-:W-:Y:S02]  /*16f0*/  F2I.U32.TRUNC.NTZ R9, R9 ;  /* 0x0000000900097305 */ /* 0x000fe4000020f000 */
[----:B------:R-:W-:Y:S02]  /*1700*/  ULEA.HI.X.SX32 UR59, UR59, UR13, 0x1, UP2 ;  /* 0x0000000d3b3b7291 */ /* 0x000fe400090f0eff */
[----:B------:R-:W-:Y:S02]  /*1710*/  UIADD3 UR32, UP2, UPT, UR32, -0x1, URZ ;  /* 0xffffffff20207890 */ /* 0x000fe4000ff5e0ff */
[----:B------:R-:W-:Y:S02]  /*1720*/  UIADD3 UR25, UP4, UPT, UR19, UR10, URZ ;  /* 0x0000000a13197290 */ /* 0x000fe4000ff9e0ff */
[----:B-1----:R-:W1:Y:S01]  /*1730*/  MUFU.RCP R3, R3 ;  /* 0x0000000300037308 */ /* 0x002e620000001000 */
[----:B------:R-:W-:-:S02]  /*1740*/  UIADD3.X UR59, UPT, UPT, UR59, -0x1, URZ, UP2, !UPT ;  /* 0xffffffff3b3b7890 */ /* 0x000fc400097fe4ff */
[----:B------:R-:W-:Y:S02]  /*1750*/  UIADD3 UR18, UP6, UPT, UR32, UR9, URZ ;  /* 0x0000000920127290 */ /* 0x000fe4000ffde0ff */
[----:B------:R-:W-:Y:S02]  /*1760*/  ULEA.HI.X.SX32 UR19, UR19, UR11, 0x1, UP4 ;  /* 0x0000000b13137291 */ /* 0x000fe4000a0f0eff */
[----:B------:R-:W-:Y:S02]  /*1770*/  UIADD3.X UR41, UPT, UPT, URZ, UR59, URZ, UP6, !UPT ;  /* 0x0000003bff297290 */ /* 0x000fe4000b7fe4ff */
[----:B------:R-:W-:Y:S02]  /*1780*/  UIADD3 UR25, UP4, UPT, UR25, -0x1, URZ ;  /* 0xffffffff19197890 */ /* 0x000fe4000ff9e0ff */
[----:B------:R-:W-:Y:S02]  /*1790*/  UIMAD.WIDE.U32 UR62, UR41, UR14, URZ ;  /* 0x0000000e293e72a5 */ /* 0x000fe4000f8e00ff */
[----:B------:R-:W-:-:S02]  /*17a0*/  UIADD3.X UR19, UPT, UPT, UR19, -0x1, URZ, UP4, !UPT ;  /* 0xffffffff13137890 */ /* 0x000fc4000a7fe4ff */
[----:B------:R-:W-:Y:S02]  /*17b0*/  UIADD3 UR46, UP4, UPT, UR25, UR7, URZ ;  /* 0x00000007192e7290 */ /* 0x000fe4000ff9e0ff */
[----:B------:R-:W-:Y:S01]  /*17c0*/  UIMAD.WIDE.U32 UR52, UR18, UR14, URZ ;  /* 0x0000000e123472a5 */ /* 0x000fe2000f8e00ff */
[----:B-1----:R-:W-:Y:S01]  /*17d0*/  VIADD R3, R3, 0xffffffe ;  /* 0x0ffffffe03037836 */ /* 0x002fe20000000000 */
[----:B------:R-:W-:Y:S02]  /*17e0*/  UIMAD.WIDE.U32 UR62, UP6, UR18, UR15, UR62 ;  /* 0x0000000f123e72a5 */ /* 0x000fe4000f8c003e */
[----:B------:R-:W-:Y:S02]  /*17f0*/  UIADD3.X UR18, UPT, UPT, URZ, UR19, URZ, UP4, !UPT ;  /* 0x00000013ff127290 */ /* 0x000fe4000a7fe4ff */
[----:B------:R-:W-:Y:S01]  /*1800*/  UIADD3.X UR61, UPT, UPT, URZ, URZ, URZ, UP6, !UPT ;  /* 0x000000ffff3d7290 */ /* 0x000fe2000b7fe4ff */
[----:B------:R-:W1:Y:S01]  /*1810*/  F2I.FTZ.U32.TRUNC.NTZ R3, R3 ;  /* 0x0000000300037305 */ /* 0x000e62000021f000 */
[----:B------:R-:W-:-:S02]  /*1820*/  UIMAD.WIDE.U32 UR64, UR18, UR4, URZ ;  /* 0x00000004124072a5 */ /* 0x000fc4000f8e00ff */
[----:B------:R-:W-:Y:S01]  /*1830*/  UIADD3 URZ, UP6, UPT, UR53, UR62, URZ ;  /* 0x0000003e35ff7290 */ /* 0x000fe2000ffde0ff */
[----:B------:R-:W-:Y:S01]  /*1840*/  UMOV UR60, UR63 ;  /* 0x0000003f003c7c82 */ /* 0x000fe20008000000 */
[----:B------:R-:W-:Y:S02]  /*1850*/  UIMAD.WIDE.U32 UR52, UP4, UR46, UR5, UR64 ;  /* 0x000000052e3472a5 */ /* 0x000fe4000f880040 */
[----:B------:R-:W-:Y:S02]  /*1860*/  UIMAD.WIDE.U32.X UR64, UR41, UR15, UR60, UP6 ;  /* 0x0000000f294072a5 */ /* 0x000fe4000b0e043c */
[----:B------:R-:W-:Y:S02]  /*1870*/  UIMAD.WIDE.U32 UR62, UR46, UR4, URZ ;  /* 0x000000042e3e72a5 */ /* 0x000fe4000f8e00ff */
[----:B------:R-:W-:Y:S02]  /*1880*/  USEL UR32, UR32, UR64, !UP3 ;  /* 0x0000004020207287 */ /* 0x000fe4000d800000 */
[----:B------:R-:W-:Y:S01]  /*1890*/  USEL UR59, UR59, UR65, !UP3 ;  /* 0x000000413b3b7287 */ /* 0x000fe2000d800000 */
[----:B------:R-:W-:Y:S01]  /*18a0*/  R2UR UR65, R2 ;  /* 0x00000000024172ca */ /* 0x000fe200000e0000 */
[----:B------:R-:W-:Y:S01]  /*18b0*/  UIADD3.X UR61, UPT, UPT, URZ, URZ, URZ, UP4, !UPT ;  /* 0x000000ffff3d7290 */ /* 0x000fe2000a7fe4ff */
[----:B------:R-:W-:Y:S01]  /*18c0*/  IABS R2, R5 ;  /* 0x0000000500027213 */ /* 0x000fe20000000000 */
[----:B------:R-:W-:-:S02]  /*18d0*/  UISETP.NE.U32.AND UP2, UPT, UR4, URZ, UPT ;  /* 0x000000ff0400728c */ /* 0x000fc4000bf45070 */
[----:B------:R-:W-:Y:S02]  /*18e0*/  UIADD3 URZ, UP4, UPT, UR63, UR52, URZ ;  /* 0x000000343fff7290 */ /* 0x000fe4000ff9e0ff */
[----:B------:R-:W-:Y:S01]  /*18f0*/  USHF.R.U64 UR59, UR32, UR8, UR59 ;  /* 0x00000008203b7299 */ /* 0x000fe2000800123b */
[----:B------:R-:W-:Y:S01]  /*1900*/  IMAD.MOV R2, RZ, RZ, -R2 ;  /* 0x000000ffff027224 */ /* 0x000fe200078e0a02 */
[----:B------:R-:W-:Y:S01]  /*1910*/  UMOV UR60, UR53 ;  /* 0x00000035003c7c82 */ /* 0x000fe20008000000 */
[----:B------:R-:W-:Y:S01]  /*1920*/  UISETP.NE.AND.EX UP2, UPT, UR5, URZ, UPT, UP2 ;  /* 0x000000ff0500728c */ /* 0x000fe2000bf45320 */
[----:B-1----:R-:W-:Y:S01]  /*1930*/  R2UR UR53, R3 ;  /* 0x00000000033572ca */ /* 0x002fe200000e0000 */
[----:B------:R-:W-:Y:S02]  /*1940*/  UIMAD.WIDE.U32.X UR60, UR18, UR5, UR60, UP4 ;  /* 0x00000005123c72a5 */ /* 0x000fe4000a0e043c */
[----:B------:R-:W-:Y:S02]  /*1950*/  UIADD3 UR59, UPT, UPT, UR27, -0x1, UR59 ;  /* 0xffffffff1b3b7890 */ /* 0x000fe4000fffe03b */
[----:B------:R-:W-:-:S02]  /*1960*/  USEL UR25, UR25, UR60, !UP2 ;  /* 0x0000003c19197287 */ /* 0x000fc4000d000000 */
[----:B------:R-:W-:Y:S01]  /*1970*/  USEL UR19, UR19, UR61, !UP2 ;  /* 0x0000003d13137287 */ /* 0x000fe2000d000000 */
[----:B------:R-:W-:Y:S01]  /*1980*/  R2UR UR60, R2 ;  /* 0x00000000023c72ca */ /* 0x000fe200000e0000 */
[----:B------:R-:W-:Y:S01]  /*1990*/  IMAD.U32 R3, RZ, RZ, UR59 ;  /* 0x0000003bff037e24 */ /* 0x000fe2000f8e00ff */
[----:B------:R-:W-:Y:S01]  /*19a0*/  UIADD3 UR32, UPT, UPT, URZ, -UR65, URZ ;  /* 0x80000041ff207290 */ /* 0x000fe2000fffe0ff */
[----:B------:R-:W-:Y:S01]  /*19b0*/  IABS R2, R4 ;  /* 0x0000000400027213 */ /* 0x000fe20000000000 */
[----:B------:R-:W-:Y:S02]  /*19c0*/  USHF.R.U64 UR19, UR25, UR6, UR19 ;  /* 0x0000000619137299 */ /* 0x000fe40008001213 */
[----:B------:R-:W-:Y:S01]  /*19d0*/  IABS R3, R3 ;  /* 0x0000000300037213 */ /* 0x000fe20000000000 */
[----:B------:R-:W-:Y:S01]  /*19e0*/  UIMAD UR32, UR32, UR48, URZ ;  /* 0x00000030202072a4 */ /* 0x000fe2000f8e02ff */
[----:B------:R-:W-:Y:S01]  /*19f0*/  IMAD.MOV R2, RZ, RZ, -R2 ;  /* 0x000000ffff027224 */ /* 0x000fe200078e0a02 */
[----:B------:R-:W-:Y:S01]  /*1a00*/  UIADD3 UR57, UPT, UPT, UR26, -0x1, UR19 ;  /* 0xffffffff1a397890 */ /* 0x000fe2000fffe013 */
[----:B------:R-:W-:Y:S01]  /*1a10*/  R2UR UR25, R3 ;  /* 0x00000000031972ca */ /* 0x000fe200000e0000 */
[----:B------:R-:W-:Y:S01]  /*1a20*/  UMOV UR64, URZ ;  /* 0x000000ff00407c82 */ /* 0x000fe20008000000 */
[----:B------:R-:W-:Y:S01]  /*1a30*/  UIADD3 UR19, UPT, UPT, URZ, -UR53, URZ ;  /* 0x80000035ff137290 */ /* 0x000fe2000fffe0ff */
[----:B------:R-:W-:Y:S01]  /*1a40*/  R2UR UR46, R2 ;  /* 0x00000000022e72ca */ /* 0x000fe200000e0000 */
[----:B------:R-:W-:Y:S01]  /*1a50*/  UIMAD.WIDE.U32 UR62, UR65, UR32, UR64 ;  /* 0x00000020413e72a5 */ /* 0x000fe2000f8e0040 */
[----:B------:R-:W-:Y:S01]  /*1a60*/  IMAD.U32 R3, RZ, RZ, UR57 ;  /* 0x00000039ff037e24 */ /* 0x000fe2000f8e00ff */
[----:B------:R-:W-:Y:S01]  /*1a70*/  UIMAD UR19, UR19, UR47, URZ ;  /* 0x0000002f131372a4 */ /* 0x000fe2000f8e02ff */
[----:B------:R-:W-:Y:S01]  /*1a80*/  UMOV UR52, URZ ;  /* 0x000000ff00347c82 */ /* 0x000fe20008000000 */
[----:B------:R-:W-:-:S02]  /*1a90*/  UISETP.NE.AND UP4, UPT, UR40, 0x1, UPT ;  /* 0x000000012800788c */ /* 0x000fc4000bf85270 */
[----:B------:R-:W-:Y:S01]  /*1aa0*/  IABS R3, R3 ;  /* 0x0000000300037213 */ /* 0x000fe20000000000 */
[----:B------:R-:W-:Y:S01]  /*1ab0*/  UMOV UR49, UR63 ;  /* 0x0000003f00317c82 */ /* 0x000fe20008000000 */
[----:B------:R-:W-:Y:S01]  /*1ac0*/  UIMAD.WIDE.U32 UR52, UR53, UR19, UR52 ;  /* 0x00000013353472a5 */ /* 0x000fe2000f8e0034 */
[----:B------:R-:W-:Y:S01]  /*1ad0*/  R2UR UR40, R10 ;  /* 0x000000000a2872ca */ /* 0x000fe200000e0000 */
[----:B------:R-:W-:Y:S01]  /*1ae0*/  UIMAD.WIDE.U32 UR62, UR49, UR25, URZ ;  /* 0x00000019313e72a5 */ /* 0x000fe2000f8e00ff */
[----:B------:R-:W-:Y:S01]  /*1af0*/  R2UR UR55, R3 ;  /* 0x00000000033772ca */ /* 0x000fe200000e0000 */
[----:B------:R-:W-:Y:S01]  /*1b00*/  USEL UR32, UR42, UR58, !UP4 ;  /* 0x0000003a2a207287 */ /* 0x000fe2000e000000 */
[----:B------:R-:W1:Y:S01]  /*1b10*/  LDC.64 R2, c[0x0][0xbd0] ;  /* 0x0002f400ff027b82 */ /* 0x000e620000000a00 */
[----:B------:R-:W-:Y:S01]  /*1b20*/  ULOP3.LUT UR52, URZ, UR27, URZ, 0x33, !UPT ;  /* 0x0000001bff347292 */ /* 0x000fe2000f8e33ff */
[----:B------:R-:W-:Y:S01]  /*1b30*/  PRMT R10, RZ, 0x7610, R10 ;  /* 0x00007610ff0a7816 */ /* 0x000fe2000000000a */
[----:B------:R-:W-:Y:S01]  /*1b40*/  ULOP3.LUT UR49, URZ, UR26, URZ, 0x33, !UPT ;  /* 0x0000001aff317292 */ /* 0x000fe2000f8e33ff */
[----:B------:R-:W-:Y:S01]  /*1b50*/  UMOV UR19, UR63 ;  /* 0x0000003f00137c82 */ /* 0x000fe20008000000 */
[----:B------:R-:W-:-:S02]  /*1b60*/  UIMAD.WIDE.U32 UR62, UR30, UR17, URZ ;  /* 0x000000111e3e72a5 */ /* 0x000fc4000f8e00ff */
[----:B------:R-:W-:Y:S02]  /*1b70*/  UIMAD UR60, UR19, UR60, UR25 ;  /* 0x0000003c133c72a4 */ /* 0x000fe4000f8e0219 */
[----:B------:R-:W-:Y:S02]  /*1b80*/  UIADD3 UR19, UPT, UPT, UR36, 0x2c0, URZ ;  /* 0x000002c024137890 */ /* 0x000fe4000fffe0ff */
[----:B------:R-:W-:Y:S02]  /*1b90*/  UIMAD.WIDE.U32 UR66, UR53, UR55, URZ ;  /* 0x00000037354272a5 */ /* 0x000fe4000f8e00ff */
[----:B------:R-:W-:Y:S02]  /*1ba0*/  UISETP.GT.U32.AND UP6, UPT, UR48, UR60, UPT ;  /* 0x0000003c3000728c */ /* 0x000fe4000bfc4070 */
[----:B------:R-:W-:Y:S01]  /*1bb0*/  UIADD3 UR36, UPT, UPT, UR36, 0x220, URZ ;  /* 0x0000022024247890 */ /* 0x000fe2000fffe0ff */
[----:B------:R-:W4:Y:S03]  /*1bc0*/  LDCU UR25, c[0x0][0x378] ;  /* 0x00006f00ff1977ac */ /* 0x000f260008000800 */
[----:B------:R-:W-:-:S02]  /*1bd0*/  @UP5 USEL UR36, UR36, UR19, !UP1 ;  /* 0x0000001324245287 */ /* 0x000fc4000c800000 */
[----:B------:R-:W-:Y:S01]  /*1be0*/  UISETP.GE.AND UP1, UPT, UR59, URZ, UPT ;  /* 0x000000ff3b00728c */ /* 0x000fe2000bf26270 */
[----:B------:R-:W-:Y:S02]  /*1bf0*/  UMOV UR19, UR67 ;  /* 0x0000004300137c82 */ /* 0x000fe40008000000 */
[----:B------:R-:W-:Y:S02]  /*1c00*/  @!UP6 UIADD3 UR60, UPT, UPT, UR60, -UR48, URZ ;  /* 0x800000303c3ce290 */ /* 0x000fe4000fffe0ff */
[----:B------:R-:W-:Y:S02]  /*1c10*/  UIMAD UR55, UR19, UR46, UR55 ;  /* 0x0000002e133772a4 */ /* 0x000fe4000f8e0237 */
[----:B------:R-:W-:Y:S02]  /*1c20*/  UISETP.GT.U32.AND UP6, UPT, UR48, UR60, UPT ;  /* 0x0000003c3000728c */ /* 0x000fe4000bfc4070 */
[----:B------:R-:W-:Y:S02]  /*1c30*/  UISETP.GT.U32.AND UP5, UPT, UR47, UR55, UPT ;  /* 0x000000372f00728c */ /* 0x000fe4000bfa4070 */
[----:B------:R-:W-:-:S02]  /*1c40*/  USEL UR19, UR58, UR42, !UP4 ;  /* 0x0000002a3a137287 */ /* 0x000fc4000e000000 */
[----:B------:R-:W-:Y:S02]  /*1c50*/  USEL UR17, UR30, UR17, !UP4 ;  /* 0x000000111e117287 */ /* 0x000fe4000e000000 */
[----:B----4-:R-:W-:Y:S02]  /*1c60*/  UIMAD.WIDE.U32 UR30, UR62, UR25, URZ ;  /* 0x000000193e1e72a5 */ /* 0x010fe4000f8e00ff */
[----:B------:R-:W-:Y:S02]  /*1c70*/  UIMAD UR25, UR63, UR25, URZ ;  /* 0x000000193f1972a4 */ /* 0x000fe4000f8e02ff */
[----:B------:R-:W-:Y:S02]  /*1c80*/  @!UP6 UIADD3 UR60, UPT, UPT, UR60, -UR48, URZ ;  /* 0x800000303c3ce290 */ /* 0x000fe4000fffe0ff */
[----:B------:R-:W-:Y:S02]  /*1c90*/  @!UP5 UIADD3 UR55, UPT, UPT, UR55, -UR47, URZ ;  /* 0x8000002f3737d290 */ /* 0x000fe4000fffe0ff */
[----:B------:R-:W-:Y:S01]  /*1ca0*/  UIMAD.WIDE.U32 UR62, UR19, UR17, UR32 ;  /* 0x00000011133e72a5 */ /* 0x000fe2000f8e0020 */
[----:B------:R-:W-:Y:S01]  /*1cb0*/  R2UR UR19, R9 ;  /* 0x00000000091372ca */ /* 0x000fe200000e0000 */
[----:B------:R-:W-:Y:S01]  /*1cc0*/  UISETP.GT.U32.AND UP5, UPT, UR47, UR55, UPT ;  /* 0x000000372f00728c */ /* 0x000fe2000bfa4070 */
[----:B------:R-:W-:Y:S01]  /*1cd0*/  PRMT R9, RZ, 0x7610, R9 ;  /* 0x00007610ff097816 */ /* 0x000fe20000000009 */
[----:B------:R-:W-:-:S02]  /*1ce0*/  @!UP1 UIADD3 UR60, UPT, UPT, -UR60, URZ, URZ ;  /* 0x000000ff3c3c9290 */ /* 0x000fc4000fffe1ff */
[----:B------:R-:W-:Y:S01]  /*1cf0*/  UISETP.GE.AND UP1, UPT, UR57, URZ, UPT ;  /* 0x000000ff3900728c */ /* 0x000fe2000bf26270 */
[----:B------:R-:W-:Y:S01]  /*1d00*/  UMOV UR24, UR62 ;  /* 0x0000003e00187c82 */ /* 0x000fe20008000000 */
[----:B------:R-:W-:Y:S01]  /*1d10*/  UMOV UR17, UR63 ;  /* 0x0000003f00117c82 */ /* 0x000fe20008000000 */
[----:B-1----:R-:W-:Y:S01]  /*1d20*/  ISETP.LE.U32.AND P0, PT, R2, UR24, PT ;  /* 0x0000001802007c0c */ /* 0x002fe2000bf03070 */
[----:B------:R-:W-:Y:S01]  /*1d30*/  IMAD.U32 R2, RZ, RZ, UR17 ;  /* 0x00000011ff027e24 */ /* 0x000fe2000f8e00ff */
[----:B------:R-:W-:Y:S02]  /*1d40*/  UISETP.NE.AND UP6, UPT, UR27, URZ, UPT ;  /* 0x000000ff1b00728c */ /* 0x000fe4000bfc5270 */
[----:B------:R-:W-:Y:S02]  /*1d50*/  @!UP5 UIADD3 UR55, UPT, UPT, UR55, -UR47, URZ ;  /* 0x8000002f3737d290 */ /* 0x000fe4000fffe0ff */
[----:B------:R-:W-:Y:S01]  /*1d60*/  UISETP.NE.AND UP5, UPT, UR26, URZ, UPT ;  /* 0x000000ff1a00728c */ /* 0x000fe2000bfa5270 */
[----:B------:R-:W-:Y:S01]  /*1d70*/  ISETP.GE.U32.AND.EX P1, PT, R2, R3, PT, P0 ;  /* 0x000000030200720c */ /* 0x000fe20003f26100 */
[----:B------:R-:W-:Y:S01]  /*1d80*/  @!UP1 UIADD3 UR55, UPT, UPT, -UR55, URZ, URZ ;  /* 0x000000ff37379290 */ /* 0x000fe2000fffe1ff */
[----:B------:R-:W-:Y:S01]  /*1d90*/  PLOP3.LUT P0, PT, PT, PT, PT, 0x80, 0x8 ;  /* 0x000000000008781c */ /* 0x000fe20003f0f070 */
[----:B------:R-:W-:-:S02]  /*1da0*/  USEL UR60, UR52, UR60, !UP6 ;  /* 0x0000003c343c7287 */ /* 0x000fc4000f000000 */
[----:B------:R-:W-:Y:S02]  /*1db0*/  USEL UR55, UR49, UR55, !UP5 ;  /* 0x0000003731377287 */ /* 0x000fe4000e800000 */
[----:B------:R-:W-:Y:S02]  /*1dc0*/  UIADD3 UR60, UPT, UPT, UR59, -UR60, URZ ;  /* 0x8000003c3b3c7290 */ /* 0x000fe4000fffe0ff */
[----:B------:R-:W-:Y:S02]  /*1dd0*/  UIADD3 UR55, UPT, UPT, UR57, -UR55, URZ ;  /* 0x8000003739377290 */ /* 0x000fe4000fffe0ff */
[----:B------:R-:W-:Y:S02]  /*1de0*/  UIADD3 UR40, UPT, UPT, -UR40, URZ, URZ ;  /* 0x000000ff28287290 */ /* 0x000fe4000fffe1ff */
[----:B------:R-:W-:Y:S02]  /*1df0*/  UIMAD UR62, UR60, UR55, URZ ;  /* 0x000000373c3e72a4 */ /* 0x000fe4000f8e02ff */
[----:B------:R-:W-:Y:S01]  /*1e00*/  USEL UR60, UR55, UR60, !UP4 ;  /* 0x0000003c373c7287 */ /* 0x000fe2000e000000 */
[----:B------:R-:W-:Y:S01]  /*1e10*/  @P0 LOP3.LUT R11, R11, 0x2, RZ, 0xfc, !PT ;  /* 0x000000020b0b0812 */ /* 0x000fe200078efcff */
[----:B------:R-:W-:Y:S01]  /*1e20*/  UIADD3 UR19, UPT, UPT, -UR19, URZ, URZ ;  /* 0x000000ff13137290 */ /* 0x000fe2000fffe1ff */
[----:B------:R-:W-:Y:S01]  /*1e30*/  UMOV UR18, 0xffffffff ;  /* 0xffffffff00127882 */ /* 0x000fe20000000000 */
[----:B------:R-:W-:Y:S01]  /*1e40*/  UMOV UR41, URZ ;  /* 0x000000ff00297c82 */ /* 0x000fe20008000000 */
[----:B------:R-:W-:-:S02]  /*1e50*/  UIADD3 UR25, UPT, UPT, UR31, UR25, URZ ;  /* 0x000000191f197290 */ /* 0x000fc4000fffe0ff */
[----:B------:R-:W-:Y:S02]  /*1e60*/  USHF.R.S32.HI UR57, URZ, 0x1f, UR62 ;  /* 0x0000001fff397899 */ /* 0x000fe4000801143e */
[----:B------:R-:W-:Y:S02]  /*1e70*/  USHF.R.S32.HI UR55, URZ, 0x1f, UR60 ;  /* 0x0000001fff377899 */ /* 0x000fe4000801143c */
[----:B--2---:R-:W-:Y:S02]  /*1e80*/  UIMAD UR40, UR56, UR40, UR42 ;  /* 0x00000028382872a4 */ /* 0x004fe4000f8e022a */
[----:B---3--:R-:W-:Y:S01]  /*1e90*/  UIMAD UR19, UR54, UR19, UR58 ;  /* 0x00000013361372a4 */ /* 0x008fe2000f8e023a */
[----:B------:R-:W-:Y:S11]  /*1ea0*/  BRA.U UP0, `(.L_x_12) ;  /* 0x0000000100347547 */ /* 0x000ff6000b800000 */
[----:B------:R-:W-:Y:S02]  /*1eb0*/  UISETP.NE.AND UP0, UPT, UR21, 0x4, UPT ;  /* 0x000000041500788c */ /* 0x000fe4000bf05270 */
[----:B------:R-:W-:-:S04]  /*1ec0*/  UISETP.NE.AND UP1, UPT, UR19, URZ, UPT ;  /* 0x000000ff1300728c */ /* 0x000fc8000bf25270 */
[----:B------:R-:W-:Y:S01]  /*1ed0*/  PLOP3.LUT P0, PT, PT, PT, UP0, 0x80, 0x8 ;  /* 0x000000000008781c */ /* 0x000fe20003f0f008 */
[----:B------:R-:W-:-:S04]  /*1ee0*/  UISETP.LT.U32.OR UP1, UPT, UR40, 0x2, !UP1 ;  /* 0x000000022800788c */ /* 0x000fc8000cf21470 */
[----:B------:R-:W-:Y:S01]  /*1ef0*/  @UP0 ULOP3.LUT UR40, UR40, 0xfffffffe, URZ, 0xc0, !UPT ;  /* 0xfffffffe28280892 */ /* 0x000fe2000f8ec0ff */
[----:B------:R-:W-:Y:S01]  /*1f00*/  @UP0 UMOV UR19, 0x3 ;  /* 0x0000000300130882 */ /* 0x000fe20000000000 */
[----:B------:R-:W-:Y:S02]  /*1f10*/  USEL UR56, URZ, 0x1, !UP1 ;  /* 0x00000001ff387887 */ /* 0x000fe4000c800000 */
[----:B------:R-:W-:Y:S02]  /*1f20*/  @UP0 USHF.L.U32 UR19, UR19, UR40, URZ ;  /* 0x0000002813130299 */ /* 0x000fe400080006ff */
[----:B------:R-:W-:-:S04]  /*1f30*/  USEL UR54, URZ, 0x2, !UP1 ;  /* 0x00000002ff367887 */ /* 0x000fc8000c800000 */
[----:B------:R-:W-:Y:S01]  /*1f40*/  UIADD3 UR54, UPT, UPT, UR56, UR54, URZ ;  /* 0x0000003638367290 */ /* 0x000fe2000fffe0ff */
[----:B------:R-:W-:-:S05]  /*1f50*/  @P0 IMAD.U32 R2, RZ, RZ, UR19 ;  /* 0x00000013ff020e24 */ /* 0x000fca000f8e00ff */
[----:B------:R-:W-:Y:S01]  /*1f60*/  IMAD.U32 R10, RZ, RZ, UR54 ;  /* 0x00000036ff0a7e24 */ /* 0x000fe2000f8e00ff */
[----:B------:R-:W-:-:S07]  /*1f70*/  @P0 PRMT R9, R2, 0x7610, R9 ;  /* 0x0000761002090816 */ /* 0x000fce0000000009 */
.L_x_12:
[----:B------:R-:W-:Y:S01]  /*1f80*/  UMOV UR63, UR57 ;  /* 0x00000039003f7c82 */ /* 0x000fe20008000000 */
[----:B------:R-:W-:Y:S01]  /*1f90*/  UMOV UR61, UR55 ;  /* 0x00000037003d7c82 */ /* 0x000fe20008000000 */
[----:B------:R-:W-:Y:S01]  /*1fa0*/  IMAD.U32 R14, RZ, RZ, UR62 ;  /* 0x0000003eff0e7e24 */ /* 0x000fe2000f8e00ff */
[----:B------:R-:W-:Y:S01]  /*1fb0*/  MOV R12, UR60 ;  /* 0x0000003c000c7c02 */ /* 0x000fe20008000f00 */
[----:B------:R-:W-:Y:S01]  /*1fc0*/  IMAD.U32 R15, RZ, RZ, UR63 ;  /* 0x0000003fff0f7e24 */ /* 0x000fe2000f8e00ff */
[----:B------:R-:W-:Y:S01]  /*1fd0*/  MOV R13, UR61 ;  /* 0x0000003d000d7c02 */ /* 0x000fe20008000f00 */
[----:B------:R-:W-:Y:S01]  /*1fe0*/  UMOV UR40, URZ ;  /* 0x000000ff00287c82 */ /* 0x000fe20008000000 */
[----:B------:R-:W-:Y:S01]  /*1ff0*/  UMOV UR19, 0xffffffff ;  /* 0xffffffff00137882 */ /* 0x000fe20000000000 */
[----:B------:R-:W-:Y:S05]  /*2000*/  @P1 BRA P3, `(.L_x_13) ;  /* 0x0000001400f01947 */ /* 0x000fea0001800000 */
[----:B------:R-:W-:Y:S01]  /*2010*/  IMAD.U32 R3, RZ, RZ, UR17 ;  /* 0x00000011ff037e24 */ /* 0x000fe2000f8e00ff */
[----:B------:R-:W-:Y:S01]  /*2020*/  ISETP.LE.U32.AND P0, PT, R14, UR24, PT ;  /* 0x000000180e007c0c */ /* 0x000fe2000bf03070 */
[----:B------:R-:W-:Y:S01]  /*2030*/  UMOV UR41, URZ ;  /* 0x000000ff00297c82 */ /* 0x000fe20008000000 */
[----:B------:R-:W-:Y:S01]  /*2040*/  UMOV UR40, URZ ;  /* 0x000000ff00287c82 */ /* 0x000fe20008000000 */
[----:B------:R-:W-:Y:S01]  /*2050*/  IMAD.MOV.U32 R21, RZ, RZ, RZ ;  /* 0x000000ffff157224 */ /* 0x000fe200078e00ff */
[----:B------:R-:W-:-:S13]  /*2060*/  ISETP.GE.U32.AND.EX P0, PT, R3, R15, PT, P0 ;  /* 0x0000000f0300720c */ /* 0x000fda0003f06100 */
[----:B------:R-:W-:Y:S05]  /*2070*/  @!P0 BRA `(.L_x_14) ;  /* 0x0000001000b48947 */ /* 0x000fea0003800000 */
[----:B------:R-:W-:Y:S02]  /*2080*/  VIADD R2, R8, 0x20 ;  /* 0x0000002008027836 */ /* 0x000fe40000000000 */
[----:B------:R-:W-:Y:S02]  /*2090*/  IMAD.MOV.U32 R15, RZ, RZ, R8 ;  /* 0x000000ffff0f7224 */ /* 0x000fe400078e0008 */
[----:B-----5:R-:W-:Y:S01]  /*20a0*/  IMAD.MOV.U32 R16, RZ, RZ, R7 ;  /* 0x000000ffff107224 */ /* 0x020fe200078e0007 */
[----:B------:R-:W-:Y:S02]  /*20b0*/  ISETP.GE.AND P0, PT, R2, UR45, PT ;  /* 0x0000002d02007c0c */ /* 0x000fe4000bf06270 */
[----:B------:R-:W-:-:S11]  /*20c0*/  MOV R2, R6 ;  /* 0x0000000600027202 */ /* 0x000fd60000000f00 */
[----:B------:R-:W1:Y:S01]  /*20d0*/  @!P0 LDC.64 R20, c[0x0][0xbf0] ;  /* 0x0002fc00ff148b82 */ /* 0x000e620000000a00 */
[----:B------:R-:W-:Y:S02]  /*20e0*/  UIADD3 UR19, UP1, UPT, UR10, -0x1, URZ ;  /* 0xffffffff0a137890 */ /* 0x000fe4000ff3e0ff */
[----:B------:R-:W-:Y:S01]  /*20f0*/  UIADD3 UR12, UP0, UPT, UR12, -0x1, URZ ;  /* 0xffffffff0c0c7890 */ /* 0x000fe2000ff1e0ff */
[----:B------:R-:W-:Y:S01]  /*2100*/  BSSY.RECONVERGENT B0, `(.L_x_15) ;  /* 0x0000051000007945 */ /* 0x000fe20003800200 */
[----:B------:R-:W-:Y:S01]  /*2110*/  UIADD3.X UR40, UPT, UPT, UR11, -0x1, URZ, UP1, !UPT ;  /* 0xffffffff0b287890 */ /* 0x000fe20008ffe4ff */
[----:B-1----:R-:W-:-:S05]  /*2120*/  @!P0 IMAD.WIDE.U32 R20, R15, 0xc, R20 ;  /* 0x0000000c0f148825 */ /* 0x002fca00078e0014 */
[----:B------:R1:W5:Y:S04]  /*2130*/  @!P0 LDG.E R6, desc[UR50][R20.64+0x180] ;  /* 0x0001803214068981 */ /* 0x000368000c1e1900 */
[----:B------:R1:W5:Y:S01]  /*2140*/  @!P0 LDG.E R7, desc[UR50][R20.64+0x184] ;  /* 0x0001843214078981 */ /* 0x000362000c1e1900 */
[----:B------:R-:W-:Y:S01]  /*2150*/  ISETP.GE.AND P0, PT, R15, UR45, PT ;  /* 0x0000002d0f007c0c */ /* 0x000fe2000bf06270 */
[----:B------:R-:W-:Y:S01]  /*2160*/  UIADD3.X UR13, UPT, UPT, UR13, -0x1, URZ, UP0, !UPT ;  /* 0xffffffff0d0d7890 */ /* 0x000fe200087fe4ff */
[----:B------:R-:W-:Y:S01]  /*2170*/  HFMA2 R17, -RZ, RZ, 0, 0 ;  /* 0x00000000ff117431 */ /* 0x000fe200000001ff */
[----:B------:R-:W-:-:S10]  /*2180*/  MOV R18, 0x7fffffff ;  /* 0x7fffffff00127802 */ /* 0x000fd40000000f00 */
[----:B------:R-:W-:Y:S05]  /*2190*/  @P0 BRA `(.L_x_16) ;  /* 0x00000004001c0947 */ /* 0x000fea0003800000 */
[----:B------:R-:W-:Y:S01]  /*21a0*/  IADD3 R3, P1, PT, R2, UR12, RZ ;  /* 0x0000000c02037c10 */ /* 0x000fe2000ff3e0ff */
[----:B------:R-:W-:Y:S01]  /*21b0*/  UIADD3 UR10, UPT, UPT, URZ, -UR65, URZ ;  /* 0x80000041ff0a7290 */ /* 0x000fe2000fffe0ff */
[----:B------:R-:W-:Y:S01]  /*21c0*/  IADD3 R14, P0, PT, R16, UR19, RZ ;  /* 0x00000013100e7c10 */ /* 0x000fe2000ff1e0ff */
[----:B------:R-:W-:Y:S01]  /*21d0*/  UMOV UR54, URZ ;  /* 0x000000ff00367c82 */ /* 0x000fe20008000000 */
[----:B------:R-:W-:Y:S01]  /*21e0*/  LEA.HI.X.SX32 R2, R2, UR13, 0x1, P1 ;  /* 0x0000000d02027c11 */ /* 0x000fe200088f0eff */
[----:B------:R-:W-:Y:S01]  /*21f0*/  UIMAD UR10, UR10, UR48, URZ ;  /* 0x000000300a0a72a4 */ /* 0x000fe2000f8e02ff */
[----:B------:R-:W-:Y:S01]  /*2200*/  IADD3 R22, P1, PT, R3, UR9, RZ ;  /* 0x0000000903167c10 */ /* 0x000fe2000ff3e0ff */
[----:B------:R-:W-:Y:S01]  /*2210*/  UMOV UR55, UR65 ;  /* 0x0000004100377c82 */ /* 0x000fe20008000000 */
[----:B------:R-:W-:Y:S01]  /*2220*/  LEA.HI.X.SX32 R13, R16, UR40, 0x1, P0 ;  /* 0x00000028100d7c11 */ /* 0x000fe200080f0eff */
[----:B------:R-:W-:Y:S01]  /*2230*/  UIMAD.WIDE.U32 UR10, UR65, UR10, UR54 ;  /* 0x0000000a410a72a5 */ /* 0x000fe2000f8e0036 */
[----:B------:R-:W-:Y:S01]  /*2240*/  IADD3 R17, P0, PT, R14, UR7, RZ ;  /* 0x000000070e117c10 */ /* 0x000fe2000ff1e0ff */
[----:B------:R-:W-:-:S04]  /*2250*/  IMAD.X R12, RZ, RZ, R2, P1 ;  /* 0x000000ffff0c7224 */ /* 0x000fc800008e0602 */
[----:B-1----:R-:W-:-:S04]  /*2260*/  IMAD.WIDE.U32 R20, R12, UR14, RZ ;  /* 0x0000000e0c147c25 */ /* 0x002fc8000f8e00ff */
[----:B------:R-:W-:Y:S02]  /*2270*/  IMAD.X R16, RZ, RZ, R13, P0 ;  /* 0x000000ffff107224 */ /* 0x000fe400000e060d */
[----:B------:R-:W-:-:S04]  /*2280*/  IMAD.WIDE.U32 R20, P1, R22, UR15, R20 ;  /* 0x0000000f16147c25 */ /* 0x000fc8000f820014 */
[----:B------:R-:W-:-:S04]  /*2290*/  IMAD.WIDE.U32 R18, R16, UR4, RZ ;  /* 0x0000000410127c25 */ /* 0x000fc8000f8e00ff */
[----:B------:R-:W-:-:S04]  /*22a0*/  IMAD.WIDE.U32 R22, R22, UR14, RZ ;  /* 0x0000000e16167c25 */ /* 0x000fc8000f8e00ff */
[----:B------:R-:W-:-:S04]  /*22b0*/  IMAD.WIDE.U32 R18, P0, R17, UR5, R18 ;  /* 0x0000000511127c25 */ /* 0x000fc8000f800012 */
[----:B------:R-:W-:-:S04]  /*22c0*/  IMAD.WIDE.U32 R24, R17, UR4, RZ ;  /* 0x0000000411187c25 */ /* 0x000fc8000f8e00ff */
[----:B------:R-:W-:Y:S01]  /*22d0*/  IMAD.X R27, RZ, RZ, RZ, P1 ;  /* 0x000000ffff1b7224 */ /* 0x000fe200008e06ff */
[----:B------:R-:W-:Y:S01]  /*22e0*/  IADD3 RZ, P1, PT, R23, R20, RZ ;  /* 0x0000001417ff7210 */ /* 0x000fe20007f3e0ff */
[----:B------:R-:W-:Y:S02]  /*22f0*/  IMAD.MOV.U32 R26, RZ, RZ, R21 ;  /* 0x000000ffff1a7224 */ /* 0x000fe400078e0015 */
[----:B------:R-:W-:Y:S01]  /*2300*/  IMAD.X R23, RZ, RZ, RZ, P0 ;  /* 0x000000ffff177224 */ /* 0x000fe200000e06ff */
[----:B------:R-:W-:Y:S01]  /*2310*/  IADD3 RZ, P0, PT, R25, R18, RZ ;  /* 0x0000001219ff7210 */ /* 0x000fe20007f1e0ff */
[----:B------:R-:W-:Y:S01]  /*2320*/  IMAD.WIDE.U32.X R26, R12, UR15, R26, P1 ;  /* 0x0000000f0c1a7c25 */ /* 0x000fe200088e041a */
[----:B------:R-:W-:-:S03]  /*2330*/  PLOP3.LUT P1, PT, PT, PT, UP3, 0x80, 0x8 ;  /* 0x000000000008781c */ /* 0x000fc60003f2f038 */
[----:B------:R-:W-:Y:S01]  /*2340*/  IMAD.MOV.U32 R22, RZ, RZ, R19 ;  /* 0x000000ffff167224 */ /* 0x000fe200078e0013 */
[----:B------:R-:W-:Y:S02]  /*2350*/  SEL R3, R3, R26, !P1 ;  /* 0x0000001a03037207 */ /* 0x000fe40004800000 */
[----:B------:R-:W-:Y:S01]  /*2360*/  SEL R2, R2, R27, !P1 ;  /* 0x0000001b02027207 */ /* 0x000fe20004800000 */
[----:B------:R-:W-:Y:S01]  /*2370*/  IMAD.WIDE.U32.X R16, R16, UR5, R22, P0 ;  /* 0x0000000510107c25 */ /* 0x000fe200080e0416 */
[----:B------:R-:W-:Y:S02]  /*2380*/  PLOP3.LUT P0, PT, PT, PT, UP2, 0x80, 0x8 ;  /* 0x000000000008781c */ /* 0x000fe40003f0f028 */
[----:B------:R-:W-:Y:S02]  /*2390*/  SHF.R.U64 R2, R3, UR8, R2 ;  /* 0x0000000803027c19 */ /* 0x000fe40008001202 */
[----:B------:R-:W-:Y:S02]  /*23a0*/  SEL R14, R14, R16, !P0 ;  /* 0x000000100e0e7207 */ /* 0x000fe40004000000 */
[----:B------:R-:W-:-:S02]  /*23b0*/  SEL R13, R13, R17, !P0 ;  /* 0x000000110d0d7207 */ /* 0x000fc40004000000 */
[----:B------:R-:W-:Y:S02]  /*23c0*/  IADD3 R12, PT, PT, R5, -0x1, R2 ;  /* 0xffffffff050c7810 */ /* 0x000fe40007ffe002 */
[----:B------:R-:W-:Y:S02]  /*23d0*/  SHF.R.U64 R3, R14, UR6, R13 ;  /* 0x000000060e037c19 */ /* 0x000fe4000800120d */
[----:B------:R-:W-:Y:S02]  /*23e0*/  IABS R2, R5 ;  /* 0x0000000500027213 */ /* 0x000fe40000000000 */
[----:B------:R-:W-:Y:S02]  /*23f0*/  IADD3 R3, PT, PT, R4, -0x1, R3 ;  /* 0xffffffff04037810 */ /* 0x000fe40007ffe003 */
[----:B------:R-:W-:Y:S01]  /*2400*/  IABS R17, R12 ;  /* 0x0000000c00117213 */ /* 0x000fe20000000000 */
[----:B------:R-:W-:Y:S01]  /*2410*/  IMAD.MOV R2, RZ, RZ, -R2 ;  /* 0x000000ffff027224 */ /* 0x000fe200078e0a02 */
[----:B------:R-:W-:-:S02]  /*2420*/  IABS R13, R3 ;  /* 0x00000003000d7213 */ /* 0x000fc40000000000 */
[----:B------:R-:W-:Y:S01]  /*2430*/  ISETP.GE.AND P4, PT, R12, RZ, PT ;  /* 0x000000ff0c00720c */ /* 0x000fe20003f86270 */
[----:B------:R-:W-:Y:S01]  /*2440*/  IMAD.HI.U32 R16, R17, UR11, RZ ;  /* 0x0000000b11107c27 */ /* 0x000fe2000f8e00ff */
[----:B------:R-:W-:-:S03]  /*2450*/  ISETP.GE.AND P3, PT, R3, RZ, PT ;  /* 0x000000ff0300720c */ /* 0x000fc60003f66270 */
[----:B------:R-:W-:-:S04]  /*2460*/  IMAD.HI.U32 R14, R13, UR53, RZ ;  /* 0x000000350d0e7c27 */ /* 0x000fc8000f8e00ff */
[----:B------:R-:W-:Y:S02]  /*2470*/  IMAD R2, R16, R2, R17 ;  /* 0x0000000210027224 */ /* 0x000fe400078e0211 */
[----:B------:R-:W-:Y:S02]  /*2480*/  IMAD R17, R14, UR46, R13 ;  /* 0x0000002e0e117c24 */ /* 0x000fe4000f8e020d */
[----:B------:R-:W-:Y:S01]  /*2490*/  IMAD.U32 R13, RZ, RZ, UR52 ;  /* 0x00000034ff0d7e24 */ /* 0x000fe2000f8e00ff */
[----:B------:R-:W-:Y:S02]  /*24a0*/  ISETP.LT.U32.AND P1, PT, R2, UR48, PT ;  /* 0x0000003002007c0c */ /* 0x000fe4000bf21070 */
[----:B------:R-:W-:-:S11]  /*24b0*/  ISETP.LT.U32.AND P0, PT, R17, UR47, PT ;  /* 0x0000002f11007c0c */ /* 0x000fd6000bf01070 */
[----:B------:R-:W-:Y:S02]  /*24c0*/  @!P1 VIADD R2, R2, -UR48 ;  /* 0x8000003002029c36 */ /* 0x000fe40008000000 */
[----:B------:R-:W-:-:S03]  /*24d0*/  @!P0 VIADD R17, R17, -UR47 ;  /* 0x8000002f11118c36 */ /* 0x000fc60008000000 */
[----:B------:R-:W-:Y:S02]  /*24e0*/  ISETP.LT.U32.AND P1, PT, R2, UR48, PT ;  /* 0x0000003002007c0c */ /* 0x000fe4000bf21070 */
[----:B------:R-:W-:-:S11]  /*24f0*/  ISETP.LT.U32.AND P0, PT, R17, UR47, PT ;  /* 0x0000002f11007c0c */ /* 0x000fd6000bf01070 */
[----:B------:R-:W-:Y:S01]  /*2500*/  @!P1 VIADD R2, R2, -UR48 ;  /* 0x8000003002029c36 */ /* 0x000fe20008000000 */
[----:B------:R-:W-:Y:S01]  /*2510*/  PLOP3.LUT P1, PT, PT, PT, UP6, 0x80, 0x8 ;  /* 0x000000000008781c */ /* 0x000fe20003f2f068 */
[----:B------:R-:W-:Y:S01]  /*2520*/  @!P0 VIADD R17, R17, -UR47 ;  /* 0x8000002f11118c36 */ /* 0x000fe20008000000 */
[----:B------:R-:W-:Y:S01]  /*2530*/  PLOP3.LUT P0, PT, PT, PT, UP5, 0x80, 0x8 ;  /* 0x000000000008781c */ /* 0x000fe20003f0f058 */
[----:B------:R-:W-:Y:S02]  /*2540*/  IMAD.MOV.U32 R14, RZ, RZ, R2 ;  /* 0x000000ffff0e7224 */ /* 0x000fe400078e0002 */
[----:B------:R-:W-:Y:S02]  /*2550*/  IMAD.U32 R2, RZ, RZ, UR49 ;  /* 0x00000031ff027e24 */ /* 0x000fe4000f8e00ff */
[----:B------:R-:W-:Y:S02]  /*2560*/  @!P4 IMAD.MOV R14, RZ, RZ, -R14 ;  /* 0x000000ffff0ec224 */ /* 0x000fe400078e0a0e */
[----:B------:R-:W-:-:S03]  /*2570*/  @!P3 IMAD.MOV R17, RZ, RZ, -R17 ;  /* 0x000000ffff11b224 */ /* 0x000fc600078e0a11 */
[----:B------:R-:W-:Y:S02]  /*2580*/  SEL R13, R13, R14, !P1 ;  /* 0x0000000e0d0d7207 */ /* 0x000fe40004800000 */
[----:B------:R-:W-:Y:S02]  /*2590*/  SEL R2, R2, R17, !P0 ;  /* 0x0000001102027207 */ /* 0x000fe40004000000 */
[----:B------:R-:W-:Y:S01]  /*25a0*/  PLOP3.LUT P0, PT, PT, PT, UP4, 0x80, 0x8 ;  /* 0x000000000008781c */ /* 0x000fe20003f0f048 */
[----:B------:R-:W-:Y:S02]  /*25b0*/  IMAD.IADD R13, R12, 0x1, -R13 ;  /* 0x000000010c0d7824 */ /* 0x000fe400078e0a0d */
[----:B------:R-:W-:-:S04]  /*25c0*/  IMAD.IADD R2, R3, 0x1, -R2 ;  /* 0x0000000103027824 */ /* 0x000fc800078e0a02 */
[----:B------:R-:W-:Y:S01]  /*25d0*/  IMAD R18, R13, R2, RZ ;  /* 0x000000020d127224 */ /* 0x000fe200078e02ff */
[----:B------:R-:W-:-:S04]  /*25e0*/  SEL R12, R2, R13, !P0 ;  /* 0x0000000d020c7207 */ /* 0x000fc80004000000 */
[----:B------:R-:W-:Y:S02]  /*25f0*/  SHF.R.S32.HI R13, RZ, 0x1f, R12 ;  /* 0x0000001fff0d7819 */ /* 0x000fe4000001140c */
[----:B------:R-:W-:Y:S02]  /*2600*/  SHF.R.S32.HI R17, RZ, 0x1f, R18 ;  /* 0x0000001fff117819 */ /* 0x000fe40000011412 */
.L_x_16:
[----:B------:R-:W-:Y:S05]  /*2610*/  BSYNC.RECONVERGENT B0 ;  /* 0x0000000000007941 */ /* 0x000fea0003800200 */
.L_x_15:
[----:B------:R-:W2:Y:S01]  /*2620*/  SHFL.UP PT, R3, R18, 0x1, RZ ;  /* 0x0420000012037989 */ /* 0x000ea200000e00ff */
[C---:B------:R-:W-:Y:S02]  /*2630*/  ISETP.NE.AND P6, PT, R8.reuse, RZ, PT ;  /* 0x000000ff0800720c */ /* 0x040fe40003fc5270 */
[C---:B------:R-:W-:Y:S01]  /*2640*/  ISETP.GE.U32.AND P1, PT, R8.reuse, 0x2, PT ;  /* 0x000000020800780c */ /* 0x040fe20003f26070 */
[----:B------:R-:W3:Y:S01]  /*2650*/  SHFL.UP PT, R2, R17, 0x1, RZ ;  /* 0x0420000011027989 */ /* 0x000ee200000e00ff */
[C---:B------:R-:W-:Y:S02]  /*2660*/  ISETP.GE.U32.AND P3, PT, R8.reuse, 0x4, PT ;  /* 0x000000040800780c */ /* 0x040fe40003f66070 */
[C---:B------:R-:W-:Y:S02]  /*2670*/  ISETP.GE.U32.AND P4, PT, R8.reuse, 0x8, PT ;  /* 0x000000080800780c */ /* 0x040fe40003f86070 */
[----:B------:R-:W-:Y:S02]  /*2680*/  ISETP.GE.U32.AND P5, PT, R8, 0x10, PT ;  /* 0x000000100800780c */ /* 0x000fe40003fa6070 */
[----:B--2---:R-:W-:-:S02]  /*2690*/  SEL R3, R3, RZ, P6 ;  /* 0x000000ff03037207 */ /* 0x004fc40003000000 */
[----:B---3--:R-:W-:Y:S02]  /*26a0*/  SEL R2, R2, RZ, P6 ;  /* 0x000000ff02027207 */ /* 0x008fe40003000000 */
[----:B------:R-:W-:-:S05]  /*26b0*/  IADD3 R3, P0, PT, R3, R18, RZ ;  /* 0x0000001203037210 */ /* 0x000fca0007f1e0ff */
[----:B------:R-:W-:Y:S01]  /*26c0*/  IMAD.X R2, R2, 0x1, R17, P0 ;  /* 0x0000000102027824 */ /* 0x000fe200000e0611 */
[----:B------:R-:W2:Y:S04]  /*26d0*/  SHFL.UP PT, R14, R3, 0x2, RZ ;  /* 0x04400000030e7989 */ /* 0x000ea800000e00ff */
[----:B------:R-:W3:Y:S01]  /*26e0*/  SHFL.UP PT, R16, R2, 0x2, RZ ;  /* 0x0440000002107989 */ /* 0x000ee200000e00ff */
[----:B--2---:R-:W-:-:S04]  /*26f0*/  SEL R14, R14, RZ, P1 ;  /* 0x000000ff0e0e7207 */ /* 0x004fc80000800000 */
[----:B------:R-:W-:Y:S02]  /*2700*/  IADD3 R14, P0, PT, R14, R3, RZ ;  /* 0x000000030e0e7210 */ /* 0x000fe40007f1e0ff */
[----:B---3--:R-:W-:-:S05]  /*2710*/  SEL R19, R16, RZ, P1 ;  /* 0x000000ff10137207 */ /* 0x008fca0000800000 */
[----:B------:R-:W-:Y:S02]  /*2720*/  IMAD.X R16, R19, 0x1, R2, P0 ;  /* 0x0000000113107824 */ /* 0x000fe400000e0602 */
[----:B------:R-:W2:Y:S04]  /*2730*/  SHFL.UP PT, R19, R14, 0x4, RZ ;  /* 0x048000000e137989 */ /* 0x000ea800000e00ff */
[----:B-1----:R-:W1:Y:S01]  /*2740*/  SHFL.UP PT, R20, R16, 0x4, RZ ;  /* 0x0480000010147989 */ /* 0x002e6200000e00ff */
[----:B--2---:R-:W-:-:S04]  /*2750*/  SEL R19, R19, RZ, P3 ;  /* 0x000000ff13137207 */ /* 0x004fc80001800000 */
[----:B------:R-:W-:Y:S02]  /*2760*/  IADD3 R19, P0, PT, R19, R14, RZ ;  /* 0x0000000e13137210 */ /* 0x000fe40007f1e0ff */
[----:B-1----:R-:W-:-:S03]  /*2770*/  SEL R3, R20, RZ, P3 ;  /* 0x000000ff14037207 */ /* 0x002fc60001800000 */
[----:B------:R-:W1:Y:S02]  /*2780*/  SHFL.UP PT, R20, R19, 0x8, RZ ;  /* 0x0500000013147989 */ /* 0x000e6400000e00ff */
[----:B------:R-:W-:-:S05]  /*2790*/  IMAD.X R2, R3, 0x1, R16, P0 ;  /* 0x0000000103027824 */ /* 0x000fca00000e0610 */
[----:B------:R-:W2:Y:S01]  /*27a0*/  SHFL.UP PT, R3, R2, 0x8, RZ ;  /* 0x0500000002037989 */ /* 0x000ea200000e00ff */
[----:B-1----:R-:W-:-:S04]  /*27b0*/  SEL R20, R20, RZ, P4 ;  /* 0x000000ff14147207 */ /* 0x002fc80002000000 */
[----:B------:R-:W-:Y:S02]  /*27c0*/  IADD3 R14, P0, PT, R20, R19, RZ ;  /* 0x00000013140e7210 */ /* 0x000fe40007f1e0ff */
[----:B--2---:R-:W-:-:S03]  /*27d0*/  SEL R3, R3, RZ, P4 ;  /* 0x000000ff03037207 */ /* 0x004fc60002000000 */
[----:B------:R-:W1:Y:S02]  /*27e0*/  SHFL.UP PT, R21, R14, 0x10, RZ ;  /* 0x060000000e157989 */ /* 0x000e6400000e00ff */
[----:B------:R-:W-:-:S05]  /*27f0*/  IMAD.X R16, R3, 0x1, R2, P0 ;  /* 0x0000000103107824 */ /* 0x000fca00000e0602 */
[----:B------:R-:W2:Y:S01]  /*2800*/  SHFL.UP PT, R3, R16, 0x10, RZ ;  /* 0x0600000010037989 */ /* 0x000ea200000e00ff */
[----:B-1----:R-:W-:-:S04]  /*2810*/  SEL R21, R21, RZ, P5 ;  /* 0x000000ff15157207 */ /* 0x002fc80002800000 */
[----:B------:R-:W-:Y:S02]  /*2820*/  IADD3 R21, P0, PT, R21, R14, RZ ;  /* 0x0000000e15157210 */ /* 0x000fe40007f1e0ff */
[----:B--2---:R-:W-:-:S05]  /*2830*/  SEL R3, R3, RZ, P5 ;  /* 0x000000ff03037207 */ /* 0x004fca0002800000 */
[----:B------:R-:W-:Y:S01]  /*2840*/  IMAD.X R20, R3, 0x1, R16, P0 ;  /* 0x0000000103147824 */ /* 0x000fe200000e0610 */
[----:B------:R-:W-:Y:S01]  /*2850*/  ISETP.LE.U32.AND P0, PT, R21, UR24, PT ;  /* 0x0000001815007c0c */ /* 0x000fe2000bf03070 */
[----:B------:R-:W-:Y:S02]  /*2860*/  IMAD.U32 R3, RZ, RZ, UR17 ;  /* 0x00000011ff037e24 */ /* 0x000fe4000f8e00ff */
[----:B------:R-:W-:Y:S02]  /*2870*/  IMAD.MOV.U32 R16, RZ, RZ, R21 ;  /* 0x000000ffff107224 */ /* 0x000fe400078e0015 */
[----:B------:R-:W-:Y:S01]  /*2880*/  IMAD.MOV.U32 R19, RZ, RZ, R20 ;  /* 0x000000ffff137224 */ /* 0x000fe200078e0014 */
[----:B------:R-:W-:Y:S02]  /*2890*/  ISETP.GE.U32.AND.EX P0, PT, R3, R20, PT, P0 ;  /* 0x000000140300720c */ /* 0x000fe40003f06100 */
[----:B------:R-:W-:-:S11]  /*28a0*/  CS2R R2, SRZ ;  /* 0x0000000000027805 */ /* 0x000fd6000001ff00 */
[----:B------:R-:W-:-:S04]  /*28b0*/  VOTE.ANY R22, PT, !P0 ;  /* 0x0000000000167806 */ /* 0x000fc800040e0100 */
[----:B------:R-:W-:-:S13]  /*28c0*/  ISETP.NE.AND P0, PT, R22, RZ, PT ;  /* 0x000000ff1600720c */ /* 0x000fda0003f05270 */
[----:B------:R-:W-:Y:S05]  /*28d0*/  @P0 BRA `(.L_x_17) ;  /* 0x0000000800500947 */ /* 0x000fea0003800000 */
[----:B------:R-:W1:Y:S01]  /*28e0*/  LDC R14, c[0x0][0xbe0] ;  /* 0x0002f800ff0e7b82 */ /* 0x000e620000000800 */
[----:B------:R-:W-:Y:S01]  /*28f0*/  LOP3.LUT R11, R11, 0xfffffffe, RZ, 0xc0, !PT ;  /* 0xfffffffe0b0b7812 */ /* 0x000fe200078ec0ff */
[----:B------:R-:W2:Y:S01]  /*2900*/  LDCU UR45, c[0x0][0xbe8] ;  /* 0x00017d00ff2d77ac */ /* 0x000ea20008000800 */
[----:B------:R-:W3:Y:S01]  /*2910*/  LDCU.64 UR10, c[0x0][0xba8] ;  /* 0x00017500ff0a77ac */ /* 0x000ee20008000a00 */
[----:B------:R-:W4:Y:S01]  /*2920*/  LDCU.64 UR8, c[0x0][0xbb0] ;  /* 0x00017600ff0877ac */ /* 0x000f220008000a00 */
[----:B------:R-:W1:Y:S02]  /*2930*/  LDCU.128 UR4, c[0x0][0xbc0] ;  /* 0x00017800ff0477ac */ /* 0x000e640008000c00 */
[----:B-1----:R-:W-:-:S13]  /*2940*/  ISETP.NE.AND P0, PT, R14, 0x1, PT ;  /* 0x000000010e00780c */ /* 0x002fda0003f05270 */
[----:B--234-:R-:W-:-:S07]  /*2950*/  @P0 LOP3.LUT R11, R11, 0x1, RZ, 0xfc, !PT ;  /* 0x000000010b0b0812 */ /* 0x01cfce00078efcff */
.L_x_20:
[C---:B------:R-:W-:Y:S01]  /*2960*/  VIADD R2, R15.reuse, 0x40 ;  /* 0x000000400f027836 */ /* 0x040fe20000000000 */
[----:B-----5:R-:W-:Y:S01]  /*2970*/  MOV R19, R6 ;  /* 0x0000000600137202 */ /* 0x020fe20000000f00 */
[----:B------:R-:W-:Y:S02]  /*2980*/  VIADD R15, R15, 0x20 ;  /* 0x000000200f0f7836 */ /* 0x000fe40000000000 */
[----:B------:R-:W-:Y:S01]  /*2990*/  IMAD.MOV.U32 R16, RZ, RZ, R7 ;  /* 0x000000ffff107224 */ /* 0x000fe200078e0007 */
[----:B------:R-:W-:-:S13]  /*29a0*/  ISETP.GE.AND P0, PT, R2, UR45, PT ;  /* 0x0000002d02007c0c */ /* 0x000fda000bf06270 */
[----:B------:R-:W1:Y:S01]  /*29b0*/  @!P0 LDC.64 R22, c[0x0][0xbf0] ;  /* 0x0002fc00ff168b82 */ /* 0x000e620000000a00 */
[----:B------:R2:W3:Y:S01]  /*29c0*/  SHFL.IDX PT, R2, R20, 0x1f, 0x1f ;  /* 0x03e01f0014027f89 */ /* 0x0004e200000e0000 */
[----:B------:R-:W-:Y:S01]  /*29d0*/  BSSY.RECONVERGENT B0, `(.L_x_18) ;  /* 0x000005e000007945 */ /* 0x000fe20003800200 */
[----:B------:R-:W-:Y:S02]  /*29e0*/  HFMA2 R17, -RZ, RZ, 0, 0 ;  /* 0x00000000ff117431 */ /* 0x000fe400000001ff */
[----:B------:R2:W4:Y:S01]  /*29f0*/  SHFL.IDX PT, R3, R21, 0x1f, 0x1f ;  /* 0x03e01f0015037f89 */ /* 0x00052200000e0000 */
[----:B-1----:R-:W-:-:S05]  /*2a00*/  @!P0 IMAD.WIDE.U32 R22, R15, 0xc, R22 ;  /* 0x0000000c0f168825 */ /* 0x002fca00078e0016 */
[----:B------:R2:W5:Y:S04]  /*2a10*/  @!P0 LDG.E R6, desc[UR50][R22.64+0x180] ;  /* 0x0001803216068981 */ /* 0x000568000c1e1900 */
[----:B------:R2:W5:Y:S01]  /*2a20*/  @!P0 LDG.E R7, desc[UR50][R22.64+0x184] ;  /* 0x0001843216078981 */ /* 0x000562000c1e1900 */
[----:B------:R-:W-:Y:S02]  /*2a30*/  ISETP.GE.AND P0, PT, R15, UR45, PT ;  /* 0x0000002d0f007c0c */ /* 0x000fe4000bf06270 */
[----:B------:R-:W-:-:S11]  /*2a40*/  MOV R18, 0x7fffffff ;  /* 0x7fffffff00127802 */ /* 0x000fd60000000f00 */
[----:B---34-:R-:W-:Y:S05]  /*2a50*/  @P0 BRA `(.L_x_19) ;  /* 0x0000000400540947 */ /* 0x018fea0003800000 */
[----:B------:R-:W-:-:S04]  /*2a60*/  IADD3 R13, P0, PT, R19, UR12, RZ ;  /* 0x0000000c130d7c10 */ /* 0x000fc8000ff1e0ff */
[----:B------:R-:W-:Y:S02]  /*2a70*/  LEA.HI.X.SX32 R12, R19, UR13, 0x1, P0 ;  /* 0x0000000d130c7c11 */ /* 0x000fe400080f0eff */
[----:B------:R-:W-:-:S04]  /*2a80*/  IADD3 R19, P0, PT, R16, UR19, RZ ;  /* 0x0000001310137c10 */ /* 0x000fc8000ff1e0ff */
[----:B------:R-:W-:Y:S02]  /*2a90*/  LEA.HI.X.SX32 R18, R16, UR40, 0x1, P0 ;  /* 0x0000002810127c11 */ /* 0x000fe400080f0eff */
[----:B------:R-:W-:-:S05]  /*2aa0*/  IADD3 R17, P0, PT, R13, UR9, RZ ;  /* 0x000000090d117c10 */ /* 0x000fca000ff1e0ff */
[----:B------:R-:W-:Y:S01]  /*2ab0*/  IMAD.X R16, RZ, RZ, R12, P0 ;  /* 0x000000ffff107224 */ /* 0x000fe200000e060c */
[----:B--2---:R-:W-:Y:S01]  /*2ac0*/  IADD3 R21, P0, PT, R19, UR7, RZ ;  /* 0x0000000713157c10 */ /* 0x004fe2000ff1e0ff */
[----:B------:R-:W-:-:S04]  /*2ad0*/  IMAD.WIDE.U32 R30, R17, UR10, RZ ;  /* 0x0000000a111e7c25 */ /* 0x000fc8000f8e00ff */
[----:B------:R-:W-:-:S04]  /*2ae0*/  IMAD.WIDE.U32 R28, R16, UR10, RZ ;  /* 0x0000000a101c7c25 */ /* 0x000fc8000f8e00ff */
[----:B------:R-:W-:Y:S02]  /*2af0*/  IMAD.X R20, RZ, RZ, R18, P0 ;  /* 0x000000ffff147224 */ /* 0x000fe400000e0612 */
[----:B------:R-:W-:-:S04]  /*2b00*/  IMAD.WIDE.U32 R28, P0, R17, UR11, R28 ;  /* 0x0000000b111c7c25 */ /* 0x000fc8000f80001c */
[----:B------:R-:W-:-:S04]  /*2b10*/  IMAD.WIDE.U32 R24, R20, UR4, RZ ;  /* 0x0000000414187c25 */ /* 0x000fc8000f8e00ff */
[----:B------:R-:W-:Y:S02]  /*2b20*/  IMAD.X R27, RZ, RZ, RZ, P0 ;  /* 0x000000ffff1b7224 */ /* 0x000fe400000e06ff */
[----:B------:R-:W-:-:S04]  /*2b30*/  IMAD.WIDE.U32 R24, P0, R21, UR5, R24 ;  /* 0x0000000515187c25 */ /* 0x000fc8000f800018 */
[----:B------:R-:W-:Y:S01]  /*2b40*/  IMAD.X R23, RZ, RZ, RZ, P0 ;  /* 0x000000ffff177224 */ /* 0x000fe200000e06ff */
[----:B------:R-:W-:Y:S01]  /*2b50*/  IADD3 RZ, P0, PT, R31, R28, RZ ;  /* 0x0000001c1fff7210 */ /* 0x000fe20007f1e0ff */
[----:B------:R-:W-:Y:S02]  /*2b60*/  IMAD.MOV.U32 R26, RZ, RZ, R29 ;  /* 0x000000ffff1a7224 */ /* 0x000fe400078e001d */
[----:B------:R-:W-:Y:S02]  /*2b70*/  IMAD.MOV.U32 R22, RZ, RZ, R25 ;  /* 0x000000ffff167224 */ /* 0x000fe400078e0019 */
[----:B------:R-:W-:-:S04]  /*2b80*/  IMAD.WIDE.U32.X R16, R16, UR11, R26, P0 ;  /* 0x0000000b10107c25 */ /* 0x000fc800080e041a */
[----:B------:R-:W-:-:S05]  /*2b90*/  IMAD.WIDE.U32 R26, R21, UR4, RZ ;  /* 0x00000004151a7c25 */ /* 0x000fca000f8e00ff */
[----:B------:R-:W-:-:S05]  /*2ba0*/  IADD3 RZ, P0, PT, R27, R24, RZ ;  /* 0x000000181bff7210 */ /* 0x000fca0007f1e0ff */
[----:B------:R-:W-:Y:S01]  /*2bb0*/  IMAD.WIDE.U32.X R20, R20, UR5, R22, P0 ;  /* 0x0000000514147c25 */ /* 0x000fe200080e0416 */
[----:B------:R-:W-:-:S04]  /*2bc0*/  ISETP.NE.U32.AND P0, PT, RZ, UR10, PT ;  /* 0x0000000aff007c0c */ /* 0x000fc8000bf05070 */
[----:B------:R-:W-:-:S04]  /*2bd0*/  ISETP.NE.AND.EX P0, PT, RZ, UR11, PT, P0 ;  /* 0x0000000bff007c0c */ /* 0x000fc8000bf05300 */
[----:B------:R-:W-:Y:S02]  /*2be0*/  SEL R13, R13, R16, !P0 ;  /* 0x000000100d0d7207 */ /* 0x000fe40004000000 */
[----:B------:R-:W-:Y:S02]  /*2bf0*/  SEL R12, R12, R17, !P0 ;  /* 0x000000110c0c7207 */ /* 0x000fe40004000000 */
[----:B------:R-:W-:Y:S02]  /*2c00*/  ISETP.NE.U32.AND P0, PT, RZ, UR4, PT ;  /* 0x00000004ff007c0c */ /* 0x000fe4000bf05070 */
[----:B------:R-:W-:Y:S02]  /*2c10*/  SHF.R.U64 R12, R13, UR8, R12 ;  /* 0x000000080d0c7c19 */ /* 0x000fe4000800120c */
[----:B------:R-:W-:-:S04]  /*2c20*/  ISETP.NE.AND.EX P0, PT, RZ, UR5, PT, P0 ;  /* 0x00000005ff007c0c */ /* 0x000fc8000bf05300 */
[----:B------:R-:W-:Y:S02]  /*2c30*/  SEL R16, R18, R21, !P0 ;  /* 0x0000001512107207 */ /* 0x000fe40004000000 */
[-C--:B------:R-:W-:Y:S02]  /*2c40*/  IABS R18, R5.reuse ;  /* 0x0000000500127213 */ /* 0x080fe40000000000 */
[----:B------:R-:W-:Y:S02]  /*2c50*/  SEL R19, R19, R20, !P0 ;  /* 0x0000001413137207 */ /* 0x000fe40004000000 */
[----:B------:R-:W1:Y:S01]  /*2c60*/  I2F.RP R21, R18 ;  /* 0x0000001200157306 */ /* 0x000e620000209400 */
[----:B------:R-:W-:Y:S02]  /*2c70*/  IADD3 R20, PT, PT, R5, -0x1, R12 ;  /* 0xffffffff05147810 */ /* 0x000fe40007ffe00c */
[----:B------:R-:W-:Y:S02]  /*2c80*/  IABS R12, R5 ;  /* 0x00000005000c7213 */ /* 0x000fe40000000000 */
[----:B------:R-:W-:-:S02]  /*2c90*/  IABS R13, R20 ;  /* 0x00000014000d7213 */ /* 0x000fc40000000000 */
[----:B------:R-:W-:Y:S01]  /*2ca0*/  SHF.R.U64 R19, R19, UR6, R16 ;  /* 0x0000000613137c19 */ /* 0x000fe20008001210 */
[----:B------:R-:W-:-:S03]  /*2cb0*/  IMAD.MOV R12, RZ, RZ, -R12 ;  /* 0x000000ffff0c7224 */ /* 0x000fc600078e0a0c */
[----:B------:R-:W-:Y:S01]  /*2cc0*/  IADD3 R19, PT, PT, R4, -0x1, R19 ;  /* 0xffffffff04137810 */ /* 0x000fe20007ffe013 */
[----:B-1----:R-:W1:Y:S02]  /*2cd0*/  MUFU.RCP R22, R21 ;  /* 0x0000001500167308 */ /* 0x002e640000001000 */
[----:B-1----:R-:W-:-:S06]  /*2ce0*/  VIADD R22, R22, 0xffffffe ;  /* 0x0ffffffe16167836 */ /* 0x002fcc0000000000 */
[----:B------:R-:W1:Y:S02]  /*2cf0*/  F2I.FTZ.U32.TRUNC.NTZ R23, R22 ;  /* 0x0000001600177305 */ /* 0x000e64000021f000 */
[----:B-1----:R-:W-:Y:S02]  /*2d00*/  IMAD.MOV R17, RZ, RZ, -R23 ;  /* 0x000000ffff117224 */ /* 0x002fe400078e0a17 */
[----:B------:R-:W-:Y:S02]  /*2d10*/  IMAD.MOV.U32 R22, RZ, RZ, RZ ;  /* 0x000000ffff167224 */ /* 0x000fe400078e00ff */
[----:B------:R-:W-:-:S04]  /*2d20*/  IMAD R17, R17, R18, RZ ;  /* 0x0000001211117224 */ /* 0x000fc800078e02ff */
[----:B------:R-:W-:-:S06]  /*2d30*/  IMAD.HI.U32 R17, R23, R17, R22 ;  /* 0x0000001117117227 */ /* 0x000fcc00078e0016 */
[----:B------:R-:W-:-:S04]  /*2d40*/  IMAD.HI.U32 R17, R17, R13, RZ ;  /* 0x0000000d11117227 */ /* 0x000fc800078e00ff */
[----:B------:R-:W-:Y:S01]  /*2d50*/  IMAD R21, R17, R12, R13 ;  /* 0x0000000c11157224 */ /* 0x000fe200078e020d */
[----:B------:R-:W-:Y:S02]  /*2d60*/  IABS R17, R4 ;  /* 0x0000000400117213 */ /* 0x000fe40000000000 */
[----:B------:R-:W-:Y:S02]  /*2d70*/  IABS R13, R19 ;  /* 0x00000013000d7213 */ /* 0x000fe40000000000 */
[----:B------:R-:W1:Y:S01]  /*2d80*/  I2F.RP R24, R17 ;  /* 0x0000001100187306 */ /* 0x000e620000209400 */
[----:B------:R-:W-:-:S13]  /*2d90*/  ISETP.GT.U32.AND P0, PT, R18, R21, PT ;  /* 0x000000151200720c */ /* 0x000fda0003f04070 */
[----:B------:R-:W-:Y:S01]  /*2da0*/  @!P0 IMAD.IADD R21, R21, 0x1, -R18 ;  /* 0x0000000115158824 */ /* 0x000fe200078e0a12 */
[----:B-1----:R-:W1:Y:S02]  /*2db0*/  MUFU.RCP R22, R24 ;  /* 0x0000001800167308 */ /* 0x002e640000001000 */
[----:B-1----:R-:W-:-:S06]  /*2dc0*/  VIADD R22, R22, 0xffffffe ;  /* 0x0ffffffe16167836 */ /* 0x002fcc0000000000 */
[----:B------:R-:W1:Y:S02]  /*2dd0*/  F2I.FTZ.U32.TRUNC.NTZ R23, R22 ;  /* 0x0000001600177305 */ /* 0x000e64000021f000 */
[----:B-1----:R-:W-:Y:S02]  /*2de0*/  IMAD.MOV R12, RZ, RZ, -R23 ;  /* 0x000000ffff0c7224 */ /* 0x002fe400078e0a17 */
[----:B------:R-:W-:Y:S02]  /*2df0*/  IMAD.MOV.U32 R22, RZ, RZ, RZ ;  /* 0x000000ffff167224 */ /* 0x000fe400078e00ff */
[----:B------:R-:W-:Y:S01]  /*2e00*/  IMAD R16, R12, R17, RZ ;  /* 0x000000110c107224 */ /* 0x000fe200078e02ff */
[----:B------:R-:W-:-:S03]  /*2e10*/  IABS R12, R4 ;  /* 0x00000004000c7213 */ /* 0x000fc60000000000 */
[----:B------:R-:W-:-:S04]  /*2e20*/  IMAD.HI.U32 R16, R23, R16, R22 ;  /* 0x0000001017107227 */ /* 0x000fc800078e0016 */
[----:B------:R-:W-:Y:S02]  /*2e30*/  IMAD.MOV R12, RZ, RZ, -R12 ;  /* 0x000000ffff0c7224 */ /* 0x000fe400078e0a0c */
[----:B------:R-:W-:-:S04]  /*2e40*/  IMAD.HI.U32 R16, R16, R13, RZ ;  /* 0x0000000d10107227 */ /* 0x000fc800078e00ff */
[----:B------:R-:W-:-:S05]  /*2e50*/  IMAD R12, R16, R12, R13 ;  /* 0x0000000c100c7224 */ /* 0x000fca00078e020d */
[----:B------:R-:W-:-:S13]  /*2e60*/  ISETP.GT.U32.AND P0, PT, R17, R12, PT ;  /* 0x0000000c1100720c */ /* 0x000fda0003f04070 */
[----:B------:R-:W-:Y:S01]  /*2e70*/  @!P0 IMAD.IADD R12, R12, 0x1, -R17 ;  /* 0x000000010c0c8824 */ /* 0x000fe200078e0a11 */
[----:B------:R-:W-:-:S13]  /*2e80*/  ISETP.GT.U32.AND P0, PT, R18, R21, PT ;  /* 0x000000151200720c */ /* 0x000fda0003f04070 */
[----:B------:R-:W-:Y:S01]  /*2e90*/  @!P0 IMAD.IADD R21, R21, 0x1, -R18 ;  /* 0x0000000115158824 */ /* 0x000fe200078e0a12 */
[----:B------:R-:W-:-:S13]  /*2ea0*/  ISETP.GT.U32.AND P0, PT, R17, R12, PT ;  /* 0x0000000c1100720c */ /* 0x000fda0003f04070 */
[----:B------:R-:W-:Y:S01]  /*2eb0*/  @!P0 IMAD.IADD R12, R12, 0x1, -R17 ;  /* 0x000000010c0c8824 */ /* 0x000fe200078e0a11 */
[----:B------:R-:W-:-:S13]  /*2ec0*/  ISETP.GE.AND P0, PT, R20, RZ, PT ;  /* 0x000000ff1400720c */ /* 0x000fda0003f06270 */
[----:B------:R-:W-:Y:S01]  /*2ed0*/  @!P0 IMAD.MOV R21, RZ, RZ, -R21 ;  /* 0x000000ffff158224 */ /* 0x000fe200078e0a15 */
[----:B------:R-:W-:-:S13]  /*2ee0*/  ISETP.GE.AND P0, PT, R19, RZ, PT ;  /* 0x000000ff1300720c */ /* 0x000fda0003f06270 */
[----:B------:R-:W-:Y:S01]  /*2ef0*/  @!P0 IMAD.MOV R12, RZ, RZ, -R12 ;  /* 0x000000ffff0c8224 */ /* 0x000fe200078e0a0c */
[----:B------:R-:W-:-:S13]  /*2f00*/  ISETP.NE.AND P0, PT, RZ, UR27, PT ;  /* 0x0000001bff007c0c */ /* 0x000fda000bf05270 */
[----:B------:R-:W-:Y:S02]  /*2f10*/  @!P0 LOP3.LUT R21, RZ, UR27, RZ, 0x33, !PT ;  /* 0x0000001bff158c12 */ /* 0x000fe4000f8e33ff */
[----:B------:R-:W-:-:S03]  /*2f20*/  ISETP.NE.AND P0, PT, RZ, UR26, PT ;  /* 0x0000001aff007c0c */ /* 0x000fc6000bf05270 */
[----:B------:R-:W-:-:S10]  /*2f30*/  IMAD.IADD R18, R20, 0x1, -R21 ;  /* 0x0000000114127824 */ /* 0x000fd400078e0a15 */
[----:B------:R-:W-:Y:S02]  /*2f40*/  @!P0 LOP3.LUT R12, RZ, UR26, RZ, 0x33, !PT ;  /* 0x0000001aff0c8c12 */ /* 0x000fe4000f8e33ff */
[----:B------:R-:W-:-:S03]  /*2f50*/  ISETP.NE.AND P0, PT, R14, 0x1, PT ;  /* 0x000000010e00780c */ /* 0x000fc60003f05270 */
[----:B------:R-:W-:-:S05]  /*2f60*/  IMAD.IADD R19, R19, 0x1, -R12 ;  /* 0x0000000113137824 */ /* 0x000fca00078e0a0c */
[CC--:B------:R-:W-:Y:S01]  /*2f70*/  SEL R12, R19.reuse, R18.reuse, !P0 ;  /* 0x00000012130c7207 */ /* 0x0c0fe20004000000 */
[----:B------:R-:W-:-:S03]  /*2f80*/  IMAD R18, R19, R18, RZ ;  /* 0x0000001213127224 */ /* 0x000fc600078e02ff */
[----:B------:R-:W-:Y:S02]  /*2f90*/  SHF.R.S32.HI R13, RZ, 0x1f, R12 ;  /* 0x0000001fff0d7819 */ /* 0x000fe4000001140c */
[----:B------:R-:W-:Y:S02]  /*2fa0*/  SHF.R.S32.HI R17, RZ, 0x1f, R18 ;  /* 0x0000001fff117819 */ /* 0x000fe40000011412 */
.L_x_19:
[----:B------:R-:W-:Y:S05]  /*2fb0*/  BSYNC.RECONVERGENT B0 ;  /* 0x0000000000007941 */ /* 0x000fea0003800200 */
.L_x_18:
[----:B------:R-:W1:Y:S04]  /*2fc0*/  SHFL.UP PT, R19, R18, 0x1, RZ ;  /* 0x0420000012137989 */ /* 0x000e6800000e00ff */
[----:B------:R-:W3:Y:S01]  /*2fd0*/  SHFL.UP PT, R16, R17, 0x1, RZ ;  /* 0x0420000011107989 */ /* 0x000ee200000e00ff */
[----:B-1----:R-:W-:Y:S02]  /*2fe0*/  SEL R19, R19, RZ, P6 ;  /* 0x000000ff13137207 */ /* 0x002fe40003000000 */
[----:B---3--:R-:W-:Y:S02]  /*2ff0*/  SEL R16, R16, RZ, P6 ;  /* 0x000000ff10107207 */ /* 0x008fe40003000000 */
[----:B------:R-:W-:-:S05]  /*3000*/  IADD3 R19, P0, PT, R19, R18, RZ ;  /* 0x0000001213137210 */ /* 0x000fca0007f1e0ff */
[----:B------:R-:W-:Y:S01]  /*3010*/  IMAD.X R16, R16, 0x1, R17, P0 ;  /* 0x0000000110107824 */ /* 0x000fe200000e0611 */
[----:B--2---:R-:W1:Y:S04]  /*3020*/  SHFL.UP PT, R20, R19, 0x2, RZ ;  /* 0x0440000013147989 */ /* 0x004e6800000e00ff */
[----:B------:R-:W2:Y:S01]  /*3030*/  SHFL.UP PT, R21, R16, 0x2, RZ ;  /* 0x0440000010157989 */ /* 0x000ea200000e00ff */
[----:B-1----:R-:W-:Y:S02]  /*3040*/  SEL R20, R20, RZ, P1 ;  /* 0x000000ff14147207 */ /* 0x002fe40000800000 */
[----:B--2---:R-:W-:Y:S02]  /*3050*/  SEL R21, R21, RZ, P1 ;  /* 0x000000ff15157207 */ /* 0x004fe40000800000 */
[----:B------:R-:W-:-:S05]  /*3060*/  IADD3 R20, P0, PT, R20, R19, RZ ;  /* 0x0000001314147210 */ /* 0x000fca0007f1e0ff */
[----:B------:R-:W-:Y:S01]  /*3070*/  IMAD.X R21, R21, 0x1, R16, P0 ;  /* 0x0000000115157824 */ /* 0x000fe200000e0610 */
[----:B------:R-:W1:Y:S04]  /*3080*/  SHFL.UP PT, R23, R20, 0x4, RZ ;  /* 0x0480000014177989 */ /* 0x000e6800000e00ff */
        /* <DEDUP_REMOVED lines=9> */
[----:B------:R-:W-:Y:S01]  /*3120*/  IADD3 R24, P0, PT, R16, R23, RZ ;  /* 0x0000001710187210 */ /* 0x000fe20007f1e0ff */
[----:B------:R-:W-:-:S04]  /*3130*/  IMAD.U32 R23, RZ, RZ, UR17 ;  /* 0x00000011ff177e24 */ /* 0x000fc8000f8e00ff */
[----:B------:R-:W-:Y:S02]  /*3140*/  IMAD.X R25, R19, 0x1, R22, P0 ;  /* 0x0000000113197824 */ /* 0x000fe400000e0616 */
[----:B------:R-:W1:Y:S04]  /*3150*/  SHFL.UP PT, R19, R24, 0x10, RZ ;  /* 0x0600000018137989 */ /* 0x000e6800000e00ff */
[----:B------:R-:W2:Y:S01]  /*3160*/  SHFL.UP PT, R20, R25, 0x10, RZ ;  /* 0x0600000019147989 */ /* 0x000ea200000e00ff */
[----:B-1----:R-:W-:Y:S02]  /*3170*/  SEL R19, R19, RZ, P5 ;  /* 0x000000ff13137207 */ /* 0x002fe40002800000 */
[----:B--2---:R-:W-:Y:S02]  /*3180*/  SEL R20, R20, RZ, P5 ;  /* 0x000000ff14147207 */ /* 0x004fe40002800000 */
[----:B------:R-:W-:-:S05]  /*3190*/  IADD3 R16, P0, PT, R19, R24, RZ ;  /* 0x0000001813107210 */ /* 0x000fca0007f1e0ff */
[----:B------:R-:W-:Y:S01]  /*31a0*/  IMAD.X R19, R20, 0x1, R25, P0 ;  /* 0x0000000114137824 */ /* 0x000fe200000e0619 */
[----:B------:R-:W-:-:S05]  /*31b0*/  IADD3 R21, P0, PT, R16, R3, RZ ;  /* 0x0000000310157210 */ /* 0x000fca0007f1e0ff */
[----:B------:R-:W-:Y:S01]  /*31c0*/  IMAD.X R20, R19, 0x1, R2, P0 ;  /* 0x0000000113147824 */ /* 0x000fe200000e0602 */
[----:B------:R-:W-:-:S04]  /*31d0*/  ISETP.LE.U32.AND P0, PT, R21, UR24, PT ;  /* 0x0000001815007c0c */ /* 0x000fc8000bf03070 */
[----:B------:R-:W-:-:S13]  /*31e0*/  ISETP.GE.U32.AND.EX P0, PT, R23, R20, PT, P0 ;  /* 0x000000141700720c */ /* 0x000fda0003f06100 */
[----:B------:R-:W-:-:S04]  /*31f0*/  VOTE.ANY R22, PT, !P0 ;  /* 0x0000000000167806 */ /* 0x000fc800040e0100 */
[----:B------:R-:W-:-:S13]  /*3200*/  ISETP.NE.AND P0, PT, R22, RZ, PT ;  /* 0x000000ff1600720c */ /* 0x000fda0003f05270 */
[----:B------:R-:W-:Y:S05]  /*3210*/  @!P0 BRA `(.L_x_20) ;  /* 0xfffffff400d08947 */ /* 0x000fea000383ffff */
.L_x_17:
[----:B------:R-:W1:Y:S08]  /*3220*/  BREV R23, R22 ;  /* 0x0000001600177301 */ /* 0x000e700000000000 */
[----:B-1----:R-:W1:Y:S02]  /*3230*/  FLO.U32.SH R23, R23 ;  /* 0x0000001700177300 */ /* 0x002e6400000e0400 */
[----:B-1----:R-:W1:Y:S02]  /*3240*/  SHFL.IDX PT, R21, R15, R23, 0x1f ;  /* 0x00001f170f157589 */ /* 0x002e6400000e0000 */
[----:B-1----:R-:W-:-:S05]  /*3250*/  IMAD.IADD R14, R8, 0x1, R21 ;  /* 0x00000001080e7824 */ /* 0x002fca00078e0215 */
[----:B------:R-:W-:-:S13]  /*3260*/  ISETP.GE.AND P0, PT, R14, UR45, PT ;  /* 0x0000002d0e007c0c */ /* 0x000fda000bf06270 */
[----:B------:R-:W1:Y:S02]  /*3270*/  @!P0 LDC.64 R24, c[0x0][0xbf0] ;  /* 0x0002fc00ff188b82 */ /* 0x000e640000000a00 */
[----:B-1----:R-:W-:-:S05]  /*3280*/  @!P0 IMAD.WIDE R24, R14, 0xc, R24 ;  /* 0x0000000c0e188825 */ /* 0x002fca00078e0218 */
[----:B-----5:R1:W5:Y:S04]  /*3290*/  @!P0 LDG.E R6, desc[UR50][R24.64] ;  /* 0x0000003218068981 */ /* 0x020368000c1e1900 */
[----:B------:R1:W5:Y:S01]  /*32a0*/  @!P0 LDG.E R7, desc[UR50][R24.64+0x4] ;  /* 0x0000043218078981 */ /* 0x000362000c1e1900 */
[----:B------:R-:W-:-:S03]  /*32b0*/  IADD3 R16, P1, P0, R3, R16, -R18 ;  /* 0x0000001003107210 */ /* 0x000fc6000783e812 */
[----:B------:R-:W-:Y:S01]  /*32c0*/  SHFL.IDX PT, R15, R17, R23, 0x1f ;  /* 0x00001f17110f7589 */ /* 0x000fe200000e0000 */
[----:B------:R-:W-:-:S03]  /*32d0*/  IADD3.X R2, PT, PT, R2, R19, ~R17, P1, P0 ;  /* 0x0000001302027210 */ /* 0x000fc60000fe0c11 */
[----:B------:R-:W2:Y:S04]  /*32e0*/  SHFL.IDX PT, R16, R16, R23, 0x1f ;  /* 0x00001f1710107589 */ /* 0x000ea800000e0000 */
[----:B------:R-:W3:Y:S04]  /*32f0*/  SHFL.IDX PT, R2, R2, R23, 0x1f ;  /* 0x00001f1702027589 */ /* 0x000ee800000e0000 */
[----:B------:R1:W4:Y:S04]  /*3300*/  SHFL.IDX PT, R14, R18, R23, 0x1f ;  /* 0x00001f17120e7589 */ /* 0x00032800000e0000 */
[----:B------:R1:W1:Y:S04]  /*3310*/  SHFL.IDX PT, R13, R13, R23, 0x1f ;  /* 0x00001f170d0d7589 */ /* 0x00026800000e0000 */
[----:B------:R1:W1:Y:S01]  /*3320*/  SHFL.IDX PT, R12, R12, R23, 0x1f ;  /* 0x00001f170c0c7589 */ /* 0x00026200000e0000 */
[----:B--2---:R-:W-:-:S02]  /*3330*/  R2UR UR41, R16 ;  /* 0x00000000102972ca */ /* 0x004fc400000e0000 */
[----:B---3--:R-:W-:-:S15]  /*3340*/  R2UR UR40, R2 ;  /* 0x00000000022872ca */ /* 0x008fde00000e0000 */
.L_x_14:
[----:B------:R-:W-:Y:S01]  /*3350*/  ISETP.GE.AND P0, PT, R21, UR45, PT ;  /* 0x0000002d15007c0c */ /* 0x000fe2000bf06270 */
[----:B------:R-:W-:Y:S01]  /*3360*/  UMOV UR19, 0xffffffff ;  /* 0xffffffff00137882 */ /* 0x000fe20000000000 */
[----:B------:R-:W-:-:S11]  /*3370*/  MOV R17, 0xffffffff ;  /* 0xffffffff00117802 */ /* 0x000fd60000000f00 */
[----:B------:R-:W-:Y:S05]  /*3380*/  @P0 BRA `(.L_x_13) ;  /* 0x0000000400100947 */ /* 0x000fea0003800000 */
[----:B------:R-:W2:Y:S01]  /*3390*/  LDCU UR8, c[0x0][0xb98] ;  /* 0x00017300ff0877ac */ /* 0x000ea20008000800 */
[----:B-1----:R-:W-:Y:S02]  /*33a0*/  R2UR UR4, R12 ;  /* 0x000000000c0472ca */ /* 0x002fe400000e0000 */
[----:B------:R-:W-:Y:S01]  /*33b0*/  R2UR UR5, R13 ;  /* 0x000000000d0572ca */ /* 0x000fe200000e0000 */
[----:B------:R-:W1:Y:S01]  /*33c0*/  LDCU UR7, c[0x0][0xb88] ;  /* 0x00017100ff0777ac */ /* 0x000e620008000800 */
[----:B------:R-:W3:Y:S01]  /*33d0*/  LDCU UR6, c[0x0][0xbdc] ;  /* 0x00017b80ff0677ac */ /* 0x000ee20008000800 */
[----:B------:R-:W-:-:S04]  /*33e0*/  UIADD3 UR10, UP0, UPT, -UR41, UR24, URZ ;  /* 0x00000018290a7290 */ /* 0x000fc8000ff1e1ff */
[----:B------:R-:W-:-:S04]  /*33f0*/  UIADD3.X UR9, UPT, UPT, ~UR40, UR17, URZ, UP0, !UPT ;  /* 0x0000001128097290 */ /* 0x000fc800087fe5ff */
[----:B--2---:R-:W-:Y:S02]  /*3400*/  USHF.R.U32.HI UR4, URZ, UR8, UR9 ;  /* 0x00000008ff047299 */ /* 0x004fe40008011609 */
[----:B------:R-:W-:Y:S01]  /*3410*/  USHF.R.U64 UR8, UR10, UR8, UR9 ;  /* 0x000000080a087299 */ /* 0x000fe20008001209 */
[----:B-1----:R-:W-:Y:S01]  /*3420*/  SHF.R.U64 R2, R12, UR7, R13 ;  /* 0x000000070c027c19 */ /* 0x002fe2000800120d */
[----:B------:R-:W-:Y:S02]  /*3430*/  USHF.R.U32.HI UR11, URZ, UR7, UR4 ;  /* 0x00000007ff0b7299 */ /* 0x000fe40008011604 */
[----:B------:R-:W-:Y:S02]  /*3440*/  USHF.R.U32.HI UR5, URZ, UR7, UR5 ;  /* 0x00000007ff057299 */ /* 0x000fe40008011605 */
[----:B---3--:R-:W-:Y:S02]  /*3450*/  USHF.R.U32.HI UR9, URZ, UR6, UR11 ;  /* 0x00000006ff097299 */ /* 0x008fe4000801160b */
[----:B------:R-:W-:Y:S01]  /*3460*/  USHF.R.U64 UR7, UR8, UR7, UR4 ;  /* 0x0000000708077299 */ /* 0x000fe20008001204 */
[----:B------:R-:W-:Y:S01]  /*3470*/  R2UR UR4, R2 ;  /* 0x00000000020472ca */ /* 0x000fe200000e0000 */
[----:B------:R-:W-:-:S02]  /*3480*/  ULOP3.LUT UR10, UR9, UR5, URZ, 0xfc, !UPT ;  /* 0x00000005090a7292 */ /* 0x000fc4000f8efcff */
[----:B------:R-:W-:Y:S02]  /*3490*/  USHF.R.U64 UR6, UR7, UR6, UR11 ;  /* 0x0000000607067299 */ /* 0x000fe4000800120b */
[----:B------:R-:W-:-:S09]  /*34a0*/  UISETP.NE.U32.AND UP0, UPT, UR10, URZ, UPT ;  /* 0x000000ff0a00728c */ /* 0x000fd2000bf05070 */
[----:B------:R-:W-:Y:S05]  /*34b0*/  BRA.U UP0, `(.L_x_21) ;  /* 0x0000000100607547 */ /* 0x000fea000b800000 */
[----:B------:R-:W1:Y:S01]  /*34c0*/  I2F.U32.RP R3, UR4 ;  /* 0x0000000400037d06 */ /* 0x000e620008209000 */
[----:B------:R-:W-:Y:S01]  /*34d0*/  UMOV UR10, URZ ;  /* 0x000000ff000a7c82 */ /* 0x000fe20008000000 */
[----:B------:R-:W-:-:S06]  /*34e0*/  UISETP.NE.U32.AND UP0, UPT, UR4, URZ, UPT ;  /* 0x000000ff0400728c */ /* 0x000fcc000bf05070 */
[----:B-1----:R-:W1:Y:S02]  /*34f0*/  MUFU.RCP R2, R3 ;  /* 0x0000000300027308 */ /* 0x002e640000001000 */
[----:B-1----:R-:W-:-:S06]  /*3500*/  IADD3 R2, PT, PT, R2, 0xffffffe, RZ ;  /* 0x0ffffffe02027810 */ /* 0x002fcc0007ffe0ff */
[----:B------:R-:W1:Y:S02]  /*3510*/  F2I.FTZ.U32.TRUNC.NTZ R2, R2 ;  /* 0x0000000200027305 */ /* 0x000e64000021f000 */
[----:B-1----:R-:W-:-:S13]  /*3520*/  R2UR UR11, R2 ;  /* 0x00000000020b72ca */ /* 0x002fda00000e0000 */
[----:B------:R-:W-:-:S04]  /*3530*/  UIADD3 UR5, UPT, UPT, URZ, -UR11, URZ ;  /* 0x8000000bff057290 */ /* 0x000fc8000fffe0ff */
[----:B------:R-:W-:-:S04]  /*3540*/  UIMAD UR5, UR5, UR4, URZ ;  /* 0x00000004050572a4 */ /* 0x000fc8000f8e02ff */
[----:B------:R-:W-:-:S07]  /*3550*/  UIMAD.WIDE.U32 UR10, UR11, UR5, UR10 ;  /* 0x000000050b0a72a5 */ /* 0x000fce000f8e000a */
[----:B------:R-:W-:Y:S02]  /*3560*/  UMOV UR5, UR11 ;  /* 0x0000000b00057c82 */ /* 0x000fe40008000000 */
[----:B------:R-:W-:-:S07]  /*3570*/  UIMAD.WIDE.U32 UR12, UR5, UR6, URZ ;  /* 0x00000006050c72a5 */ /* 0x000fce000f8e00ff */
[----:B------:R-:W-:Y:S02]  /*3580*/  UMOV UR12, UR13 ;  /* 0x0000000d000c7c82 */ /* 0x000fe40008000000 */
[----:B------:R-:W-:-:S04]  /*3590*/  UIADD3 UR5, UPT, UPT, -UR12, URZ, URZ ;  /* 0x000000ff0c057290 */ /* 0x000fc8000fffe1ff */
[----:B------:R-:W-:-:S04]  /*35a0*/  UIMAD UR5, UR4, UR5, UR6 ;  /* 0x00000005040572a4 */ /* 0x000fc8000f8e0206 */
[----:B------:R-:W-:-:S11]  /*35b0*/  UISETP.GE.U32.AND UP2, UPT, UR5, UR4, UPT ;  /* 0x000000040500728c */ /* 0x000fd6000bf46070 */
[----:B------:R-:W-:Y:S02]  /*35c0*/  @UP2 UIADD3 UR5, UPT, UPT, UR5, -UR4, URZ ;  /* 0x8000000405052290 */ /* 0x000fe4000fffe0ff */
[----:B------:R-:W-:Y:S02]  /*35d0*/  @UP2 UIADD3 UR12, UPT, UPT, UR12, 0x1, URZ ;  /* 0x000000010c0c2890 */ /* 0x000fe4000fffe0ff */
[----:B------:R-:W-:-:S11]  /*35e0*/  UISETP.GE.U32.AND UP1, UPT, UR5, UR4, UPT ;  /* 0x000000040500728c */ /* 0x000fd6000bf26070 */
[----:B------:R-:W-:Y:S02]  /*35f0*/  @UP1 UIADD3 UR12, UPT, UPT, UR12, 0x1, URZ ;  /* 0x000000010c0c1890 */ /* 0x000fe4000fffe0ff */
[----:B------:R-:W-:-:S04]  /*3600*/  @!UP0 ULOP3.LUT UR12, URZ, UR4, URZ, 0x33, !UPT ;  /* 0x00000004ff0c8292 */ /* 0x000fc8000f8e33ff */
[----:B------:R-:W-:-:S04]  /*3610*/  UIADD3 UR11, UPT, UPT, -UR12, URZ, URZ ;  /* 0x000000ff0c0b7290 */ /* 0x000fc8000fffe1ff */
[----:B------:R-:W-:Y:S01]  /*3620*/  UIMAD UR11, UR4, UR11, UR6 ;  /* 0x0000000b040b72a4 */ /* 0x000fe2000f8e0206 */
[----:B------:R-:W-:Y:S11]  /*3630*/  BRA `(.L_x_22) ;  /* 0x0000000000107947 */ /* 0x000ff60003800000 */
.L_x_21:
[----:B------:R-:W-:Y:S02]  /*3640*/  MOV R2, 0x3660 ;  /* 0x0000366000027802 */ /* 0x000fe40000000f00 */
[----:B----45:R-:W-:Y:S05]  /*3650*/  CALL.REL.NOINC `($__internal_3_$__cuda_sm20_div_u64) ;  /* 0x000000f400107944 */ /* 0x030fea0003c00000 */
[----:B------:R-:W-:-:S04]  /*3660*/  UIADD3 UR11, UPT, UPT, -UR12, URZ, URZ ;  /* 0x000000ff0c0b7290 */ /* 0x000fc8000fffe1ff */
[----:B------:R-:W-:-:S12]  /*3670*/  UIMAD UR11, UR4, UR11, UR6 ;  /* 0x0000000b040b72a4 */ /* 0x000fd8000f8e0206 */
.L_x_22:
[----:B------:R-:W1:Y:S01]  /*3680*/  LDCU UR4, c[0x0][0xbdc] ;  /* 0x00017b80ff0477ac */ /* 0x000e620008000800 */
[----:B------:R-:W-:Y:S01]  /*3690*/  PLOP3.LUT P0, PT, PT, PT, PT, 0x8, 0x80 ;  /* 0x000000000080781c */ /* 0x000fe20003f0e170 */
[----:B------:R-:W-:Y:S01]  /*36a0*/  IMAD.MOV.U32 R17, RZ, RZ, R21 ;  /* 0x000000ffff117224 */ /* 0x000fe200078e0015 */
[----:B------:R-:W-:Y:S01]  /*36b0*/  LOP3.LUT R11, R11, 0xfffffffd, RZ, 0xc0, !PT ;  /* 0xfffffffd0b0b7812 */ /* 0x000fe200078ec0ff */
[----:B------:R-:W2:Y:S01]  /*36c0*/  LDCU UR6, c[0x0][0xb80] ;  /* 0x00017000ff0677ac */ /* 0x000ea20008000800 */
[----:B------:R-:W3:Y:S01]  /*36d0*/  LDCU UR5, c[0x0][0xbe0] ;  /* 0x00017c00ff0577ac */ /* 0x000ee20008000800 */
[----:B------:R-:W-:Y:S01]  /*36e0*/  UMOV UR10, 0xffffffff ;  /* 0xffffffff000a7882 */ /* 0x000fe20000000000 */
[----:B------:R-:W4:Y:S07]  /*36f0*/  LDCU UR9, c[0x0][0xb90] ;  /* 0x00017200ff0977ac */ /* 0x000f2e0008000800 */
[----:B------:R-:W-:Y:S01]  /*3700*/  @P0 LOP3.LUT R11, R11, 0x2, RZ, 0xfc, !PT ;  /* 0x000000020b0b0812 */ /* 0x000fe200078efcff */
[----:B-1----:R-:W-:-:S02]  /*3710*/  USHF.L.U32 UR10, UR10, UR4, URZ ;  /* 0x000000040a0a7299 */ /* 0x002fc400080006ff */
[----:B------:R-:W-:Y:S02]  /*3720*/  USHF.L.U32 UR12, UR12, UR4, URZ ;  /* 0x000000040c0c7299 */ /* 0x000fe400080006ff */
[----:B------:R-:W-:Y:S02]  /*3730*/  ULOP3.LUT UR10, URZ, UR10, URZ, 0x33, !UPT ;  /* 0x0000000aff0a7292 */ /* 0x000fe4000f8e33ff */
[----:B--2---:R-:W-:Y:S02]  /*3740*/  UIADD3 UR4, UPT, UPT, UR6, -0x1, URZ ;  /* 0xffffffff06047890 */ /* 0x004fe4000fffe0ff */
[----:B------:R-:W-:Y:S02]  /*3750*/  ULOP3.LUT UR10, UR7, UR10, URZ, 0xc0, !UPT ;  /* 0x0000000a070a7292 */ /* 0x000fe4000f8ec0ff */
[----:B------:R-:W-:Y:S02]  /*3760*/  ULOP3.LUT UR4, UR4, UR8, URZ, 0xc0, !UPT ;  /* 0x0000000804047292 */ /* 0x000fe4000f8ec0ff */
[----:B------:R-:W-:-:S02]  /*3770*/  UIADD3 UR10, UPT, UPT, UR10, UR12, URZ ;  /* 0x0000000c0a0a7290 */ /* 0x000fc4000fffe0ff */
[----:B---3--:R-:W-:Y:S02]  /*3780*/  UISETP.NE.AND UP0, UPT, UR5, 0x1, UPT ;  /* 0x000000010500788c */ /* 0x008fe4000bf05270 */
[----:B------:R-:W-:Y:S02]  /*3790*/  UIMAD UR4, UR11, UR6, UR4 ;  /* 0x000000060b0472a4 */ /* 0x000fe4000f8e0204 */
[----:B----4-:R-:W-:-:S04]  /*37a0*/  UIMAD UR9, UR10, UR9, UR32 ;  /* 0x000000090a0972a4 */ /* 0x010fc8000f8e0220 */
[----:B------:R-:W-:Y:S02]  /*37b0*/  USEL UR18, UR9, UR4, !UP0 ;  /* 0x0000000409127287 */ /* 0x000fe4000c000000 */
[----:B------:R-:W-:-:S12]  /*37c0*/  USEL UR19, UR4, UR9, !UP0 ;  /* 0x0000000904137287 */ /* 0x000fd8000c000000 */
.L_x_13:
[----:B------:R-:W2:Y:S02]  /*37d0*/  LDCU UR4, c[0x0][0x36c] ;  /* 0x00006d80ff0477ac */ /* 0x000ea40008000800 */
[----:B--2---:R-:W-:-:S09]  /*37e0*/  UISETP.EQ.U32.AND UP0, UPT, UR4, 0x1, UPT ;  /* 0x000000010400788c */ /* 0x004fd2000bf02070 */
[----:B------:R-:W-:Y:S05]  /*37f0*/  BRA.U !UP0, `(.L_x_23) ;  /* 0x00000001080c7547 */ /* 0x000fea000b800000 */
[----:B------:R-:W-:Y:S01]  /*3800*/  UCGABAR_WAIT ;  /* 0x0000000000007dc7 */ /* 0x000fe20008000000 */
[----:B------:R-:W-:Y:S01]  /*3810*/  CCTL.IVALL ;  /* 0x00000000ff00798f */ /* 0x000fe20002000000 */
[----:B------:R-:W-:Y:S05]  /*3820*/  BRA `(.L_x_24) ;  /* 0x0000000000047947 */ /* 0x000fea0003800000 */
.L_x_23:
[----:B------:R-:W-:Y:S06]  /*3830*/  BAR.SYNC.DEFER_BLOCKING 0x0 ;  /* 0x0000000000007b1d */ /* 0x000fec0000010000 */
.L_x_24:
[----:B------:R-:W-:-:S13]  /*3840*/  LOP3.LUT P0, RZ, R11, 0x2, RZ, 0xc0, !PT ;  /* 0x000000020bff7812 */ /* 0x000fda000780c0ff */
[----:B------:R-:W-:Y:S05]  /*3850*/  @P0 EXIT ;  /* 0x000000000000094d */ /* 0x000fea0003800000 */
[----:B------:R-:W2:Y:S01]  /*3860*/  S2UR UR5, SR_CgaCtaId ;  /* 0x00000000000579c3 */ /* 0x000ea20000008800 */
[----:B------:R-:W-:-:S09]  /*3870*/  UISETP.NE.AND UP0, UPT, UR37, 0x2, UPT ;  /* 0x000000022500788c */ /* 0x000fd2000bf05270 */
[----:B------:R-:W-:Y:S05]  /*3880*/  BRA.U UP0, `(.L_x_25) ;  /* 0x0000001500a07547 */ /* 0x000fea000b800000 */
[----:B------:R-:W-:Y:S02]  /*3890*/  USHF.L.U32 UR16, UR42, 0x6, URZ ;  /* 0x000000062a107899 */ /* 0x000fe400080006ff */
[----:B------:R-:W-:Y:S02]  /*38a0*/  USHF.L.U32 UR42, UR42, 0x7, URZ ;  /* 0x000000072a2a7899 */ /* 0x000fe400080006ff */
[----:B------:R-:W-:-:S04]  /*38b0*/  ULOP3.LUT UR16, UR16, 0x40, URZ, 0xc0, !UPT ;  /* 0x0000004010107892 */ /* 0x000fc8000f8ec0ff */
[----:B-1--45:R-:W1:-:S00]  /*38c0*/  USETMAXREG.DEALLOC.CTAPOOL 0x88 ;  /* 0x00000088000079c8 */ /* 0x032e4000080e0500 */
[----:B-1----:R-:W-:Y:S01]  /*38d0*/  ISETP.NE.AND P1, PT, R8, RZ, P2 ;  /* 0x000000ff0800720c */ /* 0x002fe20001725270 */
[----:B------:R-:W-:Y:S01]  /*38e0*/  IMAD.MOV.U32 R16, RZ, RZ, 0x1 ;  /* 0x00000001ff107424 */ /* 0x000fe200078e00ff */
[----:B------:R-:W-:Y:S01]  /*38f0*/  PLOP3.LUT P4, PT, PT, PT, PT, 0x8, 0x80 ;  /* 0x000000000080781c */ /* 0x000fe20003f8e170 */
[----:B------:R-:W-:Y:S01]  /*3900*/  IMAD.MOV.U32 R14, RZ, RZ, RZ ;  /* 0x000000ffff0e7224 */ /* 0x000fe200078e00ff */
[----:B------:R-:W-:Y:S01]  /*3910*/  PRMT R15, RZ, 0x7610, R15 ;  /* 0x00007610ff0f7816 */ /* 0x000fe2000000000f */
[----:B------:R-:W-:Y:S01]  /*3920*/  UMOV UR15, URZ ;  /* 0x000000ff000f7c82 */ /* 0x000fe20008000000 */
[----:B------:R-:W-:-:S09]  /*3930*/  UMOV UR14, URZ ;  /* 0x000000ff000e7c82 */ /* 0x000fd20008000000 */
.L_x_49:
[----:B------:R-:W1:Y:S02]  /*3940*/  LDC.64 R22, c[0x0][0x390] ;  /* 0x0000e400ff167b82 */ /* 0x000e640000000a00 */
[----:B-1--4-:R-:W-:-:S05]  /*3950*/  IMAD.WIDE R22, R17, 0xc, R22 ;  /* 0x0000000c11167825 */ /* 0x012fca00078e0216 */
[----:B------:R-:W3:Y:S02]  /*3960*/  LDG.E R0, desc[UR50][R22.64+0x8] ;  /* 0x0000083216007981 */ /* 0x000ee4000c1e1900 */
[----:B---3--:R-:W-:Y:S01]  /*3970*/  R2UR UR4, R0 ;  /* 0x00000000000472ca */ /* 0x008fe200000e0000 */
[----:B------:R-:W-:-:S14]  /*3980*/  @P4 BRA `(.L_x_26) ;  /* 0x0000000400cc4947 */ /* 0x000fdc0003800000 */
[----:B------:R-:W1:Y:S01]  /*3990*/  S2R R12, SR_LANEID ;  /* 0x00000000000c7919 */ /* 0x000e620000000000 */
[----:B------:R-:W-:Y:S02]  /*39a0*/  ELECT P0, URZ, PT ;  /* 0x0000000000ff782f */ /* 0x000fe40003800000 */
[----:B------:R-:W-:Y:S01]  /*39b0*/  MOV R0, 0x400 ;  /* 0x0000040000007802 */ /* 0x000fe20000000f00 */
[----:B------:R-:W-:Y:S01]  /*39c0*/  BSSY.RECONVERGENT B0, `(.L_x_27) ;  /* 0x0000055000007945 */ /* 0x000fe20003800200 */
[----:B------:R-:W3:Y:S01]  /*39d0*/  S2R R3, SR_CgaCtaId ;  /* 0x0000000000037919 */ /* 0x000ee20000008800 */
[----:B------:R-:W-:Y:S01]  /*39e0*/  LOP3.LUT R13, R15, 0xffff, RZ, 0xc0, !PT ;  /* 0x0000ffff0f0d7812 */ /* 0x000fe200078ec0ff */
[----:B-1----:R-:W-:Y:S01]  /*39f0*/  IMAD.SHL.U32 R12, R12, 0x4, RZ ;  /* 0x000000040c0c7824 */ /* 0x002fe200078e00ff */
[----:B---3--:R-:W-:-:S04]  /*3a00*/  LEA R3, R3, R0, 0x18 ;  /* 0x0000000003037211 */ /* 0x008fc800078ec0ff */
[----:B------:R-:W-:Y:S02]  /*3a10*/  IADD3 R0, PT, PT, R12, 0x480, R3 ;  /* 0x000004800c007810 */ /* 0x000fe40007ffe003 */
[----:B------:R-:W-:Y:S05]  /*3a20*/  @!P0 BRA `(.L_x_28) ;  /* 0x0000000400388947 */ /* 0x000fea0003800000 */
[----:B------:R-:W1:Y:S01]  /*3a30*/  LDC.64 R10, c[0x0][0x830] ;  /* 0x00020c00ff0a7b82 */ /* 0x000e620000000a00 */
[----:B------:R-:W3:Y:S04]  /*3a40*/  LDG.E R18, desc[UR50][R22.64+0x4] ;  /* 0x0000043216127981 */ /* 0x000ee8000c1e1900 */
[----:B------:R4:W5:Y:S03]  /*3a50*/  LDG.E R9, desc[UR50][R22.64] ;  /* 0x0000003216097981 */ /* 0x000966000c1e1900 */
[----:B------:R-:W2:Y:S08]  /*3a60*/  LDC.64 R6, c[0x0][0x840] ;  /* 0x00021000ff067b82 */ /* 0x000eb00000000a00 */
[----:B------:R-:W4:Y:S01]  /*3a70*/  LDC.64 R4, c[0x0][0x828] ;  /* 0x00020a00ff047b82 */ /* 0x000f220000000a00 */
[----:B-1----:R-:W-:-:S07]  /*3a80*/  IMAD.WIDE R10, R17, 0x8, R10 ;  /* 0x00000008110a7825 */ /* 0x002fce00078e020a */
[----:B------:R-:W1:Y:S01]  /*3a90*/  LDC.64 R2, c[0x0][0x838] ;  /* 0x00020e00ff027b82 */ /* 0x000e620000000a00 */
[----:B------:R-:W3:Y:S01]  /*3aa0*/  LDG.E.64 R10, desc[UR50][R10.64] ;  /* 0x000000320a0a7981 */ /* 0x000ee2000c1e1b00 */
[----:B--2---:R-:W-:-:S06]  /*3ab0*/  IMAD.WIDE R6, R17, 0x8, R6 ;  /* 0x0000000811067825 */ /* 0x004fcc00078e0206 */
[----:B------:R-:W2:Y:S01]  /*3ac0*/  LDG.E.64 R6, desc[UR50][R6.64] ;  /* 0x0000003206067981 */ /* 0x000ea2000c1e1b00 */
[----:B----4-:R-:W-:-:S06]  /*3ad0*/  IMAD.WIDE R24, R17, 0x8, R4 ;  /* 0x0000000811187825 */ /* 0x010fcc00078e0204 */
[----:B------:R-:W4:Y:S01]  /*3ae0*/  LDG.E.64 R24, desc[UR50][R24.64] ;  /* 0x0000003218187981 */ /* 0x000f22000c1e1b00 */
[----:B-1----:R-:W-:-:S06]  /*3af0*/  IMAD.WIDE R20, R17, 0x8, R2 ;  /* 0x0000000811147825 */ /* 0x002fcc00078e0202 */
[----:B------:R-:W4:Y:S01]  /*3b00*/  LDG.E.64 R20, desc[UR50][R20.64] ;  /* 0x0000003214147981 */ /* 0x000f22000c1e1b00 */
[----:B------:R-:W1:Y:S01]  /*3b10*/  S2UR UR5, SR_CgaCtaId ;  /* 0x00000000000579c3 */ /* 0x000e620000008800 */
[----:B------:R-:W-:Y:S02]  /*3b20*/  UMOV UR6, 0x400 ;  /* 0x0000040000067882 */ /* 0x000fe40000000000 */
[----:B-1----:R-:W-:-:S09]  /*3b30*/  ULEA UR5, UR5, UR6, 0x18 ;  /* 0x0000000605057291 */ /* 0x002fd2000f8ec0ff */
[----:B------:R-:W1:Y:S04]  /*3b40*/  LDS R5, [UR5+0x49c] ;  /* 0x00049c05ff057984 */ /* 0x000e680008000800 */
[----:B------:R-:W1:Y:S01]  /*3b50*/  LDS R4, [UR5+0x51c] ;  /* 0x00051c05ff047984 */ /* 0x000e620008000800 */
[----:B------:R-:W-:Y:S02]  /*3b60*/  UIADD3 UR7, UPT, UPT, UR5, 0x480, URZ ;  /* 0x0000048005077890 */ /* 0x000fe4000fffe0ff */
[----:B------:R-:W-:Y:S01]  /*3b70*/  UIADD3 UR6, UPT, UPT, UR5, 0x500, URZ ;  /* 0x0000050005067890 */ /* 0x000fe2000fffe0ff */
[----:B------:R-:W-:Y:S04]  /*3b80*/  STS [UR5+0x4b0], RZ ;  /* 0x0004b0ffff007988 */ /* 0x000fe80008000805 */
[----:B------:R-:W-:Y:S01]  /*3b90*/  STS [UR5+0x530], RZ ;  /* 0x000530ffff007988 */ /* 0x000fe20008000805 */
[----:B---3--:R-:W-:-:S04]  /*3ba0*/  SHF.L.U64.HI R26, R10, 0x1, R11 ;  /* 0x000000010a1a7819 */ /* 0x008fc8000001020b */
[----:B------:R-:W-:Y:S02]  /*3bb0*/  LOP3.LUT R26, R26, 0x1fffffff, RZ, 0xc0, !PT ;  /* 0x1fffffff1a1a7812 */ /* 0x000fe400078ec0ff */
[----:B--2---:R-:W-:-:S04]  /*3bc0*/  SHF.L.U64.HI R17, R6, 0x1, R7 ;  /* 0x0000000106117819 */ /* 0x004fc80000010207 */
[----:B------:R-:W-:Y:S02]  /*3bd0*/  LOP3.LUT R17, R17, 0x1fffffff, RZ, 0xc0, !PT ;  /* 0x1fffffff11117812 */ /* 0x000fe400078ec0ff */
[----:B------:R-:W-:Y:S02]  /*3be0*/  SHF.R.U32.HI R2, RZ, 0x4, R26 ;  /* 0x00000004ff027819 */ /* 0x000fe4000001161a */
[----:B------:R-:W-:Y:S02]  /*3bf0*/  SHF.R.U32.HI R3, RZ, 0x4, R17 ;  /* 0x00000004ff037819 */ /* 0x000fe40000011611 */
[----:B-1----:R-:W-:Y:S02]  /*3c00*/  LOP3.LUT R2, R5, 0xf, R2, 0xb8, !PT ;  /* 0x0000000f05027812 */ /* 0x002fe400078eb802 */
[----:B------:R-:W-:-:S03]  /*3c10*/  LOP3.LUT R11, R4, 0xf, R3, 0xb8, !PT ;  /* 0x0000000f040b7812 */ /* 0x000fc600078eb803 */
[----:B------:R-:W-:Y:S04]  /*3c20*/  STS [UR5+0x49c], R2 ;  /* 0x00049c02ff007988 */ /* 0x000fe80008000805 */
[----:B------:R-:W-:Y:S04]  /*3c30*/  STS [UR5+0x51c], R11 ;  /* 0x00051c0bff007988 */ /* 0x000fe80008000805 */
[----:B------:R-:W1:Y:S04]  /*3c40*/  LDS R4, [UR5+0x49c] ;  /* 0x00049c05ff047984 */ /* 0x000e680008000800 */
[----:B------:R-:W2:Y:S01]  /*3c50*/  LDS R3, [UR5+0x51c] ;  /* 0x00051c05ff037984 */ /* 0x000ea20008000800 */
[----:B-1----:R-:W-:-:S02]  /*3c60*/  LOP3.LUT R7, R4, 0xf0, RZ, 0xb8, !PT ;  /* 0x000000f004077812 */ /* 0x002fc400078eb8ff */
[----:B--2---:R-:W-:-:S03]  /*3c70*/  LOP3.LUT R8, R3, 0xf0, RZ, 0xb8, !PT ;  /* 0x000000f003087812 */ /* 0x004fc600078eb8ff */
[----:B------:R-:W-:Y:S04]  /*3c80*/  STS [UR5+0x49c], R7 ;  /* 0x00049c07ff007988 */ /* 0x000fe80008000805 */
[----:B------:R-:W-:Y:S04]  /*3c90*/  STS [UR5+0x51c], R8 ;  /* 0x00051c08ff007988 */ /* 0x000fe80008000805 */
[----:B------:R-:W1:Y:S04]  /*3ca0*/  LDS R5, [UR5+0x49c] ;  /* 0x00049c05ff057984 */ /* 0x000e680008000800 */
[----:B------:R-:W2:Y:S01]  /*3cb0*/  LDS R3, [UR5+0x51c] ;  /* 0x00051c05ff037984 */ /* 0x000ea20008000800 */
[----:B------:R-:W-:-:S02]  /*3cc0*/  IMAD.U32 R4, RZ, RZ, UR7 ;  /* 0x00000007ff047e24 */ /* 0x000fc4000f8e00ff */
[----:B------:R-:W-:-:S03]  /*3cd0*/  IMAD.U32 R2, RZ, RZ, UR6 ;  /* 0x00000006ff027e24 */ /* 0x000fc6000f8e00ff */
[----:B------:R-:W-:Y:S02]  /*3ce0*/  SHF.R.U64 R4, R4, 0x4, RZ ;  /* 0x0000000404047819 */ /* 0x000fe400000012ff */
[----:B------:R-:W-:Y:S02]  /*3cf0*/  SHF.R.U64 R2, R2, 0x4, RZ ;  /* 0x0000000402027819 */ /* 0x000fe400000012ff */
[----:B-1----:R-:W-:Y:S02]  /*3d00*/  LOP3.LUT R5, R5, 0xf00, RZ, 0xb8, !PT ;  /* 0x00000f0005057812 */ /* 0x002fe400078eb8ff */
[----:B--2---:R-:W-:-:S03]  /*3d10*/  LOP3.LUT R3, R3, 0xf00, RZ, 0xb8, !PT ;  /* 0x00000f0003037812 */ /* 0x004fc600078eb8ff */
[----:B------:R1:W-:Y:S04]  /*3d20*/  STS.64 [UR5+0x498], R4 ;  /* 0x00049804ff007988 */ /* 0x0003e80008000a05 */
[----:B------:R-:W-:Y:S04]  /*3d30*/  STS.64 [UR5+0x518], R2 ;  /* 0x00051802ff007988 */ /* 0x000fe80008000a05 */
[----:B------:R-:W2:Y:S04]  /*3d40*/  LDS R22, [UR5+0x49c] ;  /* 0x00049c05ff167984 */ /* 0x000ea80008000800 */
[----:B------:R-:W3:Y:S01]  /*3d50*/  LDS R19, [UR5+0x51c] ;  /* 0x00051c05ff137984 */ /* 0x000ee20008000800 */
[----:B------:R-:W-:Y:S01]  /*3d60*/  IMAD.SHL.U32 R10, R10, 0x2, RZ ;  /* 0x000000020a0a7824 */ /* 0x000fe200078e00ff */
[----:B------:R-:W-:Y:S01]  /*3d70*/  UIADD3 UR6, UPT, UPT, UR4, -0x1, URZ ;  /* 0xffffffff04067890 */ /* 0x000fe2000fffe0ff */
[----:B------:R-:W-:-:S03]  /*3d80*/  IMAD.SHL.U32 R23, R6, 0x2, RZ ;  /* 0x0000000206177824 */ /* 0x000fc600078e00ff */
[----:B------:R-:W-:Y:S02]  /*3d90*/  LOP3.LUT R7, R10, 0xfffffffe, RZ, 0xc0, !PT ;  /* 0xfffffffe0a077812 */ /* 0x000fe400078ec0ff */
[----:B------:R-:W-:Y:S01]  /*3da0*/  IMAD.U32 R8, RZ, RZ, UR6 ;  /* 0x00000006ff087e24 */ /* 0x000fe2000f8e00ff */
[----:B------:R-:W-:Y:S01]  /*3db0*/  STS [UR5+0x490], R4 ;  /* 0x00049004ff007988 */ /* 0x000fe20008000805 */
[----:B-1----:R-:W-:Y:S01]  /*3dc0*/  VIADD R5, R18, 0xffffffff ;  /* 0xffffffff12057836 */ /* 0x002fe20000000000 */
[----:B------:R-:W-:Y:S02]  /*3dd0*/  LOP3.LUT R18, R23, 0xfffffffe, RZ, 0xc0, !PT ;  /* 0xfffffffe17127812 */ /* 0x000fe400078ec0ff */
[----:B------:R1:W-:Y:S01]  /*3de0*/  STS [UR5+0x494], R4 ;  /* 0x00049404ff007988 */ /* 0x0003e20008000805 */
[----:B------:R-:W-:Y:S02]  /*3df0*/  SHF.R.U64 R26, R7, 0x4, R26 ;  /* 0x00000004071a7819 */ /* 0x000fe4000000121a */
[----:B------:R-:W-:-:S02]  /*3e00*/  CS2R R10, SRZ ;  /* 0x00000000000a7805 */ /* 0x000fc4000001ff00 */
[----:B------:R-:W-:Y:S01]  /*3e10*/  CS2R R6, SRZ ;  /* 0x0000000000067805 */ /* 0x000fe2000001ff00 */
[----:B-----5:R-:W-:Y:S01]  /*3e20*/  VIADD R9, R9, 0xffffffff ;  /* 0xffffffff09097836 */ /* 0x020fe20000000000 */
[----:B------:R-:W-:Y:S01]  /*3e30*/  SHF.R.U64 R18, R18, 0x4, R17 ;  /* 0x0000000412127819 */ /* 0x000fe20000001211 */
[----:B------:R4:W-:Y:S04]  /*3e40*/  STS [UR5+0x510], R2 ;  /* 0x00051002ff007988 */ /* 0x0009e80008000805 */
[----:B------:R4:W-:Y:S04]  /*3e50*/  STS [UR5+0x514], R2 ;  /* 0x00051402ff007988 */ /* 0x0009e80008000805 */
[----:B------:R4:W-:Y:S01]  /*3e60*/  STS.128 [UR5+0x4a0], R8 ;  /* 0x0004a008ff007988 */ /* 0x0009e20008000c05 */
[----:B--2---:R-:W-:Y:S01]  /*3e70*/  LOP3.LUT R22, R22, 0xf000, RZ, 0xb8, !PT ;  /* 0x0000f00016167812 */ /* 0x004fe200078eb8ff */
[----:B-1----:R-:W-:Y:S01]  /*3e80*/  IMAD.MOV.U32 R4, RZ, RZ, R8 ;  /* 0x000000ffff047224 */ /* 0x002fe200078e0008 */
[----:B---3--:R-:W-:Y:S01]  /*3e90*/  LOP3.LUT R19, R19, 0xf000, RZ, 0xb8, !PT ;  /* 0x0000f00013137812 */ /* 0x008fe200078eb8ff */
[----:B------:R1:W-:Y:S04]  /*3ea0*/  STS [UR5+0x48c], R26 ;  /* 0x00048c1aff007988 */ /* 0x0003e80008000805 */
[----:B------:R1:W-:Y:S04]  /*3eb0*/  STS.128 [UR5+0x520], R4 ;  /* 0x00052004ff007988 */ /* 0x0003e80008000c05 */
[----:B----4-:R1:W-:Y:S04]  /*3ec0*/  STS.64 [UR5+0x480], R24 ;  /* 0x00048018ff007988 */ /* 0x0103e80008000a05 */
[----:B------:R1:W-:Y:S04]  /*3ed0*/  STS.64 [UR5+0x500], R20 ;  /* 0x00050014ff007988 */ /* 0x0003e80008000a05 */
[----:B------:R1:W-:Y:S04]  /*3ee0*/  STS [UR5+0x50c], R18 ;  /* 0x00050c12ff007988 */ /* 0x0003e80008000805 */
[----:B------:R1:W-:Y:S04]  /*3ef0*/  STS [UR5+0x49c], R22 ;  /* 0x00049c16ff007988 */ /* 0x0003e80008000805 */
[----:B------:R1:W-:Y:S02]  /*3f00*/  STS [UR5+0x51c], R19 ;  /* 0x00051c13ff007988 */ /* 0x0003e40008000805 */
.L_x_28:
[----:B--2---:R-:W-:Y:S05]  /*3f10*/  BSYNC.RECONVERGENT B0 ;  /* 0x0000000000007941 */ /* 0x004fea0003800200 */
.L_x_27:
[----:B------:R-:W-:Y:S01]  /*3f20*/  NOP ;  /* 0x0000000000007918 */ /* 0x000fe20000000000 */
[----:B------:R2:W3:Y:S01]  /*3f30*/  LDS R2, [R0] ;  /* 0x0000000000027984 */ /* 0x0004e20000000800 */
[----:B------:R-:W-:Y:S01]  /*3f40*/  IMAD R13, R13, 0xf0f1, RZ ;  /* 0x0000f0f10d0d7824 */ /* 0x000fe200078e02ff */
[----:B------:R-:W-:Y:S01]  /*3f50*/  ELECT P0, URZ, PT ;  /* 0x0000000000ff782f */ /* 0x000fe20003800000 */
[----:B------:R-:W-:Y:S01]  /*3f60*/  BSSY.RECONVERGENT B0, `(.L_x_29) ;  /* 0x000000b000007945 */ /* 0x000fe20003800200 */
[----:B------:R2:W4:Y:S02]  /*3f70*/  LDS R3, [R0+0x80] ;  /* 0x0000800000037984 */ /* 0x0005240000000800 */
[----:B-1----:R-:W-:-:S04]  /*3f80*/  SHF.R.U32.HI R4, RZ, 0x14, R13 ;  /* 0x00000014ff047819 */ /* 0x002fc8000001160d */
[----:B------:R-:W-:-:S05]  /*3f90*/  PRMT R4, R4, 0x9910, RZ ;  /* 0x0000991004047816 */ /* 0x000fca00000000ff */
[----:B------:R-:W-:-:S04]  /*3fa0*/  IMAD R4, R4, 0x11, RZ ;  /* 0x0000001104047824 */ /* 0x000fc800078e02ff */
[----:B------:R-:W-:-:S05]  /*3fb0*/  IMAD.MOV R4, RZ, RZ, -R4 ;  /* 0x000000ffff047224 */ /* 0x000fca00078e0a04 */
[----:B------:R-:W-:-:S05]  /*3fc0*/  PRMT R4, R4, 0x7710, RZ ;  /* 0x0000771004047816 */ /* 0x000fca00000000ff */
[----:B------:R-:W-:Y:S01]  /*3fd0*/  IMAD.IADD R4, R4, 0x1, R15 ;  /* 0x0000000104047824 */ /* 0x000fe200078e020f */
[----:B--2---:R-:W-:Y:S05]  /*3fe0*/  @!P0 BRA `(.L_x_30) ;  /* 0x0000000000088947 */ /* 0x004fea0003800000 */
[----:B------:R0:W-:Y:S01]  /*3ff0*/  UTMACMDFLUSH ;  /* 0x00000000000079b7 */ /* 0x0001e20000000000 */
[----:B------:R-:W-:-:S04]  /*4000*/  DEPBAR.LE SB0, 0x0 ;  /* 0x000080000000791a */ /* 0x000fc80000000000 */
.L_x_30:
[----:B------:R-:W-:Y:S05]  /*4010*/  BSYNC.RECONVERGENT B0 ;  /* 0x0000000000007941 */ /* 0x000fea0003800200 */
.L_x_29:
[----:B------:R-:W-:-:S13]  /*4020*/  R2UR UR5, R4 ;  /* 0x00000000040572ca */ /* 0x000fda00000e0000 */
[----:B------:R-:W-:-:S04]  /*4030*/  ULOP3.LUT UR5, UR5, 0xffff, URZ, 0xc0, !UPT ;  /* 0x0000ffff05057892 */ /* 0x000fc8000f8ec0ff */
[----:B------:R-:W-:Y:S02]  /*4040*/  UIMAD.WIDE.U32 UR6, UR5, 0x80, UR38 ;  /* 0x00000080050678a5 */ /* 0x000fe4000f8e0026 */
[----:B------:R-:W-:-:S04]  /*4050*/  UIMAD.WIDE.U32 UR8, UR5, 0x80, UR34 ;  /* 0x00000080050878a5 */ /* 0x000fc8000f8e0022 */
[C---:B------:R-:W-:Y:S02]  /*4060*/  IADD3 R4, P3, PT, R12.reuse, UR6, RZ ;  /* 0x000000060c047c10 */ /* 0x040fe4000ff7e0ff */
[----:B------:R-:W-:-:S03]  /*4070*/  IADD3 R12, P0, PT, R12, UR8, RZ ;  /* 0x000000080c0c7c10 */ /* 0x000fc6000ff1e0ff */
[----:B------:R-:W-:Y:S02]  /*4080*/  IMAD.X R5, RZ, RZ, UR7, P3 ;  /* 0x00000007ff057e24 */ /* 0x000fe400098e06ff */
[----:B------:R-:W-:-:S03]  /*4090*/  IMAD.X R13, RZ, RZ, UR9, P0 ;  /* 0x00000009ff0d7e24 */ /* 0x000fc600080e06ff */
[----:B---3--:R1:W5:Y:S04]  /*40a0*/  ATOMG.E.EXCH.STRONG.GPU PT, RZ, [R4], R2 ;  /* 0x0000000204ff73a8 */ /* 0x00836800041ee100 */
[----:B----4-:R1:W5:Y:S02]  /*40b0*/  ATOMG.E.EXCH.STRONG.GPU PT, RZ, [R12], R3 ;  /* 0x000000030cff73a8 */ /* 0x01036400041ee100 */
.L_x_26:
[----:B------:R-:W-:Y:S01]  /*40c0*/  LOP3.LUT R0, R15, 0xffff, RZ, 0xc0, !PT ;  /* 0x0000ffff0f007812 */ /* 0x000fe200078ec0ff */
[----:B------:R-:W3:Y:S01]  /*40d0*/  S2UR UR13, SR_CgaCtaId ;  /* 0x00000000000d79c3 */ /* 0x000ee20000008800 */
[----:B------:R-:W-:-:S03]  /*40e0*/  UMOV UR12, 0x400 ;  /* 0x00000400000c7882 */ /* 0x000fc60000000000 */
[----:B------:R-:W-:-:S05]  /*40f0*/  IMAD R0, R0, 0xf0f1, RZ ;  /* 0x0000f0f100007824 */ /* 0x000fca00078e02ff */
[----:B------:R-:W-:-:S04]  /*4100*/  SHF.R.U32.HI R0, RZ, 0x14, R0 ;  /* 0x00000014ff007819 */ /* 0x000fc80000011600 */
[----:B------:R-:W-:-:S05]  /*4110*/  PRMT R0, R0, 0x9910, RZ ;  /* 0x0000991000007816 */ /* 0x000fca00000000ff */
[----:B------:R-:W-:-:S04]  /*4120*/  IMAD R0, R0, 0x11, RZ ;  /* 0x0000001100007824 */ /* 0x000fc800078e02ff */
[----:B------:R-:W-:Y:S01]  /*4130*/  IMAD.MOV R0, RZ, RZ, -R0 ;  /* 0x000000ffff007224 */ /* 0x000fe200078e0a00 */
[----:B---3--:R-:W-:-:S04]  /*4140*/  ULEA UR12, UR13, UR12, 0x18 ;  /* 0x0000000c0d0c7291 */ /* 0x008fc8000f8ec0ff */
[----:B------:R-:W-:Y:S01]  /*4150*/  PRMT R0, R0, 0x7710, RZ ;  /* 0x0000771000007816 */ /* 0x000fe200000000ff */
[----:B--2---:R-:W-:-:S04]  /*4160*/  ULEA UR5, UR14, UR12, 0x3 ;  /* 0x0000000c0e057291 */ /* 0x004fc8000f8e18ff */
[----:B------:R-:W-:-:S05]  /*4170*/  IMAD.IADD R0, R0, 0x1, R15 ;  /* 0x0000000100007824 */ /* 0x000fca00078e020f */
[----:B------:R-:W-:Y:S02]  /*4180*/  R2UR UR20, R0 ;  /* 0x00000000001472ca */ /* 0x000fe400000e0000 */
[----:B------:R-:W-:-:S11]  /*4190*/  SHF.L.U32 R0, R16, 0x1f, RZ ;  /* 0x0000001f10007819 */ /* 0x000fd600000006ff */
[----:B------:R-:W-:-:S04]  /*41a0*/  ULOP3.LUT UR20, UR20, 0xffff, URZ, 0xc0, !UPT ;  /* 0x0000ffff14147892 */ /* 0x000fc8000f8ec0ff */
[----:B------:R-:W-:Y:S02]  /*41b0*/  UIMAD.WIDE.U32 UR22, UR20, 0x80, UR38 ;  /* 0x00000080141678a5 */ /* 0x000fe4000f8e0026 */
[----:B------:R-:W-:Y:S01]  /*41c0*/  UIMAD.WIDE.U32 UR20, UR20, 0x80, UR34 ;  /* 0x00000080141478a5 */ /* 0x000fe2000f8e0022 */
[----:B------:R-:W-:Y:S11]  /*41d0*/  @P4 BRA `(.L_x_31) ;  /* 0x00000000001c4947 */ /* 0x000ff60003800000 */
[----:B------:R-:W-:-:S04]  /*41e0*/  DEPBAR {5,4,3,2,1,0} ;  /* 0x0000003f0000791a */ /* 0x000fc80000000000 */
[----:B------:R-:W2:Y:S02]  /*41f0*/  CCTL.E.C.LDCU.IV.DEEP [UR22] ;  /* 0x0000000016007540 */ /* 0x000ea40009c08000 */
[----:B--2---:R2:W-:Y:S01]  /*4200*/  UTMACCTL.IV [UR22] ;  /* 0x00000000160079b9 */ /* 0x0045e20008000000 */
[----:B------:R-:W-:-:S04]  /*4210*/  DEPBAR {5,4,3,2,1,0} ;  /* 0x0000003f0000791a */ /* 0x000fc80000000000 */
[----:B------:R-:W3:Y:S02]  /*4220*/  CCTL.E.C.LDCU.IV.DEEP [UR20] ;  /* 0x0000000014007540 */ /* 0x000ee40009c08000 */
[----:B---3--:R2:W-:Y:S01]  /*4230*/  UTMACCTL.IV [UR20] ;  /* 0x00000000140079b9 */ /* 0x0085e20008000000 */
[----:B------:R-:W-:Y:S01]  /*4240*/  NOP ;  /* 0x0000000000007918 */ /* 0x000fe20000000000 */
.L_x_31:
[----:B------:R-:W-:Y:S01]  /*4250*/  UIADD3 UR6, UPT, UPT, UR4, 0x3f, URZ ;  /* 0x0000003f04067890 */ /* 0x000fe2000fffe0ff */
[----:B-----5:R3:W4:Y:S01]  /*4260*/  SYNCS.PHASECHK.TRANS64.TRYWAIT P0, [UR5+0x38], R0 ;  /* 0x00003800ff0075a7 */ /* 0x0207220008001105 */
[----:B------:R-:W-:Y:S02]  /*4270*/  ULEA.HI UR11, UR18, UR18, URZ, 0x1 ;  /* 0x00000012120b7291 */ /* 0x000fe4000f8f08ff */
[----:B------:R-:W-:Y:S02]  /*4280*/  USHF.R.S32.HI UR5, URZ, 0x1f, UR6 ;  /* 0x0000001fff057899 */ /* 0x000fe40008011406 */
[----:B------:R-:W-:Y:S02]  /*4290*/  UIADD3 UR4, UPT, UPT, UR4, 0x7e, URZ ;  /* 0x0000007e04047890 */ /* 0x000fe4000fffe0ff */
[----:B------:R-:W-:Y:S02]  /*42a0*/  ULEA.HI UR5, UR5, UR6, URZ, 0x6 ;  /* 0x0000000605057291 */ /* 0x000fe4000f8f30ff */
[----:B------:R-:W-:-:S02]  /*42b0*/  ULEA UR7, UR19, UR16, 0x7 ;  /* 0x0000001013077291 */ /* 0x000fc4000f8e38ff */
[----:B------:R-:W-:Y:S02]  /*42c0*/  USHF.R.S32.HI UR18, URZ, 0x6, UR5 ;  /* 0x00000006ff127899 */ /* 0x000fe40008011405 */
[----:B------:R-:W-:Y:S02]  /*42d0*/  USHF.L.U32 UR11, UR11, 0x7, URZ ;  /* 0x000000070b0b7899 */ /* 0x000fe400080006ff */
[----:B------:R-:W-:Y:S02]  /*42e0*/  UISETP.LT.U32.AND UP0, UPT, UR18, 0x7, UPT ;  /* 0x000000071200788c */ /* 0x000fe4000bf01070 */
[----:B------:R-:W-:Y:S02]  /*42f0*/  ULOP3.LUT UR11, UR11, 0xffffff00, URZ, 0xc0, !UPT ;  /* 0xffffff000b0b7892 */ /* 0x000fe4000f8ec0ff */
[----:B------:R-:W-:Y:S02]  /*4300*/  USEL UR19, UR18, 0x7, UP0 ;  /* 0x0000000712137887 */ /* 0x000fe40008000000 */
[----:B------:R-:W-:-:S02]  /*4310*/  UISETP.GE.U32.AND UP0, UPT, UR4, 0x7f, UPT ;  /* 0x0000007f0400788c */ /* 0x000fc4000bf06070 */
[----:B------:R-:W-:Y:S01]  /*4320*/  ULOP3.LUT UR11, UR11, 0x80, UR42, 0xf8, !UPT ;  /* 0x000000800b0b7892 */ /* 0x000fe2000f8ef82a */
[----:B------:R-:W-:-:S06]  /*4330*/  UMOV UR17, URZ ;  /* 0x000000ff00117c82 */ /* 0x000fcc0008000000 */
[----:B---3--:R-:W-:Y:S05]  /*4340*/  BRA.U !UP0, `(.L_x_32) ;  /* 0x0000000108ac7547 */ /* 0x008fea000b800000 */
[----:B------:R-:W-:Y:S01]  /*4350*/  UIADD3 UR24, UPT, UPT, -UR19, URZ, URZ ;  /* 0x000000ff13187290 */ /* 0x000fe2000fffe1ff */
[----:B------:R-:W-:Y:S01]  /*4360*/  UMOV UR25, UR14 ;  /* 0x0000000e00197c82 */ /* 0x000fe20008000000 */
[----:B------:R-:W-:-:S10]  /*4370*/  UMOV UR10, URZ ;  /* 0x000000ff000a7c82 */ /* 0x000fd40008000000 */
.L_x_38:
[----:B------:R-:W-:Y:S01]  /*4380*/  UIADD3 UR24, UPT, UPT, UR24, 0x1, URZ ;  /* 0x0000000118187890 */ /* 0x000fe2000fffe0ff */
[----:B-1-3--:R-:W-:Y:S01]  /*4390*/  @P2 MOV R2, 0xc000 ;  /* 0x0000c00000022802 */ /* 0x00afe20000000f00 */
[----:B------:R-:W-:Y:S02]  /*43a0*/  ULEA UR9, UR25, UR12, 0x3 ;  /* 0x0000000c19097291 */ /* 0x000fe4000f8e18ff */
[----:B------:R-:W-:Y:S01]  /*43b0*/  UISETP.NE.AND UP0, UPT, UR24, URZ, UPT ;  /* 0x000000ff1800728c */ /* 0x000fe2000bf05270 */
[----:B--2-4-:R-:W-:Y:S10]  /*43c0*/  @P0 BRA `(.L_x_33) ;  /* 0x00000000000c0947 */ /* 0x014ff40003800000 */
[----:B------:R-:W-:-:S04]  /*43d0*/  SHF.L.U32 R3, R16, 0x1f, RZ ;  /* 0x0000001f10037819 */ /* 0x000fc800000006ff */
[----:B------:R-:W1:Y:S02]  /*43e0*/  SYNCS.PHASECHK.TRANS64.TRYWAIT P0, [UR9+0x38], R3 ;  /* 0x00003803ff0075a7 */ /* 0x000e640008001109 */
[----:B-1----:R-:W-:Y:S05]  /*43f0*/  @!P0 BRA `(.L_x_34) ;  /* 0x000000d400dc8947 */ /* 0x002fea0003800000 */
.L_x_33:
[----:B------:R3:W-:Y:S01]  /*4400*/  @P2 SYNCS.ARRIVE.TRANS64 RZ, [UR9], R2 ;  /* 0x00000002ffff29a7 */ /* 0x0007e20008000009 */
[----:B------:R-:W-:-:S04]  /*4410*/  ULOP3.LUT UR4, UR29, 0x2, URZ, 0xfc, !UPT ;  /* 0x000000021d047892 */ /* 0x000fc8000f8efcff */
[----:B------:R-:W-:-:S09]  /*4420*/  UISETP.NE.AND UP1, UPT, UR4, 0x2, UPT ;  /* 0x000000020400788c */ /* 0x000fd2000bf25270 */
[----:B------:R-:W-:Y:S05]  /*4430*/  BRA.U UP1, `(.L_x_35) ;  /* 0x0000000101047547 */ /* 0x000fea000b800000 */
[----:B--2---:R-:W-:Y:S05]  /*4440*/  BPT.TRAP 0x1 ;  /* 0x000000040000795c */ /* 0x004fea0000300000 */
.L_x_35:
[----:B------:R-:W-:Y:S04]  /*4450*/  BSSY.RECONVERGENT B0, `(.L_x_36) ;  /* 0x0000003000007945 */ /* 0x000fe80003800200 */
[----:B------:R-:W-:Y:S05]  /*4460*/  @!P1 BRA `(.L_x_37) ;  /* 0x0000000000049947 */ /* 0x000fea0003800000 */
[----:B--2---:R-:W-:Y:S05]  /*4470*/  BPT.TRAP 0x1 ;  /* 0x000000040000795c */ /* 0x004fea0000300000 */
.L_x_37:
[----:B--2---:R-:W-:Y:S05]  /*4480*/  BSYNC.RECONVERGENT B0 ;  /* 0x0000000000007941 */ /* 0x004fea0003800200 */
.L_x_36:
[----:B------:R-:W-:Y:S02]  /*4490*/  UIADD3 UR14, UPT, UPT, UR25, 0x1, URZ ;  /* 0x00000001190e7890 */ /* 0x000fe4000fffe0ff */
[----:B------:R-:W-:Y:S02]  /*44a0*/  ULEA UR8, UR25, UR12, 0xe ;  /* 0x0000000c19087291 */ /* 0x000fe4000f8e70ff */
[----:B------:R-:W-:Y:S02]  /*44b0*/  UISETP.NE.AND UP1, UPT, UR14, 0x7, UPT ;  /* 0x000000070e00788c */ /* 0x000fe4000bf25270 */
[----:B------:R-:W-:Y:S02]  /*44c0*/  ULOP3.LUT UR9, UR9, 0xfefffff8, URZ, 0xc0, !UPT ;  /* 0xfefffff809097892 */ /* 0x000fe4000f8ec0ff */
[----:B------:R-:W-:Y:S02]  /*44d0*/  USEL UR5, URZ, 0x1, UP1 ;  /* 0x00000001ff057887 */ /* 0x000fe40008800000 */
[----:B------:R-:W-:-:S02]  /*44e0*/  USEL UR14, UR14, URZ, UP1 ;  /* 0x000000ff0e0e7287 */ /* 0x000fc40008800000 */
[----:B------:R-:W-:Y:S02]  /*44f0*/  UIADD3 UR8, UPT, UPT, UR8, 0x9400, URZ ;  /* 0x0000940008087890 */ /* 0x000fe4000fffe0ff */
[----:B------:R-:W-:Y:S01]  /*4500*/  ULEA UR4, UR14, UR12, 0x3 ;  /* 0x0000000c0e047291 */ /* 0x000fe2000f8e18ff */
[----:B------:R-:W-:Y:S01]  /*4510*/  LOP3.LUT R16, R16, UR5, RZ, 0x3c, !PT ;  /* 0x0000000510107c12 */ /* 0x000fe2000f8e3cff */
[----:B------:R-:W-:Y:S01]  /*4520*/  UMOV UR26, 0x0 ;  /* 0x00000000001a7882 */ /* 0x000fe20000000000 */
[----:B------:R-:W-:Y:S01]  /*4530*/  UMOV UR27, 0x10000000 ;  /* 0x10000000001b7882 */ /* 0x000fe20000000000 */
[----:B------:R-:W-:Y:S01]  /*4540*/  UMOV UR6, UR10 ;  /* 0x0000000a00067c82 */ /* 0x000fe20008000000 */
[----:B-1----:R-:W-:Y:S01]  /*4550*/  SHF.L.U32 R0, R16, 0x1f, RZ ;  /* 0x0000001f10007819 */ /* 0x002fe200000006ff */
[----:B------:R-:W-:Y:S01]  /*4560*/  UMOV UR5, UR9 ;  /* 0x0000000900057c82 */ /* 0x000fe20008000000 */
[----:B------:R-:W-:Y:S02]  /*4570*/  UMOV UR17, UR19 ;  /* 0x0000001300117c82 */ /* 0x000fe40008000000 */
[----:B------:R1:W2:Y:S01]  /*4580*/  SYNCS.PHASECHK.TRANS64.TRYWAIT P0, [UR4+0x38], R0 ;  /* 0x00003800ff0075a7 */ /* 0x0002a20008001104 */
[----:B------:R-:W-:Y:S01]  /*4590*/  ULEA UR4, UR25, UR12, 0xd ;  /* 0x0000000c19047291 */ /* 0x000fe2000f8e68ff */
[----:B------:R4:W-:Y:S02]  /*45a0*/  UTMALDG.2D.2CTA [UR8], [UR22], desc[UR26] ;  /* 0x00001a08160075b4 */ /* 0x0009e40008209000 */
[----:B------:R-:W-:Y:S01]  /*45b0*/  UMOV UR25, UR14 ;  /* 0x0000000e00197c82 */ /* 0x000fe20008000000 */
[----:B------:R-:W-:-:S09]  /*45c0*/  UIADD3 UR4, UPT, UPT, UR4, 0x25400, URZ ;  /* 0x0002540004047890 */ /* 0x000fd2000fffe0ff */
[----:B------:R1:W-:Y:S01]  /*45d0*/  UTMALDG.2D.2CTA [UR4], [UR20], desc[UR26] ;  /* 0x00001a04140075b4 */ /* 0x0003e20008209000 */
[----:B----4-:R-:W-:Y:S01]  /*45e0*/  UIADD3 UR10, UPT, UPT, UR10, 0x40, URZ ;  /* 0x000000400a0a7890 */ /* 0x010fe2000fffe0ff */
[----:B------:R-:W-:Y:S11]  /*45f0*/  BRA.U UP0, `(.L_x_38) ;  /* 0xfffffffd00607547 */ /* 0x000ff6000b83ffff */
.L_x_32:
[----:B-1----:R-:W-:Y:S01]  /*4600*/  ULEA UR4, UR14, UR12, 0x3 ;  /* 0x0000000c0e047291 */ /* 0x002fe2000f8e18ff */
[----:B------:R-:W-:Y:S01]  /*4610*/  SHF.L.U32 R0, R16, 0x1f, RZ ;  /* 0x0000001f10007819 */ /* 0x000fe200000006ff */
[----:B------:R-:W-:Y:S01]  /*4620*/  @!P4 SYNCS.ARRIVE.TRANS64.A1T0 RZ, [UR12+0xb8], RZ ;  /* 0x0000b8ffffffc9a7 */ /* 0x000fe2000810000c */
[----:B------:R-:W-:-:S06]  /*4630*/  UISETP.GT.AND UP0, UPT, UR18, UR19, UPT ;  /* 0x000000131200728c */ /* 0x000fcc000bf04270 */
[----:B--2-4-:R1:W2:Y:S03]  /*4640*/  SYNCS.PHASECHK.TRANS64.TRYWAIT P0, [UR4+0x38], R0 ;  /* 0x00003800ff0075a7 */ /* 0x0142a60008001104 */
[----:B------:R-:W-:Y:S05]  /*4650*/  BRA.U !UP0, `(.L_x_39) ;  /* 0x0000000108a47547 */ /* 0x000fea000b800000 */
[----:B------:R-:W-:-:S03]  /*4660*/  UIADD3 UR18, UPT, UPT, -UR19, UR17, UR18 ;  /* 0x0000001113127290 */ /* 0x000fc6000fffe112 */
[----:B------:R-:W-:-:S09]  /*4670*/  UMOV UR19, UR14 ;  /* 0x0000000e00137c82 */ /* 0x000fd20008000000 */
.L_x_45:
[----:B----4-:R-:W-:Y:S01]  /*4680*/  ULEA UR9, UR19, UR12, 0x3 ;  /* 0x0000000c13097291 */ /* 0x010fe2000f8e18ff */
[----:B--23--:R-:W-:Y:S01]  /*4690*/  @P2 MOV R2, 0xc000 ;  /* 0x0000c00000022802 */ /* 0x00cfe20000000f00 */
[----:B-12---:R-:W-:Y:S10]  /*46a0*/  @P0 BRA `(.L_x_40) ;  /* 0x00000000000c0947 */ /* 0x006ff40003800000 */
[----:B------:R-:W-:-:S04]  /*46b0*/  SHF.L.U32 R3, R16, 0x1f, RZ ;  /* 0x0000001f10037819 */ /* 0x000fc800000006ff */
[----:B------:R-:W2:Y:S02]  /*46c0*/  SYNCS.PHASECHK.TRANS64.TRYWAIT P0, [UR9+0x38], R3 ;  /* 0x00003803ff0075a7 */ /* 0x000ea40008001109 */
[----:B--2---:R-:W-:Y:S05]  /*46d0*/  @!P0 BRA `(.L_x_41) ;  /* 0x000000d4003c8947 */ /* 0x004fea0003800000 */
.L_x_40:
[----:B------:R2:W-:Y:S01]  /*46e0*/  @P2 SYNCS.ARRIVE.TRANS64 RZ, [UR9], R2 ;  /* 0x00000002ffff29a7 */ /* 0x0005e20008000009 */
[----:B------:R-:W-:-:S04]  /*46f0*/  ULOP3.LUT UR4, UR29, 0x2, URZ, 0xfc, !UPT ;  /* 0x000000021d047892 */ /* 0x000fc8000f8efcff */
[----:B------:R-:W-:-:S09]  /*4700*/  UISETP.NE.AND UP0, UPT, UR4, 0x2, UPT ;  /* 0x000000020400788c */ /* 0x000fd2000bf05270 */
[----:B------:R-:W-:Y:S05]  /*4710*/  BRA.U UP0, `(.L_x_42) ;  /* 0x0000000100047547 */ /* 0x000fea000b800000 */
[----:B------:R-:W-:Y:S05]  /*4720*/  BPT.TRAP 0x1 ;  /* 0x000000040000795c */ /* 0x000fea0000300000 */
.L_x_42:
[----:B------:R-:W-:Y:S04]  /*4730*/  BSSY.RECONVERGENT B0, `(.L_x_43) ;  /* 0x0000003000007945 */ /* 0x000fe80003800200 */
[----:B------:R-:W-:Y:S05]  /*4740*/  @!P1 BRA `(.L_x_44) ;  /* 0x0000000000049947 */ /* 0x000fea0003800000 */
[----:B------:R-:W-:Y:S05]  /*4750*/  BPT.TRAP 0x1 ;  /* 0x000000040000795c */ /* 0x000fea0000300000 */
.L_x_44:
[----:B------:R-:W-:Y:S05]  /*4760*/  BSYNC.RECONVERGENT B0 ;  /* 0x0000000000007941 */ /* 0x000fea0003800200 */
.L_x_43:
[----:B------:R-:W-:Y:S02]  /*4770*/  UIADD3 UR14, UPT, UPT, UR19, 0x1, URZ ;  /* 0x00000001130e7890 */ /* 0x000fe4000fffe0ff */
[----:B------:R-:W-:Y:S02]  /*4780*/  ULEA UR8, UR19, UR12, 0xe ;  /* 0x0000000c13087291 */ /* 0x000fe4000f8e70ff */
[----:B------:R-:W-:Y:S02]  /*4790*/  UISETP.NE.AND UP0, UPT, UR14, 0x7, UPT ;  /* 0x000000070e00788c */ /* 0x000fe4000bf05270 */
[----:B------:R-:W-:Y:S02]  /*47a0*/  USHF.L.U32 UR10, UR17, 0x6, URZ ;  /* 0x00000006110a7899 */ /* 0x000fe400080006ff */
[----:B------:R-:W-:Y:S02]  /*47b0*/  USEL UR5, URZ, 0x1, UP0 ;  /* 0x00000001ff057887 */ /* 0x000fe40008000000 */
[----:B------:R-:W-:-:S02]  /*47c0*/  USEL UR14, UR14, URZ, UP0 ;  /* 0x000000ff0e0e7287 */ /* 0x000fc40008000000 */
[----:B------:R-:W-:Y:S02]  /*47d0*/  ULOP3.LUT UR9, UR9, 0xfefffff8, URZ, 0xc0, !UPT ;  /* 0xfefffff809097892 */ /* 0x000fe4000f8ec0ff */
[----:B------:R-:W-:Y:S01]  /*47e0*/  ULEA UR4, UR14, UR12, 0x3 ;  /* 0x0000000c0e047291 */ /* 0x000fe2000f8e18ff */
[----:B------:R-:W-:Y:S01]  /*47f0*/  LOP3.LUT R16, R16, UR5, RZ, 0x3c, !PT ;  /* 0x0000000510107c12 */ /* 0x000fe2000f8e3cff */
[----:B------:R-:W-:Y:S01]  /*4800*/  UIADD3 UR8, UPT, UPT, UR8, 0x9400, URZ ;  /* 0x0000940008087890 */ /* 0x000fe2000fffe0ff */
[----:B------:R-:W-:Y:S02]  /*4810*/  UMOV UR24, 0x0 ;  /* 0x0000000000187882 */ /* 0x000fe40000000000 */
[----:B-1----:R-:W-:Y:S01]  /*4820*/  SHF.L.U32 R0, R16, 0x1f, RZ ;  /* 0x0000001f10007819 */ /* 0x002fe200000006ff */
[----:B------:R-:W-:Y:S01]  /*4830*/  UMOV UR25, 0x10000000 ;  /* 0x1000000000197882 */ /* 0x000fe20000000000 */
[----:B------:R-:W-:Y:S01]  /*4840*/  UMOV UR5, UR9 ;  /* 0x0000000900057c82 */ /* 0x000fe20008000000 */
[----:B------:R-:W-:Y:S01]  /*4850*/  UMOV UR6, UR10 ;  /* 0x0000000a00067c82 */ /* 0x000fe20008000000 */
[----:B------:R4:W1:Y:S01]  /*4860*/  SYNCS.PHASECHK.TRANS64.TRYWAIT P0, [UR4+0x38], R0 ;  /* 0x00003800ff0075a7 */ /* 0x0008620008001104 */
[----:B------:R-:W-:Y:S01]  /*4870*/  ULEA UR4, UR19, UR12, 0xd ;  /* 0x0000000c13047291 */ /* 0x000fe2000f8e68ff */
[----:B------:R4:W-:Y:S01]  /*4880*/  UTMALDG.2D.2CTA [UR8], [UR22], desc[UR24] ;  /* 0x00001808160075b4 */ /* 0x0009e20008209000 */
[----:B------:R-:W-:-:S02]  /*4890*/  UIADD3 UR17, UPT, UPT, UR17, 0x1, URZ ;  /* 0x0000000111117890 */ /* 0x000fc4000fffe0ff */
[----:B------:R-:W-:Y:S02]  /*48a0*/  UIADD3 UR4, UPT, UPT, UR4, 0x25400, URZ ;  /* 0x0002540004047890 */ /* 0x000fe4000fffe0ff */
[----:B------:R-:W-:Y:S01]  /*48b0*/  UISETP.NE.AND UP0, UPT, UR17, UR18, UPT ;  /* 0x000000121100728c */ /* 0x000fe2000bf05270 */
[----:B------:R-:W-:-:S06]  /*48c0*/  UMOV UR19, UR14 ;  /* 0x0000000e00137c82 */ /* 0x000fcc0008000000 */
[----:B------:R4:W-:Y:S02]  /*48d0*/  UTMALDG.2D.2CTA [UR4], [UR20], desc[UR24] ;  /* 0x00001804140075b4 */ /* 0x0009e40008209000 */
[----:B------:R-:W-:Y:S05]  /*48e0*/  BRA.U UP0, `(.L_x_45) ;  /* 0xfffffffd00647547 */ /* 0x000fea000b83ffff */
.L_x_39:
[----:B------:R-:W-:Y:S01]  /*48f0*/  UISETP.NE.AND UP0, UPT, UR37, 0x8, UPT ;  /* 0x000000082500788c */ /* 0x000fe2000bf05270 */
[----:B------:R-:W-:-:S08]  /*4900*/  NOP ;  /* 0x0000000000007918 */ /* 0x000fd00000000000 */
[----:B------:R-:W-:Y:S05]  /*4910*/  BRA.U UP0, `(.L_x_46) ;  /* 0x0000000100047547 */ /* 0x000fea000b800000 */
[----:B----4-:R-:W-:Y:S05]  /*4920*/  BPT.TRAP 0x1 ;  /* 0x000000040000795c */ /* 0x010fea0000300000 */
.L_x_46:
[----:B----4-:R-:W-:Y:S01]  /*4930*/  ULEA UR4, UR15, UR12, 0x3 ;  /* 0x0000000c0f047291 */ /* 0x010fe2000f8e18ff */
[----:B------:R-:W-:-:S08]  /*4940*/  SHF.L.U32 R3, R14, 0x1f, RZ ;  /* 0x0000001f0e037819 */ /* 0x000fd000000006ff */
[----:B-12---:R-:W1:Y:S02]  /*4950*/  SYNCS.PHASECHK.TRANS64.TRYWAIT P0, [UR4+0x1a0], R3 ;  /* 0x0001a003ff0075a7 */ /* 0x006e640008001104 */
[----:B-1----:R-:W-:Y:S05]  /*4960*/  @!P0 BRA `(.L_x_47) ;  /* 0x000000d000b08947 */ /* 0x002fea0003800000 */
.L_x_245:
[----:B------:R-:W-:-:S09]  /*4970*/  UIMAD UR5, UR15, 0x14, UR36 ;  /* 0x000000140f0578a4 */ /* 0x000fd2000f8e0224 */
[----:B-1----:R-:W1:Y:S04]  /*4980*/  LDS R3, [UR5] ;  /* 0x00000005ff037984 */ /* 0x002e680008000800 */
[----:B---3--:R-:W2:Y:S04]  /*4990*/  LDS R2, [UR5+0x4] ;  /* 0x00000405ff027984 */ /* 0x008ea80008000800 */
[----:B------:R-:W3:Y:S04]  /*49a0*/  LDS.U16 R15, [UR5+0x12] ;  /* 0x00001205ff0f7984 */ /* 0x000ee80008000400 */
[----:B------:R-:W4:Y:S04]  /*49b0*/  LDS R17, [UR5+0x8] ;  /* 0x00000805ff117984 */ /* 0x000f280008000800 */
[----:B------:R-:W3:Y:S01]  /*49c0*/  LDS R0, [UR5+0xc] ;  /* 0x00000c05ff007984 */ /* 0x000ee20008000800 */
[----:B------:R-:W-:Y:S01]  /*49d0*/  @!PT LDS RZ, [RZ] ;  /* 0x00000000fffff984 */ /* 0x000fe20000000800 */
[----:B------:R-:W-:Y:S01]  /*49e0*/  @!PT LDS RZ, [RZ] ;  /* 0x00000000fffff984 */ /* 0x000fe20000000800 */
[----:B------:R-:W-:Y:S01]  /*49f0*/  @!PT LDS RZ, [RZ] ;  /* 0x00000000fffff984 */ /* 0x000fe20000000800 */
[----:B------:R-:W-:Y:S01]  /*4a00*/  @!PT LDS RZ, [RZ] ;  /* 0x00000000fffff984 */ /* 0x000fe20000000800 */
[----:B------:R5:W-:Y:S06]  /*4a10*/  MEMBAR.ALL.CTA ;  /* 0x0000000000007992 */ /* 0x000bec0000008000 */
[----:B-----5:R-:W3:Y:S01]  /*4a20*/  FENCE.VIEW.ASYNC.S ;  /* 0x00000000000073c6 */ /* 0x020ee20000000000 */
[----:B-1----:R-:W-:-:S02]  /*4a30*/  R2UR UR18, R3 ;  /* 0x00000000031272ca */ /* 0x002fc400000e0000 */
[----:B--2---:R-:W-:Y:S01]  /*4a40*/  R2UR UR19, R2 ;  /* 0x00000000021372ca */ /* 0x004fe200000e0000 */
[----:B------:R-:W-:-:S14]  /*4a50*/  BRA.U UP0, `(.L_x_48) ;  /* 0x0000000100047547 */ /* 0x000fdc000b800000 */
[----:B------:R-:W-:Y:S05]  /*4a60*/  BPT.TRAP 0x1 ;  /* 0x000000040000795c */ /* 0x000fea0000300000 */
.L_x_48:
[----:B------:R-:W-:Y:S01]  /*4a70*/  UIADD3 UR4, UPT, UPT, UR4, 0x1e0, URZ ;  /* 0x000001e004047890 */ /* 0x000fe2000fffe0ff */
[----:B---3--:R-:W-:Y:S01]  /*4a80*/  ISETP.NE.AND P0, PT, R0, RZ, PT ;  /* 0x000000ff0000720c */ /* 0x008fe20003f05270 */
[----:B------:R-:W-:Y:S01]  /*4a90*/  UIADD3 UR15, UPT, UPT, UR15, 0x1, URZ ;  /* 0x000000010f0f7890 */ /* 0x000fe2000fffe0ff */
[----:B------:R-:W-:Y:S01]  /*4aa0*/  PLOP3.LUT P4, PT, PT, PT, PT, 0x80, 0x8 ;  /* 0x000000000008781c */ /* 0x000fe20003f8f070 */
[----:B------:R-:W-:Y:S02]  /*4ab0*/  UPRMT UR4, UR13, 0x654, UR4 ;  /* 0x000006540d047896 */ /* 0x000fe40008000004 */
[----:B------:R-:W-:-:S04]  /*4ac0*/  UISETP.NE.AND UP0, UPT, UR15, 0x8, UPT ;  /* 0x000000080f00788c */ /* 0x000fc8000bf05270 */
[----:B------:R-:W-:-:S03]  /*4ad0*/  USEL UR15, UR15, URZ, UP0 ;  /* 0x000000ff0f0f7287 */ /* 0x000fc60008000000 */
[----:B------:R-:W-:Y:S01]  /*4ae0*/  SYNCS.ARRIVE.TRANS64.RED.A1T0 RZ, [UR4], RZ ;  /* 0x000000ffffff79a7 */ /* 0x000fe20008100404 */
[----:B------:R-:W-:-:S06]  /*4af0*/  USEL UR4, URZ, 0x1, UP0 ;  /* 0x00000001ff047887 */ /* 0x000fcc0008000000 */
[----:B------:R-:W-:Y:S01]  /*4b00*/  LOP3.LUT R14, R14, UR4, RZ, 0x3c, !PT ;  /* 0x000000040e0e7c12 */ /* 0x000fe2000f8e3cff */
[----:B------:R-:W-:Y:S06]  /*4b10*/  @P0 BRA `(.L_x_49) ;  /* 0xffffffec00880947 */ /* 0x000fec000383ffff */
[----:B------:R-:W-:Y:S01]  /*4b20*/  UIADD3 UR12, UPT, UPT, UR12, 0x38, URZ ;  /* 0x000000380c0c7890 */ /* 0x000fe2000fffe0ff */
[----:B------:R-:W-:-:S03]  /*4b30*/  SHF.L.U32 R3, R16, 0x1f, RZ ;  /* 0x0000001f10037819 */ /* 0x000fc600000006ff */
[----:B------:R-:W-:-:S09]  /*4b40*/  ULEA UR4, UR14, UR12, 0x3 ;  /* 0x0000000c0e047291 */ /* 0x000fd2000f8e18ff */
[----:B------:R-:W1:Y:S02]  /*4b50*/  SYNCS.PHASECHK.TRANS64.TRYWAIT P0, [UR4], R3 ;  /* 0x00000003ff0075a7 */ /* 0x000e640008001104 */
[----:B-1----:R-:W-:Y:S05]  /*4b60*/  @!P0 BRA `(.L_x_50) ;  /* 0x000000d000488947 */ /* 0x002fea0003800000 */
.L_x_247:
[----:B------:R-:W-:-:S04]  /*4b70*/  UIADD3 UR5, UPT, UPT, UR14, 0x1, URZ ;  /* 0x000000010e057890 */ /* 0x000fc8000fffe0ff */
[----:B------:R-:W-:-:S04]  /*4b80*/  UISETP.NE.AND UP0, UPT, UR5, 0x7, UPT ;  /* 0x000000070500788c */ /* 0x000fc8000bf05270 */
[----:B------:R-:W-:Y:S02]  /*4b90*/  USEL UR6, URZ, 0x1, UP0 ;  /* 0x00000001ff067887 */ /* 0x000fe40008000000 */
[----:B------:R-:W-:-:S04]  /*4ba0*/  USEL UR5, UR5, URZ, UP0 ;  /* 0x000000ff05057287 */ /* 0x000fc80008000000 */
[----:B------:R-:W-:Y:S01]  /*4bb0*/  ULEA UR4, UR5, UR12, 0x3 ;  /* 0x0000000c05047291 */ /* 0x000fe2000f8e18ff */
[----:B------:R-:W-:-:S04]  /*4bc0*/  LOP3.LUT R2, R16, UR6, RZ, 0x3c, !PT ;  /* 0x0000000610027c12 */ /* 0x000fc8000f8e3cff */
[----:B-1----:R-:W-:-:S04]  /*4bd0*/  SHF.L.U32 R3, R2, 0x1f, RZ ;  /* 0x0000001f02037819 */ /* 0x002fc800000006ff */
[----:B------:R-:W1:Y:S02]  /*4be0*/  SYNCS.PHASECHK.TRANS64.TRYWAIT P0, [UR4], R3 ;  /* 0x00000003ff0075a7 */ /* 0x000e640008001104 */
[----:B-1----:R-:W-:Y:S05]  /*4bf0*/  @!P0 BRA `(.L_x_51) ;  /* 0x000000d0003c8947 */ /* 0x002fea0003800000 */
.L_x_249:
        /* <DEDUP_REMOVED lines=9> */
.L_x_251:
        /* <DEDUP_REMOVED lines=9> */
.L_x_253:
        /* <DEDUP_REMOVED lines=9> */
.L_x_255:
        /* <DEDUP_REMOVED lines=9> */
.L_x_257:
[----:B------:R-:W-:-:S04]  /*4e40*/  UIADD3 UR5, UPT, UPT, UR5, 0x1, URZ ;  /* 0x0000000105057890 */ /* 0x000fc8000fffe0ff */
[----:B------:R-:W-:-:S04]  /*4e50*/  UISETP.NE.AND UP0, UPT, UR5, 0x7, UPT ;  /* 0x000000070500788c */ /* 0x000fc8000bf05270 */
[----:B------:R-:W-:Y:S02]  /*4e60*/  USEL UR4, URZ, 0x1, UP0 ;  /* 0x00000001ff047887 */ /* 0x000fe40008000000 */
[----:B------:R-:W-:-:S04]  /*4e70*/  USEL UR5, UR5, URZ, UP0 ;  /* 0x000000ff05057287 */ /* 0x000fc80008000000 */
[----:B------:R-:W-:Y:S01]  /*4e80*/  LOP3.LUT R2, R2, UR4, RZ, 0x3c, !PT ;  /* 0x0000000402027c12 */ /* 0x000fe2000f8e3cff */
[----:B------:R-:W-:-:S12]  /*4e90*/  ULEA UR5, UR5, UR12, 0x3 ;  /* 0x0000000c05057291 */ /* 0x000fd8000f8e18ff */
.L_x_56:
[----:B-1----:R-:W-:Y:S02]  /*4ea0*/  SHF.L.U32 R3, R2, 0x1f, RZ ;  /* 0x0000001f02037819 */ /* 0x002fe400000006ff */
[----:B------:R-:W-:-:S04]  /*4eb0*/  MOV R0, UR5 ;  /* 0x0000000500007c02 */ /* 0x000fc80008000f00 */
[----:B------:R1:W2:Y:S03]  /*4ec0*/  SYNCS.PHASECHK.TRANS64.TRYWAIT P0, [R0+URZ], R3 ;  /* 0x00000003000075a7 */ /* 0x0002a600080011ff */
[----:B--2---:R-:W-:Y:S05]  /*4ed0*/  @!P0 NANOSLEEP.SYNCS 0x989680 ;  /* 0x009896800000895d */ /* 0x004fea0003900000 */
[----:B------:R-:W2:Y:S02]  /*4ee0*/  @!P0 SYNCS.PHASECHK.TRANS64 P0, [R0+URZ], R3 ;  /* 0x00000003000085a7 */ /* 0x000ea400080010ff */
[----:B--2---:R-:W-:Y:S05]  /*4ef0*/  @P0 EXIT ;  /* 0x000000000000094d */ /* 0x004fea0003800000 */
[----:B------:R-:W-:Y:S05]  /*4f00*/  BRA `(.L_x_56) ;  /* 0xfffffffc00e47947 */ /* 0x000fea000383ffff */
.L_x_25:
[----:B------:R-:W-:-:S04]  /*4f10*/  UISETP.LT.U32.AND UP0, UPT, UR37, 0x9, UPT ;  /* 0x000000092500788c */ /* 0x000fc8000bf01070 */
[----:B------:R-:W-:-:S04]  /*4f20*/  USEL UR4, UR37, 0x9, UP0 ;  /* 0x0000000925047887 */ /* 0x000fc80008000000 */
[----:B------:R-:W-:-:S12]  /*4f30*/  USHF.L.U32 UR4, UR4, 0x2, URZ ;  /* 0x0000000204047899 */ /* 0x000fd800080006ff */
[----:B------:R-:W3:Y:S02]  /*4f40*/  LDCU UR6, c[0x2][UR4] ;  /* 0x00800000040677ac */ /* 0x000ee40008000800 */
[----:B---3--:R-:W-:-:S10]  /*4f50*/  USHF.R.S32.HI UR7, URZ, 0x1f, UR6 ;  /* 0x0000001fff077899 */ /* 0x008fd40008011406 */
.L_x_303:
[----:B--2---:R-:W-:Y:S05]  /*4f60*/  BRXU UR6 -0x4f70                                                                                                                                                                                                                                                                                                                                                                                                                                                                                                                                                                                                                                                                                                                                                                                                                                                                                                                                                                                                                                                                                                                                                                                                                                                                                                                                                                       (*"BRANCH_TARGETS .L_x_304,.L_x_305,.L_x_312"*) ;  /* 0xffffffb006247958 */ /* 0x004fea000b83ffff */
.L_x_305:
[----:B------:R-:W-:-:S09]  /*4f70*/  UISETP.NE.AND UP0, UPT, UR37, 0x1, UPT ;  /* 0x000000012500788c */ /* 0x000fd2000bf05270 */
[----:B------:R-:W-:Y:S05]  /*4f80*/  BRA.U UP0, `(.L_x_57) ;  /* 0x0000003900487547 */ /* 0x000fea000b800000 */
[----:B------:R-:W-:-:S08]  /*4f90*/  NOP ;  /* 0x0000000000007918 */ /* 0x000fd00000000000 */
[----:B-1--45:R-:W1:-:S00]  /*4fa0*/  USETMAXREG.DEALLOC.CTAPOOL 0x88 ;  /* 0x00000088000079c8 */ /* 0x032e4000080e0500 */
[----:B------:R-:W2:Y:S01]  /*4fb0*/  LDCU.64 UR14, c[0x0][0xba0] ;  /* 0x00017400ff0e77ac */ /* 0x000ea20008000a00 */
[----:B-1----:R-:W-:Y:S01]  /*4fc0*/  HFMA2 R0, -RZ, RZ, 0, 5.9604644775390625e-08 ;  /* 0x00000001ff007431 */ /* 0x002fe200000001ff */
[----:B------:R-:W-:Y:S01]  /*4fd0*/  PRMT R9, RZ, 0x7610, R9 ;  /* 0x00007610ff097816 */ /* 0x000fe20000000009 */
[----:B------:R-:W1:Y:S01]  /*4fe0*/  LDCU.64 UR12, c[0x0][0xbb8] ;  /* 0x00017700ff0c77ac */ /* 0x000e620008000a00 */
[----:B------:R-:W3:Y:S01]  /*4ff0*/  LDCU UR4, c[0x0][0xbdc] ;  /* 0x00017b80ff0477ac */ /* 0x000ee20008000800 */
[----:B------:R-:W4:Y:S01]  /*5000*/  LDCU UR19, c[0x0][0xb80] ;  /* 0x00017000ff1377ac */ /* 0x000f220008000800 */
[----:B------:R-:W-:Y:S01]  /*5010*/  UMOV UR5, 0xffffffff ;  /* 0xffffffff00057882 */ /* 0x000fe20000000000 */
[----:B------:R-:W-:Y:S01]  /*5020*/  UMOV UR20, URZ ;  /* 0x000000ff00147c82 */ /* 0x000fe20008000000 */
[----:B--2---:R-:W-:-:S04]  /*5030*/  UIADD3 UR18, UP0, UPT, UR14, -0x1, URZ ;  /* 0xffffffff0e127890 */ /* 0x004fc8000ff1e0ff */
[----:B------:R-:W-:Y:S02]  /*5040*/  UIADD3.X UR15, UPT, UPT, UR15, -0x1, URZ, UP0, !UPT ;  /* 0xffffffff0f0f7890 */ /* 0x000fe400087fe4ff */
[----:B-1----:R-:W-:Y:S02]  /*5050*/  UIADD3 UR14, UP0, UPT, UR12, -0x1, URZ ;  /* 0xffffffff0c0e7890 */ /* 0x002fe4000ff1e0ff */
[----:B---3--:R-:W-:Y:S02]  /*5060*/  USHF.L.U32 UR4, UR5, UR4, URZ ;  /* 0x0000000405047299 */ /* 0x008fe400080006ff */
[----:B------:R-:W-:Y:S02]  /*5070*/  UIADD3.X UR13, UPT, UPT, UR13, -0x1, URZ, UP0, !UPT ;  /* 0xffffffff0d0d7890 */ /* 0x000fe400087fe4ff */
[----:B----4-:R-:W-:Y:S02]  /*5080*/  UIADD3 UR19, UPT, UPT, UR19, -0x1, URZ ;  /* 0xffffffff13137890 */ /* 0x010fe4000fffe0ff */
[----:B------:R-:W-:-:S12]  /*5090*/  ULOP3.LUT UR12, URZ, UR4, URZ, 0x33, !UPT ;  /* 0x00000004ff0c7292 */ /* 0x000fd8000f8e33ff */
.L_x_74:
[----:B-1----:R-:W1:Y:S01]  /*50a0*/  LDC.64 R2, c[0x0][0xbd0] ;  /* 0x0002f400ff027b82 */ /* 0x002e620000000a00 */
[----:B------:R-:W-:Y:S01]  /*50b0*/  UIADD3 UR24, UP0, UPT, UR24, UR30, URZ ;  /* 0x0000001e18187290 */ /* 0x000fe2000ff1e0ff */
[----:B------:R-:W-:Y:S01]  /*50c0*/  ISETP.NE.AND P1, PT, RZ, UR16, PT ;  /* 0x00000010ff007c0c */ /* 0x000fe2000bf25270 */
[----:B------:R-:W-:Y:S01]  /*50d0*/  IMAD.MOV.U32 R18, RZ, RZ, -0x1 ;  /* 0xffffffffff127424 */ /* 0x000fe200078e00ff */
[----:B------:R-:W-:Y:S01]  /*50e0*/  PLOP3.LUT P2, PT, PT, PT, PT, 0x80, 0x8 ;  /* 0x000000000008781c */ /* 0x000fe20003f4f070 */
[----:B------:R-:W-:Y:S01]  /*50f0*/  UIADD3.X UR17, UPT, UPT, UR17, UR25, URZ, UP0, !UPT ;  /* 0x0000001911117290 */ /* 0x000fe200087fe4ff */
[----:B------:R-:W-:Y:S02]  /*5100*/  IMAD.MOV.U32 R10, RZ, RZ, -0x1 ;  /* 0xffffffffff0a7424 */ /* 0x000fe400078e00ff */
[----:B------:R-:W-:Y:S02]  /*5110*/  P2R R11, PR, RZ, 0x4 ;  /* 0x00000004ff0b7803 */ /* 0x000fe40000000000 */
[----:B-1----:R-:W-:Y:S01]  /*5120*/  ISETP.LE.U32.AND P0, PT, R2, UR24, PT ;  /* 0x0000001802007c0c */ /* 0x002fe2000bf03070 */
[----:B------:R-:W-:-:S05]  /*5130*/  IMAD.U32 R2, RZ, RZ, UR17 ;  /* 0x00000011ff027e24 */ /* 0x000fca000f8e00ff */
[----:B------:R-:W-:Y:S01]  /*5140*/  ISETP.GE.U32.AND.EX P0, PT, R2, R3, PT, P0 ;  /* 0x000000030200720c */ /* 0x000fe20003f06100 */
[----:B------:R-:W-:Y:S02]  /*5150*/  IMAD.MOV.U32 R3, RZ, RZ, RZ ;  /* 0x000000ffff037224 */ /* 0x000fe400078e00ff */
[----:B------:R-:W-:-:S10]  /*5160*/  IMAD.MOV.U32 R2, RZ, RZ, -0x1 ;  /* 0xffffffffff027424 */ /* 0x000fd400078e00ff */
[----:B----45:R-:W-:Y:S05]  /*5170*/  @P0 BRA P1, `(.L_x_58) ;  /* 0x00000018000c0947 */ /* 0x030fea0000800000 */
[----:B------:R-:W-:Y:S01]  /*5180*/  IADD3 R16, P1, PT, R14, UR41, RZ ;  /* 0x000000290e107c10 */ /* 0x000fe2000ff3e0ff */
[----:B------:R-:W-:-:S03]  /*5190*/  IMAD.U32 R10, RZ, RZ, UR17 ;  /* 0x00000011ff0a7e24 */ /* 0x000fc6000f8e00ff */
[----:B------:R-:W-:Y:S02]  /*51a0*/  ISETP.LE.U32.AND P0, PT, R16, UR24, PT ;  /* 0x0000001810007c0c */ /* 0x000fe4000bf03070 */
[----:B------:R-:W-:-:S04]  /*51b0*/  IADD3.X R19, PT, PT, R15, UR40, RZ, P1, !PT ;  /* 0x000000280f137c10 */ /* 0x000fc80008ffe4ff */
[----:B------:R-:W-:-:S13]  /*51c0*/  ISETP.GE.U32.AND.EX P0, PT, R10, R19, PT, P0 ;  /* 0x000000130a00720c */ /* 0x000fda0003f06100 */
[----:B------:R-:W-:Y:S05]  /*51d0*/  @!P0 BRA `(.L_x_59) ;  /* 0x0000001000f08947 */ /* 0x000fea0003800000 */
[----:B------:R-:W1:Y:S01]  /*51e0*/  LDCU UR21, c[0x0][0xbe8] ;  /* 0x00017d00ff1577ac */ /* 0x000e620008000800 */
[----:B------:R-:W-:Y:S01]  /*51f0*/  IMAD.IADD R23, R8, 0x1, R21 ;  /* 0x0000000108177824 */ /* 0x000fe200078e0215 */
[----:B------:R-:W-:Y:S01]  /*5200*/  MOV R14, R6 ;  /* 0x00000006000e7202 */ /* 0x000fe20000000f00 */
[----:B------:R-:W-:Y:S02]  /*5210*/  IMAD.MOV.U32 R16, RZ, RZ, R7 ;  /* 0x000000ffff107224 */ /* 0x000fe400078e0007 */
[----:B------:R-:W-:-:S05]  /*5220*/  VIADD R10, R23, 0x20 ;  /* 0x00000020170a7836 */ /* 0x000fca0000000000 */
[----:B-1----:R-:W-:-:S13]  /*5230*/  ISETP.GE.AND P0, PT, R10, UR21, PT ;  /* 0x000000150a007c0c */ /* 0x002fda000bf06270 */
[----:B------:R-:W1:Y:S01]  /*5240*/  @!P0 LDC.64 R20, c[0x0][0xbf0] ;  /* 0x0002fc00ff148b82 */ /* 0x000e620000000a00 */
[----:B------:R-:W-:Y:S01]  /*5250*/  BSSY.RECONVERGENT B0, `(.L_x_60) ;  /* 0x0000062000007945 */ /* 0x000fe20003800200 */
[----:B------:R-:W-:Y:S01]  /*5260*/  HFMA2 R15, -RZ, RZ, 0, 0 ;  /* 0x00000000ff0f7431 */ /* 0x000fe200000001ff */
[----:B------:R-:W-:Y:S01]  /*5270*/  MOV R18, 0x7fffffff ;  /* 0x7fffffff00127802 */ /* 0x000fe20000000f00 */
[----:B-1----:R-:W-:-:S05]  /*5280*/  @!P0 IMAD.WIDE R20, R23, 0xc, R20 ;  /* 0x0000000c17148825 */ /* 0x002fca00078e0214 */
[----:B------:R1:W5:Y:S04]  /*5290*/  @!P0 LDG.E R6, desc[UR50][R20.64+0x180] ;  /* 0x0001803214068981 */ /* 0x000368000c1e1900 */
[----:B------:R1:W5:Y:S01]  /*52a0*/  @!P0 LDG.E R7, desc[UR50][R20.64+0x184] ;  /* 0x0001843214078981 */ /* 0x000362000c1e1900 */
[----:B------:R-:W-:-:S13]  /*52b0*/  ISETP.GE.AND P0, PT, R23, UR21, PT ;  /* 0x0000001517007c0c */ /* 0x000fda000bf06270 */
[----:B------:R-:W-:Y:S05]  /*52c0*/  @P0 BRA `(.L_x_61) ;  /* 0x0000000400680947 */ /* 0x000fea0003800000 */
[----:B------:R-:W-:Y:S01]  /*52d0*/  IABS R13, R5 ;  /* 0x00000005000d7213 */ /* 0x000fe20000000000 */
[----:B------:R-:W2:Y:S01]  /*52e0*/  LDCU.128 UR4, c[0x0][0xbc0] ;  /* 0x00017800ff0477ac */ /* 0x000ea20008000c00 */
[----:B------:R-:W-:Y:S02]  /*52f0*/  IABS R12, R4 ;  /* 0x00000004000c7213 */ /* 0x000fe40000000000 */
[----:B------:R-:W3:Y:S01]  /*5300*/  I2F.RP R24, R13 ;  /* 0x0000000d00187306 */ /* 0x000ee20000209400 */
[----:B------:R-:W4:Y:S01]  /*5310*/  LDCU.64 UR8, c[0x0][0xbb0] ;  /* 0x00017600ff0877ac */ /* 0x000f220008000a00 */
[----:B-1----:R-:W-:Y:S02]  /*5320*/  IADD3 R20, P2, PT, R16, UR14, RZ ;  /* 0x0000000e10147c10 */ /* 0x002fe4000ff5e0ff */
[----:B------:R-:W-:Y:S01]  /*5330*/  IADD3 R15, P0, PT, R14, UR18, RZ ;  /* 0x000000120e0f7c10 */ /* 0x000fe2000ff1e0ff */
[----:B------:R-:W1:Y:S01]  /*5340*/  LDCU.64 UR10, c[0x0][0xba8] ;  /* 0x00017500ff0a77ac */ /* 0x000e620008000a00 */
[----:B------:R-:W-:-:S02]  /*5350*/  LEA.HI.X.SX32 R19, R16, UR13, 0x1, P2 ;  /* 0x0000000d10137c11 */ /* 0x000fc400090f0eff */
[----:B------:R-:W1:Y:S01]  /*5360*/  I2F.RP R10, R12 ;  /* 0x0000000c000a7306 */ /* 0x000e620000209400 */
[----:B------:R-:W-:Y:S02]  /*5370*/  LEA.HI.X.SX32 R14, R14, UR15, 0x1, P0 ;  /* 0x0000000f0e0e7c11 */ /* 0x000fe400080f0eff */
[----:B--2---:R-:W-:-:S05]  /*5380*/  IADD3 R22, P1, PT, R20, UR7, RZ ;  /* 0x0000000714167c10 */ /* 0x004fca000ff3e0ff */
[----:B---3--:R-:W2:Y:S01]  /*5390*/  MUFU.RCP R24, R24 ;  /* 0x0000001800187308 */ /* 0x008ea20000001000 */
[----:B----4-:R-:W-:Y:S01]  /*53a0*/  IADD3 R18, P0, PT, R15, UR9, RZ ;  /* 0x000000090f127c10 */ /* 0x010fe2000ff1e0ff */
[----:B------:R-:W-:Y:S02]  /*53b0*/  IMAD.X R21, RZ, RZ, R19, P1 ;  /* 0x000000ffff157224 */ /* 0x000fe400008e0613 */
[----:B------:R-:W-:-:S04]  /*53c0*/  IMAD.WIDE.U32 R36, R22, UR4, RZ ;  /* 0x0000000416247c25 */ /* 0x000fc8000f8e00ff */
[----:B-1----:R-:W1:Y:S01]  /*53d0*/  MUFU.RCP R10, R10 ;  /* 0x0000000a000a7308 */ /* 0x002e620000001000 */
[----:B------:R-:W-:Y:S02]  /*53e0*/  IMAD.X R16, RZ, RZ, R14, P0 ;  /* 0x000000ffff107224 */ /* 0x000fe400000e060e */
[----:B------:R-:W-:-:S04]  /*53f0*/  IMAD.WIDE.U32 R26, R21, UR4, RZ ;  /* 0x00000004151a7c25 */ /* 0x000fc8000f8e00ff */
[----:B------:R-:W-:-:S04]  /*5400*/  IMAD.WIDE.U32 R28, R16, UR10, RZ ;  /* 0x0000000a101c7c25 */ /* 0x000fc8000f8e00ff */
[----:B--2---:R-:W-:Y:S02]  /*5410*/  VIADD R24, R24, 0xffffffe ;  /* 0x0ffffffe18187836 */ /* 0x004fe40000000000 */
[----:B------:R-:W-:Y:S02]  /*5420*/  IMAD.WIDE.U32 R26, P0, R22, UR5, R26 ;  /* 0x00000005161a7c25 */ /* 0x000fe4000f80001a */
[----:B------:R-:W2:Y:S02]  /*5430*/  F2I.FTZ.U32.TRUNC.NTZ R25, R24 ;  /* 0x0000001800197305 */ /* 0x000ea4000021f000 */
[----:B------:R-:W-:Y:S01]  /*5440*/  IMAD.WIDE.U32 R28, P1, R18, UR11, R28 ;  /* 0x0000000b121c7c25 */ /* 0x000fe2000f82001c */
[----:B------:R-:W-:-:S03]  /*5450*/  IADD3 RZ, P2, PT, R37, R26, RZ ;  /* 0x0000001a25ff7210 */ /* 0x000fc60007f5e0ff */
[----:B------:R-:W-:-:S04]  /*5460*/  IMAD.WIDE.U32 R34, R18, UR10, RZ ;  /* 0x0000000a12227c25 */ /* 0x000fc8000f8e00ff */
[----:B-1----:R-:W-:Y:S02]  /*5470*/  VIADD R10, R10, 0xffffffe ;  /* 0x0ffffffe0a0a7836 */ /* 0x002fe40000000000 */
[----:B------:R-:W-:Y:S01]  /*5480*/  IMAD.X R33, RZ, RZ, RZ, P1 ;  /* 0x000000ffff217224 */ /* 0x000fe200008e06ff */
[----:B------:R-:W-:Y:S01]  /*5490*/  IADD3 RZ, P1, PT, R35, R28, RZ ;  /* 0x0000001c23ff7210 */ /* 0x000fe20007f3e0ff */
[----:B------:R-:W-:Y:S02]  /*54a0*/  IMAD.MOV.U32 R30, RZ, RZ, R27 ;  /* 0x000000ffff1e7224 */ /* 0x000fe400078e001b */
[----:B------:R-:W1:Y:S01]  /*54b0*/  F2I.FTZ.U32.TRUNC.NTZ R27, R10 ;  /* 0x0000000a001b7305 */ /* 0x000e62000021f000 */
[----:B------:R-:W-:Y:S02]  /*54c0*/  IMAD.MOV.U32 R32, RZ, RZ, R29 ;  /* 0x000000ffff207224 */ /* 0x000fe400078e001d */
[----:B------:R-:W-:Y:S01]  /*54d0*/  IMAD.X R31, RZ, RZ, RZ, P0 ;  /* 0x000000ffff1f7224 */ /* 0x000fe200000e06ff */
[----:B------:R-:W-:Y:S01]  /*54e0*/  ISETP.NE.U32.AND P0, PT, RZ, UR10, PT ;  /* 0x0000000aff007c0c */ /* 0x000fe2000bf05070 */
[----:B------:R-:W-:Y:S01]  /*54f0*/  IMAD.WIDE.U32.X R32, R16, UR11, R32, P1 ;  /* 0x0000000b10207c25 */ /* 0x000fe200088e0420 */
[----:B------:R-:W-:-:S02]  /*5500*/  ISETP.NE.U32.AND P1, PT, RZ, UR4, PT ;  /* 0x00000004ff007c0c */ /* 0x000fc4000bf25070 */
[----:B------:R-:W-:Y:S01]  /*5510*/  ISETP.NE.AND.EX P0, PT, RZ, UR11, PT, P0 ;  /* 0x0000000bff007c0c */ /* 0x000fe2000bf05300 */
[----:B--2---:R-:W-:Y:S01]  /*5520*/  IMAD.MOV R18, RZ, RZ, -R25 ;  /* 0x000000ffff127224 */ /* 0x004fe200078e0a19 */
[----:B------:R-:W-:Y:S01]  /*5530*/  ISETP.NE.AND.EX P1, PT, RZ, UR5, PT, P1 ;  /* 0x00000005ff007c0c */ /* 0x000fe2000bf25310 */
[----:B------:R-:W-:Y:S01]  /*5540*/  IMAD.WIDE.U32.X R30, R21, UR5, R30, P2 ;  /* 0x00000005151e7c25 */ /* 0x000fe200090e041e */
[----:B------:R-:W-:Y:S02]  /*5550*/  SEL R15, R15, R32, !P0 ;  /* 0x000000200f0f7207 */ /* 0x000fe40004000000 */
[----:B------:R-:W-:Y:S01]  /*5560*/  SEL R14, R14, R33, !P0 ;  /* 0x000000210e0e7207 */ /* 0x000fe20004000000 */
[----:B------:R-:W-:Y:S01]  /*5570*/  IMAD R21, R18, R13, RZ ;  /* 0x0000000d12157224 */ /* 0x000fe200078e02ff */
[----:B------:R-:W-:Y:S01]  /*5580*/  SEL R20, R20, R30, !P1 ;  /* 0x0000001e14147207 */ /* 0x000fe20004800000 */
[----:B------:R-:W-:Y:S01]  /*5590*/  IMAD.MOV.U32 R24, RZ, RZ, RZ ;  /* 0x000000ffff187224 */ /* 0x000fe200078e00ff */
[----:B------:R-:W-:Y:S01]  /*55a0*/  SEL R19, R19, R31, !P1 ;  /* 0x0000001f13137207 */ /* 0x000fe20004800000 */
[----:B-1----:R-:W-:Y:S01]  /*55b0*/  IMAD.MOV R10, RZ, RZ, -R27 ;  /* 0x000000ffff0a7224 */ /* 0x002fe200078e0a1b */
[----:B------:R-:W-:Y:S01]  /*55c0*/  SHF.R.U64 R14, R15, UR8, R14 ;  /* 0x000000080f0e7c19 */ /* 0x000fe2000800120e */
[----:B------:R-:W-:Y:S01]  /*55d0*/  IMAD.HI.U32 R21, R25, R21, R24 ;  /* 0x0000001519157227 */ /* 0x000fe200078e0018 */
[----:B------:R-:W-:-:S02]  /*55e0*/  SHF.R.U64 R25, R20, UR6, R19 ;  /* 0x0000000614197c19 */ /* 0x000fc40008001213 */
[----:B------:R-:W-:Y:S01]  /*55f0*/  IADD3 R20, PT, PT, R5, -0x1, R14 ;  /* 0xffffffff05147810 */ /* 0x000fe20007ffe00e */
[----:B------:R-:W-:Y:S01]  /*5600*/  IMAD.MOV.U32 R19, RZ, RZ, R10 ;  /* 0x000000ffff137224 */ /* 0x000fe200078e000a */
[----:B------:R-:W-:Y:S01]  /*5610*/  IABS R15, R5 ;  /* 0x00000005000f7213 */ /* 0x000fe20000000000 */
[----:B------:R-:W-:Y:S01]  /*5620*/  IMAD.MOV.U32 R26, RZ, RZ, RZ ;  /* 0x000000ffff1a7224 */ /* 0x000fe200078e00ff */
[----:B------:R-:W-:Y:S01]  /*5630*/  IADD3 R18, PT, PT, R4, -0x1, R25 ;  /* 0xffffffff04127810 */ /* 0x000fe20007ffe019 */
[----:B------:R-:W-:Y:S01]  /*5640*/  IMAD R19, R19, R12, RZ ;  /* 0x0000000c13137224 */ /* 0x000fe200078e02ff */
[----:B------:R-:W-:Y:S01]  /*5650*/  IABS R16, R20 ;  /* 0x0000001400107213 */ /* 0x000fe20000000000 */
[----:B------:R-:W-:Y:S01]  /*5660*/  IMAD.MOV R15, RZ, RZ, -R15 ;  /* 0x000000ffff0f7224 */ /* 0x000fe200078e0a0f */
[----:B------:R-:W-:Y:S01]  /*5670*/  IABS R10, R4 ;  /* 0x00000004000a7213 */ /* 0x000fe20000000000 */
[----:B------:R-:W-:Y:S01]  /*5680*/  IMAD.HI.U32 R19, R27, R19, R26 ;  /* 0x000000131b137227 */ /* 0x000fe200078e001a */
[----:B------:R-:W-:-:S02]  /*5690*/  IABS R14, R18 ;  /* 0x00000012000e7213 */ /* 0x000fc40000000000 */
[----:B------:R-:W-:Y:S01]  /*56a0*/  ISETP.GE.AND P4, PT, R20, RZ, PT ;  /* 0x000000ff1400720c */ /* 0x000fe20003f86270 */
[----:B------:R-:W-:Y:S01]  /*56b0*/  IMAD.HI.U32 R21, R21, R16, RZ ;  /* 0x0000001015157227 */ /* 0x000fe200078e00ff */
[----:B------:R-:W-:-:S03]  /*56c0*/  ISETP.GE.AND P2, PT, R18, RZ, PT ;  /* 0x000000ff1200720c */ /* 0x000fc60003f46270 */
[----:B------:R-:W-:Y:S02]  /*56d0*/  IMAD.MOV R10, RZ, RZ, -R10 ;  /* 0x000000ffff0a7224 */ /* 0x000fe400078e0a0a */
[----:B------:R-:W-:-:S04]  /*56e0*/  IMAD.HI.U32 R19, R19, R14, RZ ;  /* 0x0000000e13137227 */ /* 0x000fc800078e00ff */
[----:B------:R-:W-:Y:S02]  /*56f0*/  IMAD R16, R21, R15, R16 ;  /* 0x0000000f15107224 */ /* 0x000fe400078e0210 */
[----:B------:R-:W-:Y:S02]  /*5700*/  IMAD R19, R19, R10, R14 ;  /* 0x0000000a13137224 */ /* 0x000fe400078e020e */
[----:B------:R-:W1:Y:S01]  /*5710*/  LDC R10, c[0x0][0xbe0] ;  /* 0x0002f800ff0a7b82 */ /* 0x000e620000000800 */
[----:B------:R-:W-:Y:S02]  /*5720*/  ISETP.GT.U32.AND P1, PT, R13, R16, PT ;  /* 0x000000100d00720c */ /* 0x000fe40003f24070 */
[----:B------:R-:W-:-:S11]  /*5730*/  ISETP.GT.U32.AND P0, PT, R12, R19, PT ;  /* 0x000000130c00720c */ /* 0x000fd60003f04070 */
[----:B------:R-:W-:Y:S01]  /*5740*/  @!P1 IMAD.IADD R16, R16, 0x1, -R13 ;  /* 0x0000000110109824 */ /* 0x000fe200078e0a0d */
[----:B------:R-:W-:Y:S01]  /*5750*/  ISETP.NE.AND P1, PT, RZ, UR27, PT ;  /* 0x0000001bff007c0c */ /* 0x000fe2000bf25270 */
[----:B------:R-:W-:-:S03]  /*5760*/  @!P0 IMAD.IADD R19, R19, 0x1, -R12 ;  /* 0x0000000113138824 */ /* 0x000fc600078e0a0c */
[----:B------:R-:W-:Y:S02]  /*5770*/  ISETP.GT.U32.AND P0, PT, R13, R16, PT ;  /* 0x000000100d00720c */ /* 0x000fe40003f04070 */
[----:B------:R-:W-:-:S11]  /*5780*/  ISETP.GT.U32.AND P3, PT, R12, R19, PT ;  /* 0x000000130c00720c */ /* 0x000fd60003f64070 */
[----:B------:R-:W-:Y:S01]  /*5790*/  @!P0 IMAD.IADD R16, R16, 0x1, -R13 ;  /* 0x0000000110108824 */ /* 0x000fe200078e0a0d */
[----:B------:R-:W-:Y:S01]  /*57a0*/  ISETP.NE.AND P0, PT, RZ, UR26, PT ;  /* 0x0000001aff007c0c */ /* 0x000fe2000bf05270 */
[----:B------:R-:W-:Y:S02]  /*57b0*/  @!P3 IMAD.IADD R19, R19, 0x1, -R12 ;  /* 0x000000011313b824 */ /* 0x000fe400078e0a0c */
[----:B------:R-:W-:Y:S01]  /*57c0*/  @!P4 IMAD.MOV R16, RZ, RZ, -R16 ;  /* 0x000000ffff10c224 */ /* 0x000fe200078e0a10 */
[----:B------:R-:W-:Y:S01]  /*57d0*/  @!P1 LOP3.LUT R16, RZ, UR27, RZ, 0x33, !PT ;  /* 0x0000001bff109c12 */ /* 0x000fe2000f8e33ff */
[----:B------:R-:W-:-:S04]  /*57e0*/  @!P2 IMAD.MOV R19, RZ, RZ, -R19 ;  /* 0x000000ffff13a224 */ /* 0x000fc800078e0a13 */
[----:B------:R-:W-:-:S04]  /*57f0*/  IMAD.IADD R16, R20, 0x1, -R16 ;  /* 0x0000000114107824 */ /* 0x000fc800078e0a10 */
[----:B------:R-:W-:Y:S02]  /*5800*/  @!P0 LOP3.LUT R19, RZ, UR26, RZ, 0x33, !PT ;  /* 0x0000001aff138c12 */ /* 0x000fe4000f8e33ff */
[----:B-1----:R-:W-:-:S03]  /*5810*/  ISETP.NE.AND P0, PT, R10, 0x1, PT ;  /* 0x000000010a00780c */ /* 0x002fc60003f05270 */
[----:B------:R-:W-:-:S04]  /*5820*/  IMAD.IADD R19, R18, 0x1, -R19 ;  /* 0x0000000112137824 */ /* 0x000fc800078e0a13 */
[----:B------:R-:W-:Y:S01]  /*5830*/  IMAD R18, R16, R19, RZ ;  /* 0x0000001310127224 */ /* 0x000fe200078e02ff */
[----:B------:R-:W-:-:S04]  /*5840*/  SEL R12, R19, R16, !P0 ;  /* 0x00000010130c7207 */ /* 0x000fc80004000000 */
[----:B------:R-:W-:Y:S02]  /*5850*/  SHF.R.S32.HI R15, RZ, 0x1f, R18 ;  /* 0x0000001fff0f7819 */ /* 0x000fe40000011412 */
[----:B------:R-:W-:Y:S02]  /*5860*/  SHF.R.S32.HI R13, RZ, 0x1f, R12 ;  /* 0x0000001fff0d7819 */ /* 0x000fe4000001140c */
.L_x_61:
[----:B------:R-:W-:Y:S05]  /*5870*/  BSYNC.RECONVERGENT B0 ;  /* 0x0000000000007941 */ /* 0x000fea0003800200 */
.L_x_60:
        /* <DEDUP_REMOVED lines=12> */
[----:B------:R-:W1:Y:S01]  /*5940*/  SHFL.UP PT, R16, R10, 0x2, RZ ;  /* 0x044000000a107989 */ /* 0x000e6200000e00ff */
        /* <DEDUP_REMOVED lines=8> */
[----:B--2---:R-:W-:-:S05]  /*59d0*/  SEL R21, R21, RZ, P1 ;  /* 0x000000ff15157207 */ /* 0x004fca0000800000 */
[----:B------:R-:W-:Y:S02]  /*59e0*/  IMAD.X R10, R21, 0x1, R16, P0 ;  /* 0x00000001150a7824 */ /* 0x000fe400000e0610 */
[----:B------:R-:W1:Y:S04]  /*59f0*/  SHFL.UP PT, R21, R20, 0x8, RZ ;  /* 0x0500000014157989 */ /* 0x000e6800000e00ff */
        /* <DEDUP_REMOVED lines=10> */
[----:B------:R-:W-:Y:S01]  /*5aa0*/  IMAD.X R16, R21, 0x1, R24, P0 ;  /* 0x0000000115107824 */ /* 0x000fe200000e0618 */
[----:B------:R-:W-:Y:S01]  /*5ab0*/  IADD3 R10, P0, PT, R19, UR41, RZ ;  /* 0x00000029130a7c10 */ /* 0x000fe2000ff1e0ff */
[----:B------:R-:W-:-:S03]  /*5ac0*/  IMAD.U32 R21, RZ, RZ, UR17 ;  /* 0x00000011ff157e24 */ /* 0x000fc6000f8e00ff */
[----:B------:R-:W-:Y:S02]  /*5ad0*/  IADD3.X R14, PT, PT, R16, UR40, RZ, P0, !PT ;  /* 0x00000028100e7c10 */ /* 0x000fe400087fe4ff */
[----:B------:R-:W-:-:S04]  /*5ae0*/  ISETP.LE.U32.AND P0, PT, R10, UR24, PT ;  /* 0x000000180a007c0c */ /* 0x000fc8000bf03070 */
[----:B------:R-:W-:-:S13]  /*5af0*/  ISETP.GE.U32.AND.EX P0, PT, R21, R14, PT, P0 ;  /* 0x0000000e1500720c */ /* 0x000fda0003f06100 */
[----:B------:R-:W-:-:S04]  /*5b00*/  VOTE.ANY R20, PT, !P0 ;  /* 0x0000000000147806 */ /* 0x000fc800040e0100 */
[----:B------:R-:W-:-:S13]  /*5b10*/  ISETP.NE.AND P0, PT, R20, RZ, PT ;  /* 0x000000ff1400720c */ /* 0x000fda0003f05270 */
[----:B------:R-:W-:Y:S05]  /*5b20*/  @P0 BRA `(.L_x_62) ;  /* 0x00000008004c0947 */ /* 0x000fea0003800000 */
[----:B------:R-:W1:Y:S01]  /*5b30*/  LDC R15, c[0x0][0xbe0] ;  /* 0x0002f800ff0f7b82 */ /* 0x000e620000000800 */
[----:B------:R-:W2:Y:S01]  /*5b40*/  LDCU UR21, c[0x0][0xbe8] ;  /* 0x00017d00ff1577ac */ /* 0x000ea20008000800 */
[----:B------:R-:W3:Y:S01]  /*5b50*/  LDCU.64 UR10, c[0x0][0xba8] ;  /* 0x00017500ff0a77ac */ /* 0x000ee20008000a00 */
[----:B------:R-:W4:Y:S01]  /*5b60*/  LDCU.64 UR8, c[0x0][0xbb0] ;  /* 0x00017600ff0877ac */ /* 0x000f220008000a00 */
[----:B------:R-:W1:Y:S02]  /*5b70*/  LDCU.128 UR4, c[0x0][0xbc0] ;  /* 0x00017800ff0477ac */ /* 0x000e640008000c00 */
[----:B-1234-:R-:W-:-:S13]  /*5b80*/  ISETP.NE.AND P6, PT, R15, 0x1, PT ;  /* 0x000000010f00780c */ /* 0x01efda0003fc5270 */
.L_x_65:
[C---:B------:R-:W-:Y:S01]  /*5b90*/  VIADD R15, R23.reuse, 0x40 ;  /* 0x00000040170f7836 */ /* 0x040fe20000000000 */
[----:B-----5:R-:W-:Y:S01]  /*5ba0*/  MOV R19, R6 ;  /* 0x0000000600137202 */ /* 0x020fe20000000f00 */
[----:B------:R-:W-:Y:S02]  /*5bb0*/  VIADD R23, R23, 0x20 ;  /* 0x0000002017177836 */ /* 0x000fe40000000000 */
[----:B------:R-:W-:Y:S01]  /*5bc0*/  IMAD.MOV.U32 R16, RZ, RZ, R7 ;  /* 0x000000ffff107224 */ /* 0x000fe200078e0007 */
[----:B------:R-:W-:-:S13]  /*5bd0*/  ISETP.GE.AND P0, PT, R15, UR21, PT ;  /* 0x000000150f007c0c */ /* 0x000fda000bf06270 */
[----:B------:R-:W1:Y:S01]  /*5be0*/  @!P0 LDC.64 R20, c[0x0][0xbf0] ;  /* 0x0002fc00ff148b82 */ /* 0x000e620000000a00 */
[----:B------:R-:W2:Y:S01]  /*5bf0*/  SHFL.IDX PT, R14, R14, 0x1f, 0x1f ;  /* 0x03e01f000e0e7f89 */ /* 0x000ea200000e0000 */
[----:B------:R-:W-:Y:S01]  /*5c00*/  BSSY.RECONVERGENT B0, `(.L_x_63) ;  /* 0x000005d000007945 */ /* 0x000fe20003800200 */
[----:B------:R-:W-:Y:S02]  /*5c10*/  HFMA2 R15, -RZ, RZ, 0, 0 ;  /* 0x00000000ff0f7431 */ /* 0x000fe400000001ff */
[----:B------:R-:W3:Y:S01]  /*5c20*/  SHFL.IDX PT, R10, R10, 0x1f, 0x1f ;  /* 0x03e01f000a0a7f89 */ /* 0x000ee200000e0000 */
[----:B-1----:R-:W-:-:S05]  /*5c30*/  @!P0 IMAD.WIDE R20, R23, 0xc, R20 ;  /* 0x0000000c17148825 */ /* 0x002fca00078e0214 */
[----:B------:R1:W5:Y:S04]  /*5c40*/  @!P0 LDG.E R6, desc[UR50][R20.64+0x180] ;  /* 0x0001803214068981 */ /* 0x000368000c1e1900 */
[----:B------:R1:W5:Y:S01]  /*5c50*/  @!P0 LDG.E R7, desc[UR50][R20.64+0x184] ;  /* 0x0001843214078981 */ /* 0x000362000c1e1900 */
[----:B------:R-:W-:Y:S02]  /*5c60*/  ISETP.GE.AND P0, PT, R23, UR21, PT ;  /* 0x0000001517007c0c */ /* 0x000fe4000bf06270 */
[----:B------:R-:W-:-:S11]  /*5c70*/  MOV R18, 0x7fffffff ;  /* 0x7fffffff00127802 */ /* 0x000fd60000000f00 */
[----:B--23--:R-:W-:Y:S05]  /*5c80*/  @P0 BRA `(.L_x_64) ;  /* 0x0000000400500947 */ /* 0x00cfea0003800000 */
[----:B------:R-:W-:-:S04]  /*5c90*/  IADD3 R13, P0, PT, R19, UR18, RZ ;  /* 0x00000012130d7c10 */ /* 0x000fc8000ff1e0ff */
[----:B------:R-:W-:Y:S02]  /*5ca0*/  LEA.HI.X.SX32 R12, R19, UR15, 0x1, P0 ;  /* 0x0000000f130c7c11 */ /* 0x000fe400080f0eff */
[----:B------:R-:W-:-:S04]  /*5cb0*/  IADD3 R19, P0, PT, R16, UR14, RZ ;  /* 0x0000000e10137c10 */ /* 0x000fc8000ff1e0ff */
[----:B------:R-:W-:Y:S02]  /*5cc0*/  LEA.HI.X.SX32 R18, R16, UR13, 0x1, P0 ;  /* 0x0000000d10127c11 */ /* 0x000fe400080f0eff */
[----:B------:R-:W-:-:S05]  /*5cd0*/  IADD3 R16, P0, PT, R13, UR9, RZ ;  /* 0x000000090d107c10 */ /* 0x000fca000ff1e0ff */
[----:B------:R-:W-:Y:S01]  /*5ce0*/  IMAD.X R15, RZ, RZ, R12, P0 ;  /* 0x000000ffff0f7224 */ /* 0x000fe200000e060c */
[----:B-1----:R-:W-:Y:S01]  /*5cf0*/  IADD3 R21, P0, PT, R19, UR7, RZ ;  /* 0x0000000713157c10 */ /* 0x002fe2000ff1e0ff */
        /* <DEDUP_REMOVED lines=10> */
[----:B------:R-:W-:-:S04]  /*5da0*/  IMAD.WIDE.U32 R30, R21, UR4, RZ ;  /* 0x00000004151e7c25 */ /* 0x000fc8000f8e00ff */
[----:B------:R-:W-:Y:S01]  /*5db0*/  IMAD.WIDE.U32.X R28, R15, UR11, R28, P0 ;  /* 0x0000000b0f1c7c25 */ /* 0x000fe200080e041c */
[----:B------:R-:W-:-:S03]  /*5dc0*/  IADD3 RZ, P0, PT, R31, R26, RZ ;  /* 0x0000001a1fff7210 */ /* 0x000fc60007f1e0ff */
[----:B------:R-:W-:-:S04]  /*5dd0*/  IMAD.MOV.U32 R24, RZ, RZ, R27 ;  /* 0x000000ffff187224 */ /* 0x000fc800078e001b */
        /* <DEDUP_REMOVED lines=19> */
[----:B-1----:R-:W-:Y:S01]  /*5f10*/  VIADD R24, R24, 0xffffffe ;  /* 0x0ffffffe18187836 */ /* 0x002fe20000000000 */
[----:B------:R-:W-:-:S05]  /*5f20*/  IABS R16, R4 ;  /* 0x0000000400107213 */ /* 0x000fca0000000000 */
[----:B------:R-:W1:Y:S08]  /*5f30*/  F2I.FTZ.U32.TRUNC.NTZ R25, R24 ;  /* 0x0000001800197305 */ /* 0x000e70000021f000 */
[----:B------:R-:W2:Y:S01]  /*5f40*/  I2F.RP R26, R16 ;  /* 0x00000010001a7306 */ /* 0x000ea20000209400 */
[----:B-1----:R-:W-:Y:S02]  /*5f50*/  IMAD.MOV R15, RZ, RZ, -R25 ;  /* 0x000000ffff0f7224 */ /* 0x002fe400078e0a19 */
[----:B------:R-:W-:-:S02]  /*5f60*/  IMAD.MOV.U32 R24, RZ, RZ, RZ ;  /* 0x000000ffff187224 */ /* 0x000fc400078e00ff */
[----:B------:R-:W-:-:S04]  /*5f70*/  IMAD R15, R15, R18, RZ ;  /* 0x000000120f0f7224 */ /* 0x000fc800078e02ff */
[----:B------:R-:W-:Y:S02]  /*5f80*/  IMAD.HI.U32 R15, R25, R15, R24 ;  /* 0x0000000f190f7227 */ /* 0x000fe400078e0018 */
[----:B--2---:R-:W1:Y:S04]  /*5f90*/  MUFU.RCP R24, R26 ;  /* 0x0000001a00187308 */ /* 0x004e680000001000 */
[----:B------:R-:W-:-:S04]  /*5fa0*/  IMAD.HI.U32 R15, R15, R13, RZ ;  /* 0x0000000d0f0f7227 */ /* 0x000fc800078e00ff */
[----:B------:R-:W-:Y:S01]  /*5fb0*/  IMAD R21, R15, R12, R13 ;  /* 0x0000000c0f157224 */ /* 0x000fe200078e020d */
[----:B------:R-:W-:-:S04]  /*5fc0*/  IABS R13, R19 ;  /* 0x00000013000d7213 */ /* 0x000fc80000000000 */
[----:B------:R-:W-:Y:S01]  /*5fd0*/  ISETP.GT.U32.AND P0, PT, R18, R21, PT ;  /* 0x000000151200720c */ /* 0x000fe20003f04070 */
[----:B-1----:R-:W-:-:S04]  /*5fe0*/  VIADD R24, R24, 0xffffffe ;  /* 0x0ffffffe18187836 */ /* 0x002fc80000000000 */
[----:B------:R-:W1:Y:S08]  /*5ff0*/  F2I.FTZ.U32.TRUNC.NTZ R25, R24 ;  /* 0x0000001800197305 */ /* 0x000e70000021f000 */
[----:B------:R-:W-:Y:S02]  /*6000*/  @!P0 IMAD.IADD R21, R21, 0x1, -R18 ;  /* 0x0000000115158824 */ /* 0x000fe400078e0a12 */
[----:B-1----:R-:W-:-:S02]  /*6010*/  IMAD.MOV R12, RZ, RZ, -R25 ;  /* 0x000000ffff0c7224 */ /* 0x002fc400078e0a19 */
        /* <DEDUP_REMOVED lines=21> */
[----:B------:R-:W-:-:S05]  /*6170*/  @!P0 LOP3.LUT R13, RZ, UR26, RZ, 0x33, !PT ;  /* 0x0000001aff0d8c12 */ /* 0x000fca000f8e33ff */
[----:B------:R-:W-:-:S05]  /*6180*/  IMAD.IADD R13, R19, 0x1, -R13 ;  /* 0x00000001130d7824 */ /* 0x000fca00078e0a0d */
[CC--:B------:R-:W-:Y:S01]  /*6190*/  SEL R12, R13.reuse, R18.reuse, !P6 ;  /* 0x000000120d0c7207 */ /* 0x0c0fe20007000000 */
[----:B------:R-:W-:-:S03]  /*61a0*/  IMAD R18, R13, R18, RZ ;  /* 0x000000120d127224 */ /* 0x000fc600078e02ff */
[----:B------:R-:W-:Y:S02]  /*61b0*/  SHF.R.S32.HI R13, RZ, 0x1f, R12 ;  /* 0x0000001fff0d7819 */ /* 0x000fe4000001140c */
[----:B------:R-:W-:Y:S02]  /*61c0*/  SHF.R.S32.HI R15, RZ, 0x1f, R18 ;  /* 0x0000001fff0f7819 */ /* 0x000fe40000011412 */
.L_x_64:
[----:B------:R-:W-:Y:S05]  /*61d0*/  BSYNC.RECONVERGENT B0 ;  /* 0x0000000000007941 */ /* 0x000fea0003800200 */
.L_x_63:
[----:B------:R-:W2:Y:S01]  /*61e0*/  SHFL.UP PT, R19, R18, 0x1, RZ ;  /* 0x0420000012137989 */ /* 0x000ea200000e00ff */
[----:B------:R-:W-:Y:S02]  /*61f0*/  R2UR UR41, R10 ;  /* 0x000000000a2972ca */ /* 0x000fe400000e0000 */
[----:B------:R-:W-:Y:S01]  /*6200*/  R2UR UR40, R14 ;  /* 0x000000000e2872ca */ /* 0x000fe200000e0000 */
[----:B------:R-:W3:Y:S01]  /*6210*/  SHFL.UP PT, R16, R15, 0x1, RZ ;  /* 0x042000000f107989 */ /* 0x000ee200000e00ff */
[----:B--2---:R-:W-:Y:S02]  /*6220*/  SEL R19, R19, RZ, P5 ;  /* 0x000000ff13137207 */ /* 0x004fe40002800000 */
[----:B---3--:R-:W-:Y:S02]  /*6230*/  SEL R16, R16, RZ, P5 ;  /* 0x000000ff10107207 */ /* 0x008fe40002800000 */
[----:B------:R-:W-:-:S05]  /*6240*/  IADD3 R19, P0, PT, R19, R18, RZ ;  /* 0x0000001213137210 */ /* 0x000fca0007f1e0ff */
[----:B------:R-:W-:Y:S01]  /*6250*/  IMAD.X R16, R16, 0x1, R15, P0 ;  /* 0x0000000110107824 */ /* 0x000fe200000e060f */
[----:B-1----:R-:W1:Y:S04]  /*6260*/  SHFL.UP PT, R20, R19, 0x2, RZ ;  /* 0x0440000013147989 */ /* 0x002e6800000e00ff */
        /* <DEDUP_REMOVED lines=16> */
[----:B------:R-:W-:Y:S02]  /*6370*/  IMAD.X R20, R19, 0x1, R22, P0 ;  /* 0x0000000113147824 */ /* 0x000fe400000e0616 */
[----:B------:R-:W1:Y:S04]  /*6380*/  SHFL.UP PT, R19, R24, 0x10, RZ ;  /* 0x0600000018137989 */ /* 0x000e6800000e00ff */
[----:B------:R-:W2:Y:S01]  /*6390*/  SHFL.UP PT, R21, R20, 0x10, RZ ;  /* 0x0600000014157989 */ /* 0x000ea200000e00ff */
[----:B-1----:R-:W-:Y:S02]  /*63a0*/  SEL R19, R19, RZ, P3 ;  /* 0x000000ff13137207 */ /* 0x002fe40001800000 */
[----:B--2---:R-:W-:Y:S02]  /*63b0*/  SEL R21, R21, RZ, P3 ;  /* 0x000000ff15157207 */ /* 0x004fe40001800000 */
[----:B------:R-:W-:-:S05]  /*63c0*/  IADD3 R19, P0, PT, R19, R24, RZ ;  /* 0x0000001813137210 */ /* 0x000fca0007f1e0ff */
        /* <DEDUP_REMOVED lines=8> */
[----:B------:R-:W-:Y:S05]  /*6450*/  @!P0 BRA `(.L_x_65) ;  /* 0xfffffff400cc8947 */ /* 0x000fea000383ffff */
.L_x_62:
        /* <DEDUP_REMOVED lines=9> */
[----:B------:R-:W-:-:S03]  /*64f0*/  IADD3 R10, P1, P0, R19, UR41, -R18 ;  /* 0x00000029130a7c10 */ /* 0x000fc6000f83e812 */
[----:B------:R-:W-:Y:S01]  /*6500*/  SHFL.IDX PT, R18, R18, R25, 0x1f ;  /* 0x00001f1912127589 */ /* 0x000fe200000e0000 */
[----:B------:R-:W-:-:S03]  /*6510*/  IADD3.X R14, PT, PT, R16, UR40, ~R15, P1, P0 ;  /* 0x00000028100e7c10 */ /* 0x000fc60008fe0c0f */
[----:B------:R-:W2:Y:S04]  /*6520*/  SHFL.IDX PT, R10, R10, R25, 0x1f ;  /* 0x00001f190a0a7589 */ /* 0x000ea800000e0000 */
[----:B------:R-:W3:Y:S04]  /*6530*/  SHFL.IDX PT, R14, R14, R25, 0x1f ;  /* 0x00001f190e0e7589 */ /* 0x000ee800000e0000 */
[----:B------:R1:W4:Y:S04]  /*6540*/  SHFL.IDX PT, R15, R15, R25, 0x1f ;  /* 0x00001f190f0f7589 */ /* 0x00032800000e0000 */
[----:B------:R1:W1:Y:S04]  /*6550*/  SHFL.IDX PT, R13, R13, R25, 0x1f ;  /* 0x00001f190d0d7589 */ /* 0x00026800000e0000 */
[----:B------:R1:W1:Y:S01]  /*6560*/  SHFL.IDX PT, R12, R12, R25, 0x1f ;  /* 0x00001f190c0c7589 */ /* 0x00026200000e0000 */
[----:B--2---:R-:W-:-:S02]  /*6570*/  R2UR UR41, R10 ;  /* 0x000000000a2972ca */ /* 0x004fc400000e0000 */
[----:B---3--:R-:W-:Y:S01]  /*6580*/  R2UR UR40, R14 ;  /* 0x000000000e2872ca */ /* 0x008fe200000e0000 */
[----:B------:R-:W-:-:S14]  /*6590*/  IMAD.MOV.U32 R14, RZ, RZ, R18 ;  /* 0x000000ffff0e7224 */ /* 0x000fdc00078e0012 */
.L_x_59:
[----:B------:R-:W2:Y:S01]  /*65a0*/  LDCU UR4, c[0x0][0xbe8] ;  /* 0x00017d00ff0477ac */ /* 0x000ea20008000800 */
[----:B------:R-:W-:Y:S01]  /*65b0*/  IMAD.MOV.U32 R18, RZ, RZ, -0x1 ;  /* 0xffffffffff127424 */ /* 0x000fe200078e00ff */
[----:B------:R-:W-:Y:S02]  /*65c0*/  MOV R10, 0xffffffff ;  /* 0xffffffff000a7802 */ /* 0x000fe40000000f00 */
[----:B--2---:R-:W-:-:S13]  /*65d0*/  ISETP.GE.AND P0, PT, R21, UR4, PT ;  /* 0x0000000415007c0c */ /* 0x004fda000bf06270 */
[----:B------:R-:W-:Y:S05]  /*65e0*/  @P0 BRA `(.L_x_58) ;  /* 0x0000000000f00947 */ /* 0x000fea0003800000 */
[----:B------:R-:W2:Y:S01]  /*65f0*/  LDCU UR9, c[0x0][0xb98] ;  /* 0x00017300ff0977ac */ /* 0x000ea20008000800 */
[----:B------:R-:W1:Y:S01]  /*6600*/  LDCU UR7, c[0x0][0xb88] ;  /* 0x00017100ff0777ac */ /* 0x000e620008000800 */
[----:B------:R-:W3:Y:S01]  /*6610*/  LDCU UR5, c[0x0][0xbdc] ;  /* 0x00017b80ff0577ac */ /* 0x000ee20008000800 */
[----:B------:R-:W-:-:S04]  /*6620*/  UIADD3 UR11, UP0, UPT, -UR41, UR24, URZ ;  /* 0x00000018290b7290 */ /* 0x000fc8000ff1e1ff */
[----:B------:R-:W-:-:S04]  /*6630*/  UIADD3.X UR10, UPT, UPT, ~UR40, UR17, URZ, UP0, !UPT ;  /* 0x00000011280a7290 */ /* 0x000fc800087fe5ff */
[----:B--2---:R-:W-:Y:S01]  /*6640*/  USHF.R.U32.HI UR8, URZ, UR9, UR10 ;  /* 0x00000009ff087299 */ /* 0x004fe2000801160a */
[--C-:B-1----:R-:W-:Y:S01]  /*6650*/  SHF.R.U32.HI R3, RZ, UR7, R13.reuse ;  /* 0x00000007ff037c19 */ /* 0x102fe2000801160d */
[----:B------:R-:W-:Y:S01]  /*6660*/  USHF.R.U64 UR11, UR11, UR9, UR10 ;  /* 0x000000090b0b7299 */ /* 0x000fe2000800120a */
[----:B------:R-:W-:Y:S01]  /*6670*/  SHF.R.U64 R16, R12, UR7, R13 ;  /* 0x000000070c107c19 */ /* 0x000fe2000800120d */
[----:B------:R-:W-:Y:S02]  /*6680*/  USHF.R.U32.HI UR6, URZ, UR7, UR8 ;  /* 0x00000007ff067299 */ /* 0x000fe40008011608 */
[----:B------:R-:W-:Y:S02]  /*6690*/  USHF.R.U64 UR8, UR11, UR7, UR8 ;  /* 0x000000070b087299 */ /* 0x000fe40008001208 */
[----:B---3--:R-:W-:Y:S02]  /*66a0*/  USHF.R.U32.HI UR4, URZ, UR5, UR6 ;  /* 0x00000005ff047299 */ /* 0x008fe40008011606 */
[----:B------:R-:W-:-:S04]  /*66b0*/  USHF.R.U64 UR5, UR8, UR5, UR6 ;  /* 0x0000000508057299 */ /* 0x000fc80008001206 */
[----:B------:R-:W-:-:S04]  /*66c0*/  LOP3.LUT R2, R3, UR4, RZ, 0xfc, !PT ;  /* 0x0000000403027c12 */ /* 0x000fc8000f8efcff */
[----:B------:R-:W-:-:S13]  /*66d0*/  ISETP.NE.U32.AND P0, PT, R2, RZ, PT ;  /* 0x000000ff0200720c */ /* 0x000fda0003f05070 */
[----:B------:R-:W-:Y:S05]  /*66e0*/  @P0 BRA `(.L_x_66) ;  /* 0x0000000000540947 */ /* 0x000fea0003800000 */
[----:B------:R-:W1:Y:S01]  /*66f0*/  I2F.U32.RP R18, R16 ;  /* 0x0000001000127306 */ /* 0x000e620000209000 */
[----:B------:R-:W-:-:S07]  /*6700*/  ISETP.NE.U32.AND P1, PT, R16, RZ, PT ;  /* 0x000000ff1000720c */ /* 0x000fce0003f25070 */
[----:B-1----:R-:W1:Y:S02]  /*6710*/  MUFU.RCP R10, R18 ;  /* 0x00000012000a7308 */ /* 0x002e640000001000 */
[----:B-1----:R-:W-:-:S06]  /*6720*/  IADD3 R10, PT, PT, R10, 0xffffffe, RZ ;  /* 0x0ffffffe0a0a7810 */ /* 0x002fcc0007ffe0ff */
[----:B------:R1:W2:Y:S02]  /*6730*/  F2I.FTZ.U32.TRUNC.NTZ R11, R10 ;  /* 0x0000000a000b7305 */ /* 0x0002a4000021f000 */
[----:B-1----:R-:W-:Y:S02]  /*6740*/  HFMA2 R10, -RZ, RZ, 0, 0 ;  /* 0x00000000ff0a7431 */ /* 0x002fe400000001ff */
[----:B--2---:R-:W-:-:S04]  /*6750*/  IMAD.MOV R2, RZ, RZ, -R11 ;  /* 0x000000ffff027224 */ /* 0x004fc800078e0a0b */
[----:B------:R-:W-:-:S04]  /*6760*/  IMAD R2, R2, R16, RZ ;  /* 0x0000001002027224 */ /* 0x000fc800078e02ff */
[----:B------:R-:W-:-:S06]  /*6770*/  IMAD.HI.U32 R2, R11, R2, R10 ;  /* 0x000000020b027227 */ /* 0x000fcc00078e000a */
[----:B------:R-:W-:-:S04]  /*6780*/  IMAD.HI.U32 R20, R2, UR5, RZ ;  /* 0x0000000502147c27 */ /* 0x000fc8000f8e00ff */
[----:B------:R-:W-:-:S04]  /*6790*/  IMAD.MOV R3, RZ, RZ, -R20 ;  /* 0x000000ffff037224 */ /* 0x000fc800078e0a14 */
[----:B------:R-:W-:-:S05]  /*67a0*/  IMAD R3, R16, R3, UR5 ;  /* 0x0000000510037e24 */ /* 0x000fca000f8e0203 */
[----:B------:R-:W-:-:S13]  /*67b0*/  ISETP.GE.U32.AND P0, PT, R3, R16, PT ;  /* 0x000000100300720c */ /* 0x000fda0003f06070 */
[----:B------:R-:W-:Y:S01]  /*67c0*/  @P0 IADD3 R3, PT, PT, R3, -R16, RZ ;  /* 0x8000001003030210 */ /* 0x000fe20007ffe0ff */
[----:B------:R-:W-:-:S03]  /*67d0*/  @P0 VIADD R20, R20, 0x1 ;  /* 0x0000000114140836 */ /* 0x000fc60000000000 */
[----:B------:R-:W-:-:S13]  /*67e0*/  ISETP.GE.U32.AND P2, PT, R3, R16, PT ;  /* 0x000000100300720c */ /* 0x000fda0003f46070 */
[----:B------:R-:W-:Y:S02]  /*67f0*/  @P2 IADD3 R20, PT, PT, R20, 0x1, RZ ;  /* 0x0000000114142810 */ /* 0x000fe40007ffe0ff */
[----:B------:R-:W-:-:S04]  /*6800*/  @!P1 LOP3.LUT R20, RZ, R16, RZ, 0x33, !PT ;  /* 0x00000010ff149212 */ /* 0x000fc800078e33ff */
[----:B------:R-:W-:-:S05]  /*6810*/  IADD3 R19, PT, PT, -R20, RZ, RZ ;  /* 0x000000ff14137210 */ /* 0x000fca0007ffe1ff */
[----:B------:R-:W-:Y:S01]  /*6820*/  IMAD R19, R16, R19, UR5 ;  /* 0x0000000510137e24 */ /* 0x000fe2000f8e0213 */
[----:B------:R-:W-:Y:S06]  /*6830*/  BRA `(.L_x_67) ;  /* 0x0000000000187947 */ /* 0x000fec0003800000 */
.L_x_66:
[----:B------:R-:W-:Y:S01]  /*6840*/  IMAD.U32 R19, RZ, RZ, UR5 ;  /* 0x00000005ff137e24 */ /* 0x000fe2000f8e00ff */
[----:B------:R-:W-:Y:S02]  /*6850*/  MOV R18, UR4 ;  /* 0x0000000400127c02 */ /* 0x000fe40008000f00 */
[----:B------:R-:W-:Y:S02]  /*6860*/  MOV R2, 0x6880 ;  /* 0x0000688000027802 */ /* 0x000fe40000000f00 */
[----:B----45:R-:W-:Y:S05]  /*6870*/  CALL.REL.NOINC `(.L_x_68) ;  /* 0x000000c400a47944 */ /* 0x030fea0003c00000 */
[----:B------:R-:W-:-:S05]  /*6880*/  IADD3 R19, PT, PT, -R20, RZ, RZ ;  /* 0x000000ff14137210 */ /* 0x000fca0007ffe1ff */
[----:B------:R-:W-:-:S07]  /*6890*/  IMAD R19, R16, R19, UR5 ;  /* 0x0000000510137e24 */ /* 0x000fce000f8e0213 */
.L_x_67:
[----:B------:R-:W1:Y:S01]  /*68a0*/  LDC R11, c[0x0][0xbdc] ;  /* 0x0002f700ff0b7b82 */ /* 0x000e620000000800 */
[----:B------:R-:W-:Y:S01]  /*68b0*/  ULOP3.LUT UR8, UR8, UR12, URZ, 0xc0, !UPT ;  /* 0x0000000c08087292 */ /* 0x000fe2000f8ec0ff */
[----:B------:R-:W-:Y:S01]  /*68c0*/  PLOP3.LUT P1, PT, PT, PT, PT, 0x8, 0x80 ;  /* 0x000000000080781c */ /* 0x000fe20003f2e170 */
[----:B------:R-:W-:-:S05]  /*68d0*/  ULOP3.LUT UR11, UR19, UR11, URZ, 0xc0, !UPT ;  /* 0x0000000b130b7292 */ /* 0x000fca000f8ec0ff */
[----:B------:R-:W2:Y:S08]  /*68e0*/  LDC R2, c[0x0][0xb80] ;  /* 0x0002e000ff027b82 */ /* 0x000eb00000000800 */
[----:B------:R-:W3:Y:S08]  /*68f0*/  LDC R3, c[0x0][0xb90] ;  /* 0x0002e400ff037b82 */ /* 0x000ef00000000800 */
[----:B------:R-:W4:Y:S01]  /*6900*/  LDC R10, c[0x0][0xbe0] ;  /* 0x0002f800ff0a7b82 */ /* 0x000f220000000800 */
[----:B-1----:R-:W-:-:S05]  /*6910*/  SHF.L.U32 R11, R20, R11, RZ ;  /* 0x0000000b140b7219 */ /* 0x002fca00000006ff */
[----:B------:R-:W-:Y:S01]  /*6920*/  VIADD R16, R11, UR8 ;  /* 0x000000080b107c36 */ /* 0x000fe20008000000 */
[----:B------:R-:W-:Y:S01]  /*6930*/  P2R R11, PR, RZ, 0x2 ;  /* 0x00000002ff0b7803 */ /* 0x000fe20000000000 */
[----:B--2---:R-:W-:Y:S02]  /*6940*/  IMAD R19, R19, R2, UR11 ;  /* 0x0000000b13137e24 */ /* 0x004fe4000f8e0202 */
[----:B---3--:R-:W-:Y:S02]  /*6950*/  IMAD R16, R16, R3, UR32 ;  /* 0x0000002010107e24 */ /* 0x008fe4000f8e0203 */
[----:B------:R-:W-:Y:S01]  /*6960*/  IMAD.MOV.U32 R3, RZ, RZ, 0x1 ;  /* 0x00000001ff037424 */ /* 0x000fe200078e00ff */
[----:B----4-:R-:W-:Y:S01]  /*6970*/  ISETP.NE.AND P0, PT, R10, 0x1, PT ;  /* 0x000000010a00780c */ /* 0x010fe20003f05270 */
[----:B------:R-:W-:-:S03]  /*6980*/  IMAD.MOV.U32 R10, RZ, RZ, R21 ;  /* 0x000000ffff0a7224 */ /* 0x000fc600078e0015 */
[----:B------:R-:W-:Y:S02]  /*6990*/  SEL R2, R16, R19, !P0 ;  /* 0x0000001310027207 */ /* 0x000fe40004000000 */
[----:B------:R-:W-:Y:S02]  /*69a0*/  SEL R18, R19, R16, !P0 ;  /* 0x0000001013127207 */ /* 0x000fe40004000000 */
.L_x_58:
[----:B------:R-:W-:-:S09]  /*69b0*/  UISETP.NE.AND UP0, UPT, UR37, 0x1, UPT ;  /* 0x000000012500788c */ /* 0x000fd2000bf05270 */
[----:B------:R-:W-:Y:S05]  /*69c0*/  BRA.U !UP0, `(.L_x_69) ;  /* 0x0000000108047547 */ /* 0x000fea000b800000 */
[----:B------:R-:W-:Y:S05]  /*69d0*/  BPT.TRAP 0x1 ;  /* 0x000000040000795c */ /* 0x000fea0000300000 */
.L_x_69:
[----:B------:R-:W2:Y:S01]  /*69e0*/  S2UR UR4, SR_CgaCtaId ;  /* 0x00000000000479c3 */ /* 0x000ea20000008800 */
[----:B------:R-:W-:Y:S01]  /*69f0*/  UMOV UR5, 0x400 ;  /* 0x0000040000057882 */ /* 0x000fe20000000000 */
[----:B------:R-:W-:Y:S01]  /*6a00*/  SHF.L.U32 R16, R0, 0x1f, RZ ;  /* 0x0000001f00107819 */ /* 0x000fe200000006ff */
[----:B------:R-:W-:Y:S01]  /*6a10*/  VIADD R19, R9, 0x1 ;  /* 0x0000000109137836 */ /* 0x000fe20000000000 */
[----:B------:R-:W-:Y:S01]  /*6a20*/  ISETP.NE.AND P1, PT, R17, R10, PT ;  /* 0x0000000a1100720c */ /* 0x000fe20003f25270 */
[----:B--2---:R-:W-:-:S04]  /*6a30*/  ULEA UR4, UR4, UR5, 0x18 ;  /* 0x0000000504047291 */ /* 0x004fc8000f8ec0ff */
[----:B------:R-:W-:-:S09]  /*6a40*/  ULEA UR4, UR20, UR4, 0x3 ;  /* 0x0000000414047291 */ /* 0x000fd2000f8e18ff */
[----:B------:R-:W2:Y:S02]  /*6a50*/  SYNCS.PHASECHK.TRANS64.TRYWAIT P0, [UR4+0x100], R16 ;  /* 0x00010010ff0075a7 */ /* 0x000ea40008001104 */
[----:B--2---:R-:W-:Y:S05]  /*6a60*/  @!P0 BRA `(.L_x_70) ;  /* 0x000000b400188947 */ /* 0x004fea0003800000 */
.L_x_259:
[----:B------:R-:W-:Y:S01]  /*6a70*/  ELECT P0, URZ, PT ;  /* 0x0000000000ff782f */ /* 0x000fe20003800000 */
[----:B------:R-:W-:Y:S01]  /*6a80*/  @!P1 IMAD.MOV R19, RZ, RZ, R9 ;  /* 0x000000ffff139224 */ /* 0x000fe200078e0209 */
[----:B------:R-:W-:Y:S01]  /*6a90*/  BSSY.RECONVERGENT B0, `(.L_x_71) ;  /* 0x0000017000007945 */ /* 0x000fe20003800200 */
[----:B------:R-:W-:-:S03]  /*6aa0*/  ISETP.NE.AND P2, PT, R11, RZ, PT ;  /* 0x000000ff0b00720c */ /* 0x000fc60003f45270 */
[----:B------:R-:W-:-:S07]  /*6ab0*/  PRMT R9, R19, 0x7610, R9 ;  /* 0x0000761013097816 */ /* 0x000fce0000000009 */
[----:B------:R-:W-:Y:S05]  /*6ac0*/  @!P0 BRA `(.L_x_72) ;  /* 0x00000000004c8947 */ /* 0x000fea0003800000 */
[----:B------:R-:W-:Y:S01]  /*6ad0*/  PLOP3.LUT P0, PT, P1, P2, PT, 0x20, 0x2 ;  /* 0x000000000002781c */ /* 0x000fe20000f04470 */
[----:B------:R-:W-:Y:S01]  /*6ae0*/  UIMAD UR5, UR20, 0x14, UR36 ;  /* 0x00000014140578a4 */ /* 0x000fe2000f8e0224 */
[----:B------:R-:W-:Y:S02]  /*6af0*/  SEL R11, R9, RZ, !P2 ;  /* 0x000000ff090b7207 */ /* 0x000fe40005000000 */
[----:B--2---:R-:W-:-:S04]  /*6b00*/  SEL R16, RZ, 0x1, !P0 ;  /* 0x00000001ff107807 */ /* 0x004fc80004000000 */
[----:B------:R-:W-:Y:S02]  /*6b10*/  PRMT R11, R16, 0x5410, R11 ;  /* 0x00005410100b7816 */ /* 0x000fe4000000000b */
[----:B------:R2:W-:Y:S04]  /*6b20*/  STS [UR5], R2 ;  /* 0x00000002ff007988 */ /* 0x0005e80008000805 */
[----:B------:R2:W-:Y:S04]  /*6b30*/  STS [UR5+0x4], R18 ;  /* 0x00000412ff007988 */ /* 0x0005e80008000805 */
[----:B------:R2:W-:Y:S04]  /*6b40*/  STS [UR5+0xc], R3 ;  /* 0x00000c03ff007988 */ /* 0x0005e80008000805 */
[----:B------:R2:W-:Y:S04]  /*6b50*/  STS [UR5+0x10], R11 ;  /* 0x0000100bff007988 */ /* 0x0005e80008000805 */
[----:B------:R2:W-:Y:S01]  /*6b60*/  STS [UR5+0x8], R10 ;  /* 0x0000080aff007988 */ /* 0x0005e20008000805 */
[----:B------:R-:W-:Y:S01]  /*6b70*/  @!PT LDS RZ, [RZ] ;  /* 0x00000000fffff984 */ /* 0x000fe20000000800 */
[----:B------:R-:W-:Y:S01]  /*6b80*/  @!PT LDS RZ, [RZ] ;  /* 0x00000000fffff984 */ /* 0x000fe20000000800 */
[----:B------:R-:W-:Y:S01]  /*6b90*/  @!PT LDS RZ, [RZ] ;  /* 0x00000000fffff984 */ /* 0x000fe20000000800 */
[----:B------:R-:W-:Y:S01]  /*6ba0*/  @!PT LDS RZ, [RZ] ;  /* 0x00000000fffff984 */ /* 0x000fe20000000800 */
[----:B------:R3:W-:Y:S06]  /*6bb0*/  MEMBAR.ALL.CTA ;  /* 0x0000000000007992 */ /* 0x0007ec0000008000 */
[----:B---3--:R-:W3:Y:S01]  /*6bc0*/  FENCE.VIEW.ASYNC.S ;  /* 0x00000000000073c6 */ /* 0x008ee20000000000 */
[----:B------:R-:W-:Y:S05]  /*6bd0*/  BRA.U !UP0, `(.L_x_73) ;  /* 0x0000000108047547 */ /* 0x000fea000b800000 */
[----:B------:R-:W-:Y:S05]  /*6be0*/  BPT.TRAP 0x1 ;  /* 0x000000040000795c */ /* 0x000fea0000300000 */
.L_x_73:
[----:B---3--:R-:W-:Y:S01]  /*6bf0*/  SYNCS.ARRIVE.TRANS64.A1T0 RZ, [UR4+0xc0], RZ ;  /* 0x0000c0ffffff79a7 */ /* 0x008fe20008100004 */
.L_x_72:
[----:B------:R-:W-:Y:S05]  /*6c00*/  BSYNC.RECONVERGENT B0 ;  /* 0x0000000000007941 */ /* 0x000fea0003800200 */
.L_x_71:
[----:B------:R-:W-:Y:S01]  /*6c10*/  UIADD3 UR20, UPT, UPT, UR20, 0x1, URZ ;  /* 0x0000000114147890 */ /* 0x000fe2000fffe0ff */
[----:B--2---:R-:W-:-:S03]  /*6c20*/  MOV R17, R10 ;  /* 0x0000000a00117202 */ /* 0x004fc60000000f00 */
[----:B------:R-:W-:-:S04]  /*6c30*/  UISETP.NE.AND UP0, UPT, UR20, 0x8, UPT ;  /* 0x000000081400788c */ /* 0x000fc8000bf05270 */
[----:B------:R-:W-:Y:S02]  /*6c40*/  USEL UR4, URZ, 0x1, UP0 ;  /* 0x00000001ff047887 */ /* 0x000fe40008000000 */
[----:B------:R-:W-:-:S04]  /*6c50*/  USEL UR20, UR20, URZ, UP0 ;  /* 0x000000ff14147287 */ /* 0x000fc80008000000 */
[----:B------:R-:W-:Y:S01]  /*6c60*/  LOP3.LUT R0, R0, UR4, RZ, 0x3c, !PT ;  /* 0x0000000400007c12 */ /* 0x000fe2000f8e3cff */
[----:B------:R-:W-:Y:S07]  /*6c70*/  @!P2 BRA `(.L_x_74) ;  /* 0xffffffe40008a947 */ /* 0x000fee000383ffff */
[----:B------:R-:W-:Y:S01]  /*6c80*/  HFMA2 R9, -RZ, RZ, 0, 0 ;  /* 0x00000000ff097431 */ /* 0x000fe200000001ff */
[----:B------:R-:W-:Y:S02]  /*6c90*/  PRMT R11, RZ, 0x7610, R11 ;  /* 0x00007610ff0b7816 */ /* 0x000fe4000000000b */
.L_x_90:
[----:B--2---:R-:W2:Y:S01]  /*6ca0*/  LDC.64 R2, c[0x0][0xbd0] ;  /* 0x0002f400ff027b82 */ /* 0x004ea20000000a00 */
[----:B------:R-:W-:Y:S01]  /*6cb0*/  UIADD3 UR24, UP0, UPT, UR24, UR30, URZ ;  /* 0x0000001e18187290 */ /* 0x000fe2000ff1e0ff */
[----:B------:R-:W-:Y:S01]  /*6cc0*/  ISETP.NE.AND P1, PT, RZ, UR16, PT ;  /* 0x00000010ff007c0c */ /* 0x000fe2000bf25270 */
[----:B------:R-:W-:Y:S01]  /*6cd0*/  IMAD.MOV.U32 R23, RZ, RZ, RZ ;  /* 0x000000ffff177224 */ /* 0x000fe200078e00ff */
[----:B------:R-:W-:Y:S01]  /*6ce0*/  PLOP3.LUT P2, PT, PT, PT, PT, 0x80, 0x8 ;  /* 0x000000000008781c */ /* 0x000fe20003f4f070 */
[----:B------:R-:W-:Y:S01]  /*6cf0*/  UIADD3.X UR17, UPT, UPT, UR17, UR25, URZ, UP0, !UPT ;  /* 0x0000001911117290 */ /* 0x000fe200087fe4ff */
[----:B------:R-:W-:Y:S02]  /*6d00*/  IMAD.MOV.U32 R22, RZ, RZ, -0x1 ;  /* 0xffffffffff167424 */ /* 0x000fe400078e00ff */
[----:B------:R-:W-:Y:S01]  /*6d10*/  P2R R24, PR, RZ, 0x4 ;  /* 0x00000004ff187803 */ /* 0x000fe20000000000 */
[----:B------:R-:W-:Y:S01]  /*6d20*/  IMAD.MOV.U32 R16, RZ, RZ, -0x1 ;  /* 0xffffffffff107424 */ /* 0x000fe200078e00ff */
[----:B--2---:R-:W-:Y:S01]  /*6d30*/  ISETP.LE.U32.AND P0, PT, R2, UR24, PT ;  /* 0x0000001802007c0c */ /* 0x004fe2000bf03070 */
[----:B------:R-:W-:-:S05]  /*6d40*/  IMAD.U32 R2, RZ, RZ, UR17 ;  /* 0x00000011ff027e24 */ /* 0x000fca000f8e00ff */
[----:B------:R-:W-:Y:S01]  /*6d50*/  ISETP.GE.U32.AND.EX P0, PT, R2, R3, PT, P0 ;  /* 0x000000030200720c */ /* 0x000fe20003f06100 */
[----:B------:R-:W-:-:S12]  /*6d60*/  IMAD.MOV.U32 R3, RZ, RZ, -0x1 ;  /* 0xffffffffff037424 */ /* 0x000fd800078e00ff */
[----:B------:R-:W-:Y:S05]  /*6d70*/  @P0 BRA P1, `(.L_x_75) ;  /* 0x0000001800080947 */ /* 0x000fea0000800000 */
[----:B------:R-:W-:Y:S01]  /*6d80*/  IADD3 R3, P1, PT, R14, UR41, RZ ;  /* 0x000000290e037c10 */ /* 0x000fe2000ff3e0ff */
[----:B------:R-:W-:-:S03]  /*6d90*/  IMAD.U32 R2, RZ, RZ, UR17 ;  /* 0x00000011ff027e24 */ /* 0x000fc6000f8e00ff */
[----:B------:R-:W-:Y:S02]  /*6da0*/  ISETP.LE.U32.AND P0, PT, R3, UR24, PT ;  /* 0x0000001803007c0c */ /* 0x000fe4000bf03070 */
[----:B----4-:R-:W-:-:S04]  /*6db0*/  IADD3.X R3, PT, PT, R15, UR40, RZ, P1, !PT ;  /* 0x000000280f037c10 */ /* 0x010fc80008ffe4ff */
[----:B------:R-:W-:-:S13]  /*6dc0*/  ISETP.GE.U32.AND.EX P0, PT, R2, R3, PT, P0 ;  /* 0x000000030200720c */ /* 0x000fda0003f06100 */
[----:B------:R-:W-:Y:S05]  /*6dd0*/  @!P0 BRA `(.L_x_76) ;  /* 0x0000001000e88947 */ /* 0x000fea0003800000 */
[----:B------:R-:W2:Y:S01]  /*6de0*/  LDCU UR21, c[0x0][0xbe8] ;  /* 0x00017d00ff1577ac */ /* 0x000ea20008000800 */
[----:B------:R-:W-:Y:S01]  /*6df0*/  IMAD.IADD R21, R8, 0x1, R21 ;  /* 0x0000000108157824 */ /* 0x000fe200078e0215 */
[----:B-----5:R-:W-:Y:S01]  /*6e00*/  MOV R16, R6 ;  /* 0x0000000600107202 */ /* 0x020fe20000000f00 */
[----:B------:R-:W-:Y:S02]  /*6e10*/  IMAD.MOV.U32 R15, RZ, RZ, R7 ;  /* 0x000000ffff0f7224 */ /* 0x000fe400078e0007 */
[----:B------:R-:W-:-:S05]  /*6e20*/  VIADD R2, R21, 0x20 ;  /* 0x0000002015027836 */ /* 0x000fca0000000000 */
[----:B--2---:R-:W-:-:S13]  /*6e30*/  ISETP.GE.AND P0, PT, R2, UR21, PT ;  /* 0x0000001502007c0c */ /* 0x004fda000bf06270 */
[----:B------:R-:W2:Y:S01]  /*6e40*/  @!P0 LDC.64 R2, c[0x0][0xbf0] ;  /* 0x0002fc00ff028b82 */ /* 0x000ea20000000a00 */
[----:B------:R-:W-:Y:S01]  /*6e50*/  BSSY.RECONVERGENT B0, `(.L_x_77) ;  /* 0x0000061000007945 */ /* 0x000fe20003800200 */
[----:B------:R-:W-:Y:S01]  /*6e60*/  HFMA2 R14, -RZ, RZ, 0, 0 ;  /* 0x00000000ff0e7431 */ /* 0x000fe200000001ff */
[----:B------:R-:W-:Y:S01]  /*6e70*/  MOV R17, 0x7fffffff ;  /* 0x7fffffff00117802 */ /* 0x000fe20000000f00 */
[----:B--2---:R-:W-:-:S05]  /*6e80*/  @!P0 IMAD.WIDE R2, R21, 0xc, R2 ;  /* 0x0000000c15028825 */ /* 0x004fca00078e0202 */
[----:B------:R2:W5:Y:S04]  /*6e90*/  @!P0 LDG.E R6, desc[UR50][R2.64+0x180] ;  /* 0x0001803202068981 */ /* 0x000568000c1e1900 */
[----:B------:R2:W5:Y:S01]  /*6ea0*/  @!P0 LDG.E R7, desc[UR50][R2.64+0x184] ;  /* 0x0001843202078981 */ /* 0x000562000c1e1900 */
[----:B------:R-:W-:-:S13]  /*6eb0*/  ISETP.GE.AND P0, PT, R21, UR21, PT ;  /* 0x0000001515007c0c */ /* 0x000fda000bf06270 */
[----:B------:R-:W-:Y:S05]  /*6ec0*/  @P0 BRA `(.L_x_78) ;  /* 0x0000000400640947 */ /* 0x000fea0003800000 */
[----:B-1----:R-:W-:Y:S01]  /*6ed0*/  IABS R12, R5 ;  /* 0x00000005000c7213 */ /* 0x002fe20000000000 */
[----:B------:R-:W1:Y:S01]  /*6ee0*/  LDCU.64 UR8, c[0x0][0xbb0] ;  /* 0x00017600ff0877ac */ /* 0x000e620008000a00 */
[----:B--2---:R-:W-:Y:S02]  /*6ef0*/  IABS R3, R4 ;  /* 0x0000000400037213 */ /* 0x004fe40000000000 */
[----:B------:R-:W2:Y:S01]  /*6f00*/  I2F.RP R26, R12 ;  /* 0x0000000c001a7306 */ /* 0x000ea20000209400 */
[----:B------:R-:W3:Y:S01]  /*6f10*/  LDCU.128 UR4, c[0x0][0xbc0] ;  /* 0x00017800ff0477ac */ /* 0x000ee20008000c00 */
[C---:B------:R-:W-:Y:S02]  /*6f20*/  IADD3 R14, P0, PT, R16.reuse, UR18, RZ ;  /* 0x00000012100e7c10 */ /* 0x040fe4000ff1e0ff */
[----:B------:R-:W-:Y:S01]  /*6f30*/  IADD3 R18, P2, PT, R15, UR14, RZ ;  /* 0x0000000e0f127c10 */ /* 0x000fe2000ff5e0ff */
[----:B------:R-:W4:Y:S01]  /*6f40*/  LDCU.64 UR10, c[0x0][0xba8] ;  /* 0x00017500ff0a77ac */ /* 0x000f220008000a00 */
[----:B------:R-:W-:-:S02]  /*6f50*/  LEA.HI.X.SX32 R13, R16, UR15, 0x1, P0 ;  /* 0x0000000f100d7c11 */ /* 0x000fc400080f0eff */
[----:B------:R-:W4:Y:S01]  /*6f60*/  I2F.RP R2, R3 ;  /* 0x0000000300027306 */ /* 0x000f220000209400 */
[----:B------:R-:W-:Y:S02]  /*6f70*/  LEA.HI.X.SX32 R17, R15, UR13, 0x1, P2 ;  /* 0x0000000d0f117c11 */ /* 0x000fe400090f0eff */
[----:B-1----:R-:W-:-:S05]  /*6f80*/  IADD3 R16, P0, PT, R14, UR9, RZ ;  /* 0x000000090e107c10 */ /* 0x002fca000ff1e0ff */
[----:B--2---:R-:W1:Y:S01]  /*6f90*/  MUFU.RCP R26, R26 ;  /* 0x0000001a001a7308 */ /* 0x004e620000001000 */
[----:B---3--:R-:W-:Y:S01]  /*6fa0*/  IADD3 R20, P1, PT, R18, UR7, RZ ;  /* 0x0000000712147c10 */ /* 0x008fe2000ff3e0ff */
[----:B------:R-:W-:Y:S02]  /*6fb0*/  IMAD.X R15, RZ, RZ, R13, P0 ;  /* 0x000000ffff0f7224 */ /* 0x000fe400000e060d */
[----:B----4-:R-:W-:-:S04]  /*6fc0*/  IMAD.WIDE.U32 R36, R16, UR10, RZ ;  /* 0x0000000a10247c25 */ /* 0x010fc8000f8e00ff */
[----:B------:R-:W2:Y:S01]  /*6fd0*/  MUFU.RCP R2, R2 ;  /* 0x0000000200027308 */ /* 0x000ea20000001000 */
[----:B------:R-:W-:Y:S02]  /*6fe0*/  IMAD.X R19, RZ, RZ, R17, P1 ;  /* 0x000000ffff137224 */ /* 0x000fe400008e0611 */
[----:B------:R-:W-:-:S04]  /*6ff0*/  IMAD.WIDE.U32 R30, R15, UR10, RZ ;  /* 0x0000000a0f1e7c25 */ /* 0x000fc8000f8e00ff */
[----:B------:R-:W-:-:S04]  /*7000*/  IMAD.WIDE.U32 R28, R19, UR4, RZ ;  /* 0x00000004131c7c25 */ /* 0x000fc8000f8e00ff */
[----:B------:R-:W-:-:S04]  /*7010*/  IMAD.WIDE.U32 R30, P1, R16, UR11, R30 ;  /* 0x0000000b101e7c25 */ /* 0x000fc8000f82001e */
[----:B-1----:R-:W-:Y:S02]  /*7020*/  VIADD R26, R26, 0xffffffe ;  /* 0x0ffffffe1a1a7836 */ /* 0x002fe40000000000 */
[C---:B------:R-:W-:Y:S02]  /*7030*/  IMAD.WIDE.U32 R28, P0, R20.reuse, UR5, R28 ;  /* 0x00000005141c7c25 */ /* 0x040fe4000f80001c */
[----:B------:R-:W1:Y:S02]  /*7040*/  F2I.FTZ.U32.TRUNC.NTZ R27, R26 ;  /* 0x0000001a001b7305 */ /* 0x000e64000021f000 */
[----:B------:R-:W-:-:S04]  /*7050*/  IMAD.WIDE.U32 R38, R20, UR4, RZ ;  /* 0x0000000414267c25 */ /* 0x000fc8000f8e00ff */
[----:B------:R-:W-:Y:S01]  /*7060*/  IMAD.X R35, RZ, RZ, RZ, P1 ;  /* 0x000000ffff237224 */ /* 0x000fe200008e06ff */
[----:B------:R-:W-:Y:S01]  /*7070*/  IADD3 RZ, P1, PT, R37, R30, RZ ;  /* 0x0000001e25ff7210 */ /* 0x000fe20007f3e0ff */
[----:B--2---:R-:W-:Y:S01]  /*7080*/  VIADD R2, R2, 0xffffffe ;  /* 0x0ffffffe02027836 */ /* 0x004fe20000000000 */
[----:B------:R-:W-:Y:S01]  /*7090*/  IADD3 RZ, P2, PT, R39, R28, RZ ;  /* 0x0000001c27ff7210 */ /* 0x000fe20007f5e0ff */
[----:B------:R-:W-:Y:S02]  /*70a0*/  IMAD.MOV.U32 R34, RZ, RZ, R31 ;  /* 0x000000ffff227224 */ /* 0x000fe400078e001f */
[----:B------:R-:W-:Y:S01]  /*70b0*/  IMAD.X R33, RZ, RZ, RZ, P0 ;  /* 0x000000ffff217224 */ /* 0x000fe200000e06ff */
[----:B------:R-:W-:Y:S01]  /*70c0*/  ISETP.NE.U32.AND P0, PT, RZ, UR10, PT ;  /* 0x0000000aff007c0c */ /* 0x000fe2000bf05070 */
[----:B------:R-:W-:Y:S02]  /*70d0*/  IMAD.MOV.U32 R32, RZ, RZ, R29 ;  /* 0x000000ffff207224 */ /* 0x000fe400078e001d */
[----:B------:R-:W2:Y:S01]  /*70e0*/  F2I.FTZ.U32.TRUNC.NTZ R29, R2 ;  /* 0x00000002001d7305 */ /* 0x000ea2000021f000 */
[----:B------:R-:W-:Y:S01]  /*70f0*/  IMAD.WIDE.U32.X R34, R15, UR11, R34, P1 ;  /* 0x0000000b0f227c25 */ /* 0x000fe200088e0422 */
[----:B------:R-:W-:-:S02]  /*7100*/  ISETP.NE.U32.AND P1, PT, RZ, UR4, PT ;  /* 0x00000004ff007c0c */ /* 0x000fc4000bf25070 */
[----:B------:R-:W-:Y:S01]  /*7110*/  ISETP.NE.AND.EX P0, PT, RZ, UR11, PT, P0 ;  /* 0x0000000bff007c0c */ /* 0x000fe2000bf05300 */
[----:B------:R-:W-:Y:S01]  /*7120*/  IMAD.WIDE.U32.X R32, R19, UR5, R32, P2 ;  /* 0x0000000513207c25 */ /* 0x000fe200090e0420 */
[----:B------:R-:W-:Y:S02]  /*7130*/  ISETP.NE.AND.EX P1, PT, RZ, UR5, PT, P1 ;  /* 0x00000005ff007c0c */ /* 0x000fe4000bf25310 */
[----:B------:R-:W-:Y:S01]  /*7140*/  SEL R14, R14, R34, !P0 ;  /* 0x000000220e0e7207 */ /* 0x000fe20004000000 */
[----:B-1----:R-:W-:Y:S01]  /*7150*/  IMAD.MOV R16, RZ, RZ, -R27 ;  /* 0x000000ffff107224 */ /* 0x002fe200078e0a1b */
[----:B------:R-:W-:Y:S01]  /*7160*/  SEL R13, R13, R35, !P0 ;  /* 0x000000230d0d7207 */ /* 0x000fe20004000000 */
[----:B------:R-:W-:Y:S01]  /*7170*/  IMAD.MOV.U32 R26, RZ, RZ, RZ ;  /* 0x000000ffff1a7224 */ /* 0x000fe200078e00ff */
[----:B------:R-:W-:Y:S01]  /*7180*/  SEL R18, R18, R32, !P1 ;  /* 0x0000002012127207 */ /* 0x000fe20004800000 */
[----:B------:R-:W-:Y:S01]  /*7190*/  IMAD R15, R16, R12, RZ ;  /* 0x0000000c100f7224 */ /* 0x000fe200078e02ff */
[----:B------:R-:W-:Y:S01]  /*71a0*/  SEL R17, R17, R33, !P1 ;  /* 0x0000002111117207 */ /* 0x000fe20004800000 */
[----:B--2---:R-:W-:Y:S01]  /*71b0*/  IMAD.MOV R20, RZ, RZ, -R29 ;  /* 0x000000ffff147224 */ /* 0x004fe200078e0a1d */
[----:B------:R-:W-:Y:S01]  /*71c0*/  SHF.R.U64 R2, R14, UR8, R13 ;  /* 0x000000080e027c19 */ /* 0x000fe2000800120d */
[----:B------:R-:W-:Y:S01]  /*71d0*/  IMAD.HI.U32 R15, R27, R15, R26 ;  /* 0x0000000f1b0f7227 */ /* 0x000fe200078e001a */
[----:B------:R-:W-:-:S02]  /*71e0*/  SHF.R.U64 R17, R18, UR6, R17 ;  /* 0x0000000612117c19 */ /* 0x000fc40008001211 */
[----:B------:R-:W-:Y:S01]  /*71f0*/  IADD3 R19, PT, PT, R5, -0x1, R2 ;  /* 0xffffffff05137810 */ /* 0x000fe20007ffe002 */
[----:B------:R-:W-:Y:S01]  /*7200*/  IMAD.MOV.U32 R28, RZ, RZ, RZ ;  /* 0x000000ffff1c7224 */ /* 0x000fe200078e00ff */
[----:B------:R-:W-:Y:S01]  /*7210*/  IADD3 R18, PT, PT, R4, -0x1, R17 ;  /* 0xffffffff04127810 */ /* 0x000fe20007ffe011 */
[----:B------:R-:W-:Y:S01]  /*7220*/  IMAD R17, R20, R3, RZ ;  /* 0x0000000314117224 */ /* 0x000fe200078e02ff */
[----:B------:R-:W-:Y:S02]  /*7230*/  IABS R14, R5 ;  /* 0x00000005000e7213 */ /* 0x000fe40000000000 */
[----:B------:R-:W-:Y:S01]  /*7240*/  IABS R16, R19 ;  /* 0x0000001300107213 */ /* 0x000fe20000000000 */
[----:B------:R-:W-:Y:S01]  /*7250*/  IMAD.HI.U32 R17, R29, R17, R28 ;  /* 0x000000111d117227 */ /* 0x000fe200078e001c */
[----:B------:R-:W-:Y:S02]  /*7260*/  IABS R2, R4 ;  /* 0x0000000400027213 */ /* 0x000fe40000000000 */
[----:B------:R-:W-:Y:S01]  /*7270*/  IABS R13, R18 ;  /* 0x00000012000d7213 */ /* 0x000fe20000000000 */
[----:B------:R-:W-:Y:S01]  /*7280*/  IMAD.MOV R14, RZ, RZ, -R14 ;  /* 0x000000ffff0e7224 */ /* 0x000fe200078e0a0e */
        /* <DEDUP_REMOVED lines=29> */
.L_x_78:
[----:B------:R-:W-:Y:S05]  /*7460*/  BSYNC.RECONVERGENT B0 ;  /* 0x0000000000007941 */ /* 0x000fea0003800200 */
.L_x_77:
[----:B--2---:R-:W2:Y:S01]  /*7470*/  SHFL.UP PT, R2, R17, 0x1, RZ ;  /* 0x0420000011027989 */ /* 0x004ea200000e00ff */
        /* <DEDUP_REMOVED lines=14> */
[----:B---3--:R-:W-:-:S03]  /*7560*/  SEL R15, R15, RZ, P4 ;  /* 0x000000ff0f0f7207 */ /* 0x008fc60002000000 */
[----:B------:R-:W2:Y:S02]  /*7570*/  SHFL.UP PT, R19, R16, 0x4, RZ ;  /* 0x0480000010137989 */ /* 0x000ea400000e00ff */
[----:B------:R-:W-:-:S05]  /*7580*/  IMAD.X R15, R15, 0x1, R2, P0 ;  /* 0x000000010f0f7824 */ /* 0x000fca00000e0602 */
        /* <DEDUP_REMOVED lines=8> */
[----:B------:R-:W-:Y:S01]  /*7610*/  IADD3 R20, P0, PT, R18, R19, RZ ;  /* 0x0000001312147210 */ /* 0x000fe20007f1e0ff */
[----:B------:R-:W-:Y:S01]  /*7620*/  IMAD.U32 R18, RZ, RZ, UR17 ;  /* 0x00000011ff127e24 */ /* 0x000fe2000f8e00ff */
[----:B---3--:R-:W-:-:S03]  /*7630*/  SEL R3, R3, RZ, P2 ;  /* 0x000000ff03037207 */ /* 0x008fc60001000000 */
[----:B------:R-:W2:Y:S02]  /*7640*/  SHFL.UP PT, R15, R20, 0x10, RZ ;  /* 0x06000000140f7989 */ /* 0x000ea400000e00ff */
[----:B-1----:R-:W-:-:S05]  /*7650*/  IMAD.X R25, R3, 0x1, R2, P0 ;  /* 0x0000000103197824 */ /* 0x002fca00000e0602 */
[----:B------:R-:W1:Y:S01]  /*7660*/  SHFL.UP PT, R3, R25, 0x10, RZ ;  /* 0x0600000019037989 */ /* 0x000e6200000e00ff */
[----:B--2---:R-:W-:-:S04]  /*7670*/  SEL R15, R15, RZ, P3 ;  /* 0x000000ff0f0f7207 */ /* 0x004fc80001800000 */
[----:B------:R-:W-:Y:S02]  /*7680*/  IADD3 R16, P0, PT, R15, R20, RZ ;  /* 0x000000140f107210 */ /* 0x000fe40007f1e0ff */
[----:B-1----:R-:W-:-:S05]  /*7690*/  SEL R2, R3, RZ, P3 ;  /* 0x000000ff03027207 */ /* 0x002fca0001800000 */
[----:B------:R-:W-:Y:S01]  /*76a0*/  IMAD.X R15, R2, 0x1, R25, P0 ;  /* 0x00000001020f7824 */ /* 0x000fe200000e0619 */
[----:B------:R-:W-:-:S04]  /*76b0*/  IADD3 R2, P0, PT, R16, UR41, RZ ;  /* 0x0000002910027c10 */ /* 0x000fc8000ff1e0ff */
        /* <DEDUP_REMOVED lines=12> */
.L_x_82:
        /* <DEDUP_REMOVED lines=100> */
.L_x_81:
[----:B------:R-:W-:Y:S05]  /*7dc0*/  BSYNC.RECONVERGENT B0 ;  /* 0x0000000000007941 */ /* 0x000fea0003800200 */
.L_x_80:
        /* <DEDUP_REMOVED lines=40> */
.L_x_79:
        /* <DEDUP_REMOVED lines=12> */
[----:B------:R-:W1:Y:S04]  /*8110*/  SHFL.IDX PT, R16, R16, R3, 0x1f ;  /* 0x00001f0310107589 */ /* 0x000e6800000e0000 */
[----:B------:R-:W3:Y:S04]  /*8120*/  SHFL.IDX PT, R2, R2, R3, 0x1f ;  /* 0x00001f0302027589 */ /* 0x000ee800000e0000 */
[----:B------:R2:W4:Y:S04]  /*8130*/  SHFL.IDX PT, R15, R14, R3, 0x1f ;  /* 0x00001f030e0f7589 */ /* 0x00052800000e0000 */
[----:B------:R2:W2:Y:S04]  /*8140*/  SHFL.IDX PT, R14, R17, R3, 0x1f ;  /* 0x00001f03110e7589 */ /* 0x0004a800000e0000 */
[----:B------:R2:W2:Y:S01]  /*8150*/  SHFL.IDX PT, R12, R12, R3, 0x1f ;  /* 0x00001f030c0c7589 */ /* 0x0004a200000e0000 */
[----:B-1----:R-:W-:-:S02]  /*8160*/  R2UR UR41, R16 ;  /* 0x00000000102972ca */ /* 0x002fc400000e0000 */
[----:B---3--:R-:W-:-:S15]  /*8170*/  R2UR UR40, R2 ;  /* 0x00000000022872ca */ /* 0x008fde00000e0000 */
.L_x_76:
[----:B------:R-:W3:Y:S01]  /*8180*/  LDCU UR4, c[0x0][0xbe8] ;  /* 0x00017d00ff0477ac */ /* 0x000ee20008000800 */
[----:B------:R-:W-:Y:S01]  /*8190*/  IMAD.MOV.U32 R16, RZ, RZ, -0x1 ;  /* 0xffffffffff107424 */ /* 0x000fe200078e00ff */
[----:B--2---:R-:W-:Y:S02]  /*81a0*/  MOV R3, 0xffffffff ;  /* 0xffffffff00037802 */ /* 0x004fe40000000f00 */
[----:B---3--:R-:W-:-:S13]  /*81b0*/  ISETP.GE.AND P0, PT, R21, UR4, PT ;  /* 0x0000000415007c0c */ /* 0x008fda000bf06270 */
        /* <DEDUP_REMOVED lines=38> */
.L_x_83:
[----:B------:R-:W-:Y:S01]  /*8420*/  IMAD.U32 R19, RZ, RZ, UR5 ;  /* 0x00000005ff137e24 */ /* 0x000fe2000f8e00ff */
[----:B------:R-:W-:Y:S02]  /*8430*/  MOV R18, UR4 ;  /* 0x0000000400127c02 */ /* 0x000fe40008000f00 */
[----:B------:R-:W-:Y:S02]  /*8440*/  MOV R2, 0x8460 ;  /* 0x0000846000027802 */ /* 0x000fe40000000f00 */
[----:B----45:R-:W-:Y:S05]  /*8450*/  CALL.REL.NOINC `(.L_x_68) ;  /* 0x000000a800ac7944 */ /* 0x030fea0003c00000 */
[----:B------:R-:W-:Y:S02]  /*8460*/  IADD3 R3, PT, PT, -R20, RZ, RZ ;  /* 0x000000ff14037210 */ /* 0x000fe40007ffe1ff */
[----:B------:R-:W-:-:S03]  /*8470*/  MOV R2, R20 ;  /* 0x0000001400027202 */ /* 0x000fc60000000f00 */
[----:B------:R-:W-:-:S07]  /*8480*/  IMAD R20, R16, R3, UR5 ;  /* 0x0000000510147e24 */ /* 0x000fce000f8e0203 */
.L_x_84:
[----:B------:R-:W1:Y:S01]  /*8490*/  LDC R17, c[0x0][0xbdc] ;  /* 0x0002f700ff117b82 */ /* 0x000e620000000800 */
[----:B------:R-:W-:Y:S01]  /*84a0*/  ULOP3.LUT UR8, UR8, UR12, URZ, 0xc0, !UPT ;  /* 0x0000000c08087292 */ /* 0x000fe2000f8ec0ff */
[----:B------:R-:W-:Y:S01]  /*84b0*/  PLOP3.LUT P1, PT, PT, PT, PT, 0x8, 0x80 ;  /* 0x000000000080781c */ /* 0x000fe20003f2e170 */
[----:B------:R-:W-:Y:S01]  /*84c0*/  ULOP3.LUT UR11, UR19, UR11, URZ, 0xc0, !UPT ;  /* 0x0000000b130b7292 */ /* 0x000fe2000f8ec0ff */
[----:B------:R-:W-:Y:S02]  /*84d0*/  IMAD.MOV.U32 R23, RZ, RZ, 0x1 ;  /* 0x00000001ff177424 */ /* 0x000fe400078e00ff */
[----:B------:R-:W-:Y:S02]  /*84e0*/  P2R R24, PR, RZ, 0x2 ;  /* 0x00000002ff187803 */ /* 0x000fe40000000000 */
[----:B------:R-:W2:Y:S08]  /*84f0*/  LDC R3, c[0x0][0xb80] ;  /* 0x0002e000ff037b82 */ /* 0x000eb00000000800 */
[----:B------:R-:W3:Y:S08]  /*8500*/  LDC R16, c[0x0][0xb90] ;  /* 0x0002e400ff107b82 */ /* 0x000ef00000000800 */
[----:B------:R-:W4:Y:S01]  /*8510*/  LDC R18, c[0x0][0xbe0] ;  /* 0x0002f800ff127b82 */ /* 0x000f220000000800 */
[----:B-1----:R-:W-:-:S05]  /*8520*/  SHF.L.U32 R2, R2, R17, RZ ;  /* 0x0000001102027219 */ /* 0x002fca00000006ff */
[----:B------:R-:W-:Y:S02]  /*8530*/  VIADD R17, R2, UR8 ;  /* 0x0000000802117c36 */ /* 0x000fe40008000000 */
[----:B--2---:R-:W-:Y:S02]  /*8540*/  IMAD R3, R20, R3, UR11 ;  /* 0x0000000b14037e24 */ /* 0x004fe4000f8e0203 */
[----:B---3--:R-:W-:Y:S01]  /*8550*/  IMAD R16, R17, R16, UR32 ;  /* 0x0000002011107e24 */ /* 0x008fe2000f8e0210 */
[----:B----4-:R-:W-:-:S04]  /*8560*/  ISETP.NE.AND P0, PT, R18, 0x1, PT ;  /* 0x000000011200780c */ /* 0x010fc80003f05270 */
[----:B------:R-:W-:Y:S02]  /*8570*/  SEL R22, R16, R3, !P0 ;  /* 0x0000000310167207 */ /* 0x000fe40004000000 */
[----:B------:R-:W-:Y:S01]  /*8580*/  SEL R16, R3, R16, !P0 ;  /* 0x0000001003107207 */ /* 0x000fe20004000000 */
[----:B------:R-:W-:Y:S02]  /*8590*/  IMAD.MOV.U32 R3, RZ, RZ, R21 ;  /* 0x000000ffff037224 */ /* 0x000fe400078e0015 */
.L_x_75:
[----:B------:R-:W-:-:S09]  /*85a0*/  UISETP.NE.AND UP0, UPT, UR37, 0x1, UPT ;  /* 0x000000012500788c */ /* 0x000fd2000bf05270 */
[----:B------:R-:W-:Y:S05]  /*85b0*/  BRA.U !UP0, `(.L_x_85) ;  /* 0x0000000108047547 */ /* 0x000fea000b800000 */
[----:B------:R-:W-:Y:S05]  /*85c0*/  BPT.TRAP 0x1 ;  /* 0x000000040000795c */ /* 0x000fea0000300000 */
.L_x_85:
[----:B------:R-:W2:Y:S01]  /*85d0*/  S2UR UR4, SR_CgaCtaId ;  /* 0x00000000000479c3 */ /* 0x000ea20000008800 */
[----:B------:R-:W-:Y:S01]  /*85e0*/  UMOV UR5, 0x400 ;  /* 0x0000040000057882 */ /* 0x000fe20000000000 */
[----:B------:R-:W-:Y:S02]  /*85f0*/  SHF.L.U32 R2, R0, 0x1f, RZ ;  /* 0x0000001f00027819 */ /* 0x000fe400000006ff */
[----:B------:R-:W-:Y:S02]  /*8600*/  ISETP.NE.AND P1, PT, R10, R3, PT ;  /* 0x000000030a00720c */ /* 0x000fe40003f25270 */
[----:B------:R-:W-:-:S04]  /*8610*/  ISETP.NE.AND P2, PT, R24, RZ, PT ;  /* 0x000000ff1800720c */ /* 0x000fc80003f45270 */
[----:B------:R-:W-:Y:S01]  /*8620*/  ISETP.NE.AND P2, PT, R10, R3, !P2 ;  /* 0x000000030a00720c */ /* 0x000fe20005745270 */
[----:B------:R-:W-:-:S06]  /*8630*/  VIADD R10, R11, 0x1 ;  /* 0x000000010b0a7836 */ /* 0x000fcc0000000000 */
[----:B------:R-:W-:Y:S01]  /*8640*/  @!P1 IMAD.MOV R10, RZ, RZ, R11 ;  /* 0x000000ffff0a9224 */ /* 0x000fe200078e020b */
[----:B--2---:R-:W-:-:S04]  /*8650*/  ULEA UR4, UR4, UR5, 0x18 ;  /* 0x0000000504047291 */ /* 0x004fc8000f8ec0ff */
[----:B------:R-:W-:-:S09]  /*8660*/  ULEA UR4, UR20, UR4, 0x3 ;  /* 0x0000000414047291 */ /* 0x000fd2000f8e18ff */
[----:B------:R-:W2:Y:S02]  /*8670*/  SYNCS.PHASECHK.TRANS64.TRYWAIT P0, [UR4+0x100], R2 ;  /* 0x00010002ff0075a7 */ /* 0x000ea40008001104 */
[----:B--2---:R-:W-:Y:S05]  /*8680*/  @!P0 BRA `(.L_x_86) ;  /* 0x0000009800288947 */ /* 0x004fea0003800000 */
.L_x_261:
[----:B------:R-:W-:Y:S02]  /*8690*/  ELECT P0, URZ, PT ;  /* 0x0000000000ff782f */ /* 0x000fe40003800000 */
[----:B------:R-:W-:Y:S01]  /*86a0*/  ISETP.NE.AND P1, PT, R24, RZ, PT ;  /* 0x000000ff1800720c */ /* 0x000fe20003f25270 */
[----:B------:R-:W-:Y:S03]  /*86b0*/  BSSY.RECONVERGENT B0, `(.L_x_87) ;  /* 0x0000015000007945 */ /* 0x000fe60003800200 */
[----:B------:R-:W-:-:S04]  /*86c0*/  SEL R10, R10, RZ, !P1 ;  /* 0x000000ff0a0a7207 */ /* 0x000fc80004800000 */
[----:B--2---:R-:W-:-:S03]  /*86d0*/  PRMT R11, R10, 0x7610, R11 ;  /* 0x000076100a0b7816 */ /* 0x004fc6000000000b */
[----:B------:R-:W-:Y:S05]  /*86e0*/  @!P0 BRA `(.L_x_88) ;  /* 0x0000000000448947 */ /* 0x000fea0003800000 */
[----:B------:R-:W-:Y:S01]  /*86f0*/  UIMAD UR5, UR20, 0x14, UR36 ;  /* 0x00000014140578a4 */ /* 0x000fe2000f8e0224 */
[----:B------:R-:W-:-:S04]  /*8700*/  SEL R2, RZ, 0x1, !P2 ;  /* 0x00000001ff027807 */ /* 0x000fc80005000000 */
[----:B------:R-:W-:-:S04]  /*8710*/  PRMT R2, R2, 0x5410, R11 ;  /* 0x0000541002027816 */ /* 0x000fc8000000000b */
        /* <DEDUP_REMOVED lines=13> */
.L_x_89:
[----:B---3--:R-:W-:Y:S01]  /*87f0*/  SYNCS.ARRIVE.TRANS64.A1T0 RZ, [UR4+0xc0], RZ ;  /* 0x0000c0ffffff79a7 */ /* 0x008fe20008100004 */
.L_x_88:
[----:B------:R-:W-:Y:S05]  /*8800*/  BSYNC.RECONVERGENT B0 ;  /* 0x0000000000007941 */ /* 0x000fea0003800200 */
.L_x_87:
[----:B------:R-:W-:Y:S01]  /*8810*/  UIADD3 UR20, UPT, UPT, UR20, 0x1, URZ ;  /* 0x0000000114147890 */ /* 0x000fe2000fffe0ff */
[----:B------:R-:W-:Y:S02]  /*8820*/  VIADD R9, R9, 0x1 ;  /* 0x0000000109097836 */ /* 0x000fe40000000000 */
[----:B------:R-:W-:Y:S01]  /*8830*/  IMAD.MOV.U32 R10, RZ, RZ, R3 ;  /* 0x000000ffff0a7224 */ /* 0x000fe200078e0003 */
[----:B------:R-:W-:Y:S02]  /*8840*/  UISETP.NE.AND UP0, UPT, UR20, 0x8, UPT ;  /* 0x000000081400788c */ /* 0x000fe4000bf05270 */
[----:B------:R-:W-:Y:S02]  /*8850*/  ISETP.NE.AND P0, PT, R9, 0x4, PT ;  /* 0x000000040900780c */ /* 0x000fe40003f05270 */
[----:B------:R-:W-:Y:S02]  /*8860*/  USEL UR4, URZ, 0x1, UP0 ;  /* 0x00000001ff047887 */ /* 0x000fe40008000000 */
[----:B------:R-:W-:-:S04]  /*8870*/  USEL UR20, UR20, URZ, UP0 ;  /* 0x000000ff14147287 */ /* 0x000fc80008000000 */
[----:B------:R-:W-:-:S05]  /*8880*/  LOP3.LUT R0, R0, UR4, RZ, 0x3c, !PT ;  /* 0x0000000400007c12 */ /* 0x000fca000f8e3cff */
[----:B------:R-:W-:Y:S05]  /*8890*/  @!P0 EXIT ;  /* 0x000000000000894d */ /* 0x000fea0003800000 */
[----:B------:R-:W-:Y:S05]  /*88a0*/  BRA `(.L_x_90) ;  /* 0xffffffe000fc7947 */ /* 0x000fea000383ffff */
.L_x_57:
[----:B------:R-:W-:-:S09]  /*88b0*/  UISETP.NE.AND UP0, UPT, UR37, 0x3, UPT ;  /* 0x000000032500788c */ /* 0x000fd2000bf05270 */
[----:B------:R-:W-:Y:S05]  /*88c0*/  BRA.U UP0, `(.L_x_91) ;  /* 0x0000001100cc7547 */ /* 0x000fea000b800000 */
[----:B------:R-:W-:-:S08]  /*88d0*/  NOP ;  /* 0x0000000000007918 */ /* 0x000fd00000000000 */
[----:B-1--45:R-:W1:-:S00]  /*88e0*/  USETMAXREG.DEALLOC.CTAPOOL 0x88 ;  /* 0x00000088000079c8 */ /* 0x032e4000080e0500 */
[----:B-1----:R-:W1:Y:S01]  /*88f0*/  LDC.64 R20, c[0x0][0x390] ;  /* 0x0000e400ff147b82 */ /* 0x002e620000000a00 */
[----:B------:R-:W-:Y:S02]  /*8900*/  HFMA2 R18, -RZ, RZ, 0, 0 ;  /* 0x00000000ff127431 */ /* 0x000fe400000001ff */
[----:B------:R-:W-:Y:S01]  /*8910*/  IMAD.MOV.U32 R19, RZ, RZ, 0x1 ;  /* 0x00000001ff137424 */ /* 0x000fe200078e00ff */
[----:B------:R-:W-:Y:S01]  /*8920*/  PRMT R4, RZ, 0x7610, R4 ;  /* 0x00007610ff047816 */ /* 0x000fe20000000004 */
[----:B------:R-:W2:Y:S03]  /*8930*/  LDCU UR26, c[0x0][0x880] ;  /* 0x00011000ff1a77ac */ /* 0x000ea60008000800 */
[----:B------:R-:W3:Y:S01]  /*8940*/  LDC.64 R10, c[0x0][0xb08] ;  /* 0x0002c200ff0a7b82 */ /* 0x000ee20000000a00 */
[----:B------:R-:W4:Y:S01]  /*8950*/  LDCU.64 UR6, c[0x0][0x888] ;  /* 0x00011100ff0677ac */ /* 0x000f220008000a00 */
[----:B------:R-:W-:Y:S01]  /*8960*/  UPLOP3.LUT UP1, UPT, UPT, UPT, UPT, 0x40, 0x4 ;  /* 0x000000000004789c */ /* 0x000fe20003f2e870 */
[----:B------:R-:W-:-:S05]  /*8970*/  UMOV UR5, URZ ;  /* 0x000000ff00057c82 */ /* 0x000fca0008000000 */
[----:B------:R-:W1:Y:S08]  /*8980*/  LDC.64 R8, c[0x0][0xb10] ;  /* 0x0002c400ff087b82 */ /* 0x000e700000000a00 */
[----:B--2---:R-:W1:Y:S02]  /*8990*/  LDC.64 R2, c[0x0][0x890] ;  /* 0x00022400ff027b82 */ /* 0x004e640000000a00 */
.L_x_125:
[----:B------:R-:W-:Y:S04]  /*89a0*/  LOP3.LUT R0, R4, 0xffff, RZ, 0xc0, !PT ;  /* 0x0000ffff04007812 */ /* 0x000fe800078ec0ff */
[----:B------:R-:W-:Y:S04]  /*89b0*/  SHF.R.U32.HI R0, RZ, 0x1, R0 ;  /* 0x00000001ff007819 */ /* 0x000fe80000011600 */
[----:B------:R-:W-:Y:S05]  /*89c0*/  LOP3.LUT R0, R0, 0xffff, RZ, 0xc0, !PT ;  /* 0x0000ffff00007812 */ /* 0x000fea00078ec0ff */
[----:B------:R-:W-:Y:S05]  /*89d0*/  IMAD R0, R0, 0x4925, RZ ;  /* 0x0000492500007824 */ /* 0x000fea00078e02ff */
[----:B------:R-:W-:Y:S04]  /*89e0*/  SHF.R.U32.HI R0, RZ, 0x11, R0 ;  /* 0x00000011ff007819 */ /* 0x000fe80000011600 */
[----:B------:R-:W-:Y:S05]  /*89f0*/  PRMT R0, R0, 0x9910, RZ ;  /* 0x0000991000007816 */ /* 0x000fea00000000ff */
[----:B------:R-:W-:Y:S04]  /*8a00*/  IMAD R0, R0, 0xe, RZ ;  /* 0x0000000e00007824 */ /* 0x000fe800078e02ff */
[----:B------:R-:W-:Y:S05]  /*8a10*/  IMAD.MOV R0, RZ, RZ, -R0 ;  /* 0x000000ffff007224 */ /* 0x000fea00078e0a00 */
[----:B------:R-:W-:Y:S05]  /*8a20*/  PRMT R5, R0, 0x7710, RZ ;  /* 0x0000771000057816 */ /* 0x000fea00000000ff */
[----:B------:R-:W-:Y:S05]  /*8a30*/  IMAD.IADD R5, R5, 0x1, R4 ;  /* 0x0000000105057824 */ /* 0x000fea00078e0204 */
[----:B------:R-:W-:Y:S11]  /*8a40*/  R2UR UR4, R5 ;  /* 0x00000000050472ca */ /* 0x000ff600000e0000 */
[----:B------:R-:W-:Y:S02]  /*8a50*/  @!UPT UIADD3 URZ, UPT, UPT, URZ, URZ, URZ ;  /* 0x000000fffffff290 */ /* 0x000fe4000fffe0ff */
[----:B------:R-:W-:Y:S06]  /*8a60*/  ULOP3.LUT UR4, UR4, 0xffff, URZ, 0xc0, !UPT ;  /* 0x0000ffff04047892 */ /* 0x000fec000f8ec0ff */
[----:B------:R-:W-:Y:S02]  /*8a70*/  IMAD.U32 R4, RZ, RZ, UR4 ;  /* 0x00000004ff047e24 */ /* 0x000fe4000f8e00ff */
[----:B------:R-:W-:Y:S03]  /*8a80*/  IMAD.U32 R0, RZ, RZ, UR4 ;  /* 0x00000004ff007e24 */ /* 0x000fe6000f8e00ff */
[----:B------:R-:W-:Y:S04]  /*8a90*/  LEA R4, P0, R4, UR22, 0x7 ;  /* 0x0000001604047c11 */ /* 0x000fe8000f8038ff */
[----:B------:R-:W-:Y:S02]  /*8aa0*/  LEA.HI.X R5, R0, UR23, RZ, 0x7, P0 ;  /* 0x0000001700057c11 */ /* 0x000fe400080f3cff */
[----:B------:R-:W-:Y:S02]  /*8ab0*/  R2UR UR28, R4 ;  /* 0x00000000041c72ca */ /* 0x000fe400000e0000 */
[----:B------:R-:W-:Y:S01]  /*8ac0*/  R2UR UR29, R5 ;  /* 0x00000000051d72ca */ /* 0x000fe200000e0000 */
[----:B------:R-:W-:Y:S03]  /*8ad0*/  @!UPT UIADD3 URZ, UPT, UPT, URZ, URZ, URZ ;  /* 0x000000fffffff290 */ /* 0x000fe6000fffe0ff */
[----:B------:R-:W-:Y:S11]  /*8ae0*/  BRA.U UP1, `(.L_x_92) ;  /* 0x0000000501107547 */ /* 0x000ff6000b800000 */
[----:B------:R-:W2:Y:S01]  /*8af0*/  S2R R0, SR_LANEID ;  /* 0x0000000000007919 */ /* 0x000ea20000000000 */
[----:B------:R-:W-:Y:S02]  /*8b00*/  MOV R4, 0x400 ;  /* 0x0000040000047802 */ /* 0x000fe40000000f00 */
[----:B------:R-:W-:Y:S01]  /*8b10*/  ELECT P0, URZ, PT ;  /* 0x0000000000ff782f */ /* 0x000fe20003800000 */
[----:B------:R-:W-:Y:S01]  /*8b20*/  BSSY.RECONVERGENT B0, `(.L_x_93) ;  /* 0x0000037000007945 */ /* 0x000fe20003800200 */
[----:B------:R-:W5:Y:S02]  /*8b30*/  S2R R15, SR_CgaCtaId ;  /* 0x00000000000f7919 */ /* 0x000f640000008800 */
[----:B-----5:R-:W-:Y:S01]  /*8b40*/  LEA R15, R15, R4, 0x18 ;  /* 0x000000040f0f7211 */ /* 0x020fe200078ec0ff */
[----:B--2---:R-:W-:Y:S05]  /*8b50*/  IMAD.SHL.U32 R0, R0, 0x4, RZ ;  /* 0x0000000400007824 */ /* 0x004fea00078e00ff */
[----:B------:R-:W-:Y:S03]  /*8b60*/  IADD3 R16, PT, PT, R0, 0x380, R15 ;  /* 0x0000038000107810 */ /* 0x000fe60007ffe00f */
[----:B------:R-:W-:Y:S05]  /*8b70*/  @!P0 BRA `(.L_x_94) ;  /* 0x0000000000c48947 */ /* 0x000fea0003800000 */
[----:B-1----:R-:W-:Y:S01]  /*8b80*/  ISETP.NE.U32.AND P0, PT, R8, RZ, PT ;  /* 0x000000ff0800720c */ /* 0x002fe20003f05070 */
[----:B------:R-:W-:Y:S01]  /*8b90*/  IMAD.WIDE R12, R17, 0xc, R20 ;  /* 0x0000000c110c7825 */ /* 0x000fe200078e0214 */
[----:B---3--:R-:W-:Y:S01]  /*8ba0*/  ISETP.NE.U32.AND P1, PT, R10, RZ, PT ;  /* 0x000000ff0a00720c */ /* 0x008fe20003f25070 */
[----:B------:R-:W1:Y:S01]  /*8bb0*/  S2UR UR4, SR_CgaCtaId ;  /* 0x00000000000479c3 */ /* 0x000e620000008800 */
[----:B------:R-:W-:Y:S01]  /*8bc0*/  ISETP.NE.AND.EX P0, PT, R9, RZ, PT, P0 ;  /* 0x000000ff0900720c */ /* 0x000fe20003f05300 */
[----:B------:R-:W-:Y:S01]  /*8bd0*/  UMOV UR8, 0x400 ;  /* 0x0000040000087882 */ /* 0x000fe20000000000 */
[----:B------:R-:W2:Y:S01]  /*8be0*/  LDG.E R26, desc[UR50][R12.64] ;  /* 0x000000320c1a7981 */ /* 0x000ea2000c1e1900 */
[----:B------:R-:W-:Y:S10]  /*8bf0*/  ISETP.NE.AND.EX P1, PT, R11, RZ, PT, P1 ;  /* 0x000000ff0b00720c */ /* 0x000ff40003f25310 */
[----:B------:R-:W3:Y:S08]  /*8c00*/  @P0 LDC.64 R4, c[0x0][0xb10] ;  /* 0x0002c400ff040b82 */ /* 0x000ef00000000a00 */
[----:B------:R-:W5:Y:S01]  /*8c10*/  @P1 LDC.64 R6, c[0x0][0xb08] ;  /* 0x0002c200ff061b82 */ /* 0x000f620000000a00 */
[----:B--2---:R-:W-:Y:S01]  /*8c20*/  SHF.R.S32.HI R27, RZ, 0x1f, R26 ;  /* 0x0000001fff1b7819 */ /* 0x004fe2000001141a */
[C---:B---3--:R-:W-:Y:S01]  /*8c30*/  @P0 IMAD.WIDE R4, R17.reuse, 0x8, R4 ;  /* 0x0000000811040825 */ /* 0x048fe200078e0204 */
[----:B-1----:R-:W-:Y:S03]  /*8c40*/  ULEA UR4, UR4, UR8, 0x18 ;  /* 0x0000000804047291 */ /* 0x002fe6000f8ec0ff */
[----:B-----5:R-:W-:Y:S01]  /*8c50*/  @P1 IMAD.WIDE R6, R17, 0x8, R6 ;  /* 0x0000000811061825 */ /* 0x020fe200078e0206 */
[----:B------:R-:W2:Y:S01]  /*8c60*/  @P0 LDG.E.64 R28, desc[UR50][R4.64] ;  /* 0x00000032041c0981 */ /* 0x000ea2000c1e1b00 */
[----:B------:R-:W-:Y:S03]  /*8c70*/  UIADD3 UR8, UPT, UPT, UR4, 0x380, URZ ;  /* 0x0000038004087890 */ /* 0x000fe6000fffe0ff */
[----:B------:R1:W3:Y:S04]  /*8c80*/  @P1 LDG.E.64 R24, desc[UR50][R6.64] ;  /* 0x0000003206181981 */ /* 0x0002e8000c1e1b00 */
[----:B------:R-:W-:Y:S04]  /*8c90*/  STS [UR4+0x3b0], RZ ;  /* 0x0003b0ffff007988 */ /* 0x000fe80008000804 */
[----:B------:R5:W4:Y:S04]  /*8ca0*/  LDG.E R5, desc[UR50][R12.64+0x4] ;  /* 0x000004320c057981 */ /* 0x000b28000c1e1900 */
[----:B-1----:R-:W1:Y:S01]  /*8cb0*/  LDS R7, [UR4+0x39c] ;  /* 0x00039c04ff077984 */ /* 0x002e620008000800 */
[----:B------:R-:W-:Y:S05]  /*8cc0*/  IMAD.U32 R6, RZ, RZ, UR8 ;  /* 0x00000008ff067e24 */ /* 0x000fea000f8e00ff */
[----:B-----5:R-:W-:Y:S05]  /*8cd0*/  SHF.R.U64 R12, R6, 0x4, RZ ;  /* 0x00000004060c7819 */ /* 0x020fea00000012ff */
[----:B------:R-:W-:Y:S04]  /*8ce0*/  STS [UR4+0x390], R12 ;  /* 0x0003900cff007988 */ /* 0x000fe80008000804 */
[----:B------:R-:W-:Y:S01]  /*8cf0*/  STS [UR4+0x394], R12 ;  /* 0x0003940cff007988 */ /* 0x000fe20008000804 */
[----:B------:R-:W-:Y:S02]  /*8d00*/  @!P0 IMAD.MOV.U32 R28, RZ, RZ, R26 ;  /* 0x000000ffff1c8224 */ /* 0x000fe400078e001a */
[----:B------:R-:W-:Y:S01]  /*8d10*/  @!P0 IMAD.MOV.U32 R29, RZ, RZ, R27 ;  /* 0x000000ffff1d8224 */ /* 0x000fe200078e001b */
[----:B---3--:R-:W-:Y:S04]  /*8d20*/  @P1 STS.64 [UR4+0x380], R24 ;  /* 0x00038018ff001988 */ /* 0x008fe80008000a04 */
[----:B--2---:R-:W-:Y:S04]  /*8d30*/  SHF.L.U64.HI R14, R28, 0x1, R29 ;  /* 0x000000011c0e7819 */ /* 0x004fe8000001021d */
[----:B------:R-:W-:Y:S04]  /*8d40*/  LOP3.LUT R14, R14, 0x1fffffff, RZ, 0xc0, !PT ;  /* 0x1fffffff0e0e7812 */ /* 0x000fe800078ec0ff */
[----:B------:R-:W-:Y:S04]  /*8d50*/  SHF.R.U32.HI R4, RZ, 0x4, R14 ;  /* 0x00000004ff047819 */ /* 0x000fe8000001160e */
[----:B-1----:R-:W-:Y:S02]  /*8d60*/  LOP3.LUT R23, R7, 0xf, R4, 0xb8, !PT ;  /* 0x0000000f07177812 */ /* 0x002fe400078eb804 */
[----:B------:R-:W-:Y:S03]  /*8d70*/  CS2R R6, SRZ ;  /* 0x0000000000067805 */ /* 0x000fe6000001ff00 */
[----:B------:R1:W-:Y:S01]  /*8d80*/  STS [UR4+0x39c], R23 ;  /* 0x00039c17ff007988 */ /* 0x0003e20008000804 */
[----:B----4-:R-:W-:Y:S03]  /*8d90*/  VIADD R5, R5, 0xffffffff ;  /* 0xffffffff05057836 */ /* 0x010fe60000000000 */
[----:B------:R-:W2:Y:S01]  /*8da0*/  LDS R4, [UR4+0x39c] ;  /* 0x00039c04ff047984 */ /* 0x000ea20008000800 */
[----:B-1----:R-:W-:Y:S05]  /*8db0*/  IMAD.SHL.U32 R23, R28, 0x2, RZ ;  /* 0x000000021c177824 */ /* 0x002fea00078e00ff */
[----:B------:R-:W-:Y:S04]  /*8dc0*/  LOP3.LUT R23, R23, 0xfffffffe, RZ, 0xc0, !PT ;  /* 0xfffffffe17177812 */ /* 0x000fe800078ec0ff */
[----:B------:R-:W-:Y:S05]  /*8dd0*/  SHF.R.U64 R14, R23, 0x4, R14 ;  /* 0x00000004170e7819 */ /* 0x000fea000000120e */
[----:B------:R-:W-:Y:S01]  /*8de0*/  STS [UR4+0x38c], R14 ;  /* 0x00038c0eff007988 */ /* 0x000fe20008000804 */
[----:B--2---:R-:W-:Y:S05]  /*8df0*/  LOP3.LUT R30, R4, 0xf0, RZ, 0xb8, !PT ;  /* 0x000000f0041e7812 */ /* 0x004fea00078eb8ff */
[----:B------:R-:W-:Y:S04]  /*8e00*/  STS [UR4+0x39c], R30 ;  /* 0x00039c1eff007988 */ /* 0x000fe80008000804 */
[----:B------:R-:W1:Y:S02]  /*8e10*/  LDS R4, [UR4+0x39c] ;  /* 0x00039c04ff047984 */ /* 0x000e640008000800 */
[----:B-1----:R-:W-:Y:S01]  /*8e20*/  LOP3.LUT R13, R4, 0xf00, RZ, 0xb8, !PT ;  /* 0x00000f00040d7812 */ /* 0x002fe200078eb8ff */
[----:B------:R-:W-:Y:S04]  /*8e30*/  VIADD R4, R26, 0xffffffff ;  /* 0xffffffff1a047836 */ /* 0x000fe80000000000 */
[----:B------:R-:W-:Y:S04]  /*8e40*/  STS.64 [UR4+0x398], R12 ;  /* 0x0003980cff007988 */ /* 0x000fe80008000a04 */
[----:B------:R-:W1:Y:S04]  /*8e50*/  LDS R22, [UR4+0x39c] ;  /* 0x00039c04ff167984 */ /* 0x000e680008000800 */
[----:B------:R2:W-:Y:S01]  /*8e60*/  STS.128 [UR4+0x3a0], R4 ;  /* 0x0003a004ff007988 */ /* 0x0005e20008000c04 */
[----:B-1----:R-:W-:Y:S05]  /*8e70*/  LOP3.LUT R22, R22, 0xf000, RZ, 0xb8, !PT ;  /* 0x0000f00016167812 */ /* 0x002fea00078eb8ff */
[----:B------:R2:W-:Y:S02]  /*8e80*/  STS [UR4+0x39c], R22 ;  /* 0x00039c16ff007988 */ /* 0x0005e40008000804 */
.L_x_94:
[----:B----4-:R-:W-:Y:S05]  /*8e90*/  BSYNC.RECONVERGENT B0 ;  /* 0x0000000000007941 */ /* 0x010fea0003800200 */
.L_x_93:
[----:B------:R-:W-:Y:S01]  /*8ea0*/  NOP ;  /* 0x0000000000007918 */ /* 0x000fe20000000000 */
[----:B------:R-:W4:Y:S01]  /*8eb0*/  LDS R16, [R16] ;  /* 0x0000000010107984 */ /* 0x000f220000000800 */
[----:B--2---:R-:W-:Y:S01]  /*8ec0*/  IADD3 R4, P0, PT, R0, UR28, RZ ;  /* 0x0000001c00047c10 */ /* 0x004fe2000ff1e0ff */
[----:B------:R-:W-:Y:S04]  /*8ed0*/  IMAD.U32 R0, RZ, RZ, UR20 ;  /* 0x00000014ff007e24 */ /* 0x000fe8000f8e00ff */
[----:B------:R-:W-:Y:S01]  /*8ee0*/  IMAD.X R5, RZ, RZ, UR29, P0 ;  /* 0x0000001dff057e24 */ /* 0x000fe200080e06ff */
[----:B------:R-:W-:Y:S04]  /*8ef0*/  SHF.L.U32 R6, R0, 0x1f, RZ ;  /* 0x0000001f00067819 */ /* 0x000fe800000006ff */
[----:B----4-:R2:W4:Y:S02]  /*8f00*/  ATOMG.E.EXCH.STRONG.GPU PT, RZ, [R4], R16 ;  /* 0x0000001004ff73a8 */ /* 0x01052400041ee100 */
[----:B----4-:R-:W4:Y:S02]  /*8f10*/  SYNCS.PHASECHK.TRANS64.TRYWAIT P0, [R15+URZ+0xb8], R6 ;  /* 0x0000b8060f0075a7 */ /* 0x010f2400080011ff */
[----:B--2-4-:R-:W-:Y:S05]  /*8f20*/  @!P0 BRA `(.L_x_95) ;  /* 0x0000009000188947 */ /* 0x014fea0003800000 */
.L_x_92:
[----:B-1----:R-:W-:Y:S04]  /*8f30*/  ISETP.NE.U32.AND P0, PT, R2, RZ, PT ;  /* 0x000000ff0200720c */ /* 0x002fe80003f05070 */
[----:B------:R-:W-:Y:S11]  /*8f40*/  ISETP.NE.AND.EX P0, PT, R3, RZ, PT, P0 ;  /* 0x000000ff0300720c */ /* 0x000ff60003f05300 */
[----:B------:R-:W-:Y:S02]  /*8f50*/  @!UPT UIADD3 URZ, UPT, UPT, URZ, URZ, URZ ;  /* 0x000000fffffff290 */ /* 0x000fe4000fffe0ff */
[----:B------:R-:W1:Y:S02]  /*8f60*/  @P0 LDC.64 R4, c[0x0][0x890] ;  /* 0x00022400ff040b82 */ /* 0x000e640000000a00 */
[----:B-1----:R-:W-:Y:S01]  /*8f70*/  @P0 IMAD.WIDE R4, R17, 0x8, R4 ;  /* 0x0000000811040825 */ /* 0x002fe200078e0204 */
[----:B------:R-:W-:Y:S06]  /*8f80*/  BRA.U UP1, `(.L_x_96) ;  /* 0x0000000101107547 */ /* 0x000fec000b800000 */
[----:B------:R-:W-:Y:S04]  /*8f90*/  DEPBAR {5,4,3,2,1,0} ;  /* 0x0000003f0000791a */ /* 0x000fe80000000000 */
[----:B------:R-:W1:Y:S02]  /*8fa0*/  CCTL.E.C.LDCU.IV.DEEP [UR28] ;  /* 0x000000001c007540 */ /* 0x000e640009c08000 */
[----:B-1----:R1:W-:Y:S01]  /*8fb0*/  UTMACCTL.IV [UR28] ;  /* 0x000000001c0079b9 */ /* 0x0023e20008000000 */
[----:B------:R-:W-:Y:S01]  /*8fc0*/  NOP ;  /* 0x0000000000007918 */ /* 0x000fe20000000000 */
.L_x_96:
[----:B------:R-:W5:Y:S01]  /*8fd0*/  @P0 LDG.E.64 R4, desc[UR50][R4.64] ;  /* 0x0000003204040981 */ /* 0x000f62000c1e1b00 */
[----:B------:R-:W-:Y:S02]  /*8fe0*/  USHF.L.U32 UR18, UR18, 0x7, URZ ;  /* 0x0000000712127899 */ /* 0x000fe400080006ff */
[----:B------:R-:W-:Y:S01]  /*8ff0*/  USHF.L.U32 UR19, UR19, 0x7, URZ ;  /* 0x0000000713137899 */ /* 0x000fe200080006ff */
[----:B-----5:R-:W5:Y:S02]  /*9000*/  @P0 LD.E R0, desc[UR50][R4.64] ;  /* 0x0000003204000980 */ /* 0x020f64000c101900 */
[----:B-----5:R-:W-:Y:S01]  /*9010*/  @P0 FSETP.NEU.AND P1, PT, R0, RZ, PT ;  /* 0x000000ff0000020b */ /* 0x020fe20003f2d000 */
[----:B------:R-:W-:Y:S01]  /*9020*/  @!UPT UIADD3 URZ, UPT, UPT, URZ, URZ, URZ ;  /* 0x000000fffffff290 */ /* 0x000fe2000fffe0ff */
[----:B------:R-:W-:Y:S11]  /*9030*/  @P0 BRA `(.L_x_97) ;  /* 0x00000000002c0947 */ /* 0x000ff60003800000 */
[----:B----4-:R-:W-:Y:S02]  /*9040*/  ISETP.NE.U32.AND P0, PT, RZ, UR6, PT ;  /* 0x00000006ff007c0c */ /* 0x010fe4000bf05070 */
[----:B------:R-:W-:Y:S02]  /*9050*/  FSETP.NEU.AND P1, PT, RZ, UR26, PT ;  /* 0x0000001aff007c0b */ /* 0x000fe4000bf2d000 */
[----:B------:R-:W-:Y:S11]  /*9060*/  ISETP.NE.AND.EX P0, PT, RZ, UR7, PT, P0 ;  /* 0x00000007ff007c0c */ /* 0x000ff6000bf05300 */
[----:B------:R-:W-:Y:S02]  /*9070*/  @!UPT UIADD3 URZ, UPT, UPT, URZ, URZ, URZ ;  /* 0x000000fffffff290 */ /* 0x000fe4000fffe0ff */
[----:B------:R-:W4:Y:S08]  /*9080*/  @P0 LDC R0, c[0x0][0x898] ;  /* 0x00022600ff000b82 */ /* 0x000f300000000800 */
[----:B------:R-:W5:Y:S01]  /*9090*/  @P0 LDC.64 R4, c[0x0][0x888] ;  /* 0x00022200ff040b82 */ /* 0x000f620000000a00 */
[----:B----4-:R-:W-:Y:S04]  /*90a0*/  @P0 IMAD R17, R17, R0, RZ ;  /* 0x0000000011110224 */ /* 0x010fe800078e02ff */
[----:B-----5:R-:W-:Y:S06]  /*90b0*/  @P0 IMAD.WIDE R4, R17, 0x4, R4 ;  /* 0x0000000411040825 */ /* 0x020fec00078e0204 */
[----:B------:R-:W4:Y:S02]  /*90c0*/  @P0 LDG.E R4, desc[UR50][R4.64] ;  /* 0x0000003204040981 */ /* 0x000f24000c1e1900 */
[----:B----4-:R-:W-:Y:S11]  /*90d0*/  @P0 FSETP.NEU.AND P1, PT, R4, RZ, PT ;  /* 0x000000ff0400020b */ /* 0x010ff60003f2d000 */
[----:B------:R-:W-:Y:S02]  /*90e0*/  @!UPT UIADD3 URZ, UPT, UPT, URZ, URZ, URZ ;  /* 0x000000fffffff290 */ /* 0x000fe4000fffe0ff */
.L_x_97:
[----:B------:R-:W-:Y:S01]  /*90f0*/  UISETP.NE.AND UP0, UPT, UR21, 0x4, UPT ;  /* 0x000000041500788c */ /* 0x000fe2000bf05270 */
[----:B------:R-:W-:Y:S04]  /*9100*/  ELECT P0, URZ, PT ;  /* 0x0000000000ff782f */ /* 0x000fe80003800000 */
[----:B------:R-:W-:Y:S04]  /*9110*/  PLOP3.LUT P1, PT, P1, P0, PT, 0x80, 0x8 ;  /* 0x000000000008781c */ /* 0x000fe80000f21070 */
[----:B------:R-:W-:Y:S09]  /*9120*/  BRA.U UP0, `(.L_x_98) ;  /* 0x0000000100047547 */ /* 0x000ff2000b800000 */
[----:B-1--4-:R-:W-:Y:S05]  /*9130*/  BPT.TRAP 0x1 ;  /* 0x000000040000795c */ /* 0x012fea0000300000 */
.L_x_98:
[----:B------:R-:W5:Y:S01]  /*9140*/  S2UR UR25, SR_CgaCtaId ;  /* 0x00000000001979c3 */ /* 0x000f620000008800 */
[----:B------:R-:W-:Y:S01]  /*9150*/  UMOV UR24, 0x400 ;  /* 0x0000040000187882 */ /* 0x000fe20000000000 */
[----:B------:R-:W-:Y:S01]  /*9160*/  SHF.L.U32 R5, R19, 0x1f, RZ ;  /* 0x0000001f13057819 */ /* 0x000fe200000006ff */
[----:B-----5:R-:W-:Y:S09]  /*9170*/  ULEA UR24, UR25, UR24, 0x18 ;  /* 0x0000001819187291 */ /* 0x020ff2000f8ec0ff */
[----:B------:R-:W5:Y:S02]  /*9180*/  SYNCS.PHASECHK.TRANS64.TRYWAIT P0, [UR24+0x90], R5 ;  /* 0x00009005ff0075a7 */ /* 0x000f640008001118 */
[----:B-----5:R-:W-:Y:S05]  /*9190*/  @!P0 BRA `(.L_x_99) ;  /* 0x0000008c00908947 */ /* 0x020fea0003800000 */
.L_x_263:
[----:B------:R-:W-:Y:S04]  /*91a0*/  BSSY.RECONVERGENT B0, `(.L_x_100) ;  /* 0x0000011000007945 */ /* 0x000fe80003800200 */
[----:B------:R-:W-:Y:S05]  /*91b0*/  @!P1 BRA `(.L_x_101) ;  /* 0x00000000003c9947 */ /* 0x000fea0003800000 */
[----:B------:R-:W-:Y:S02]  /*91c0*/  UIADD3 UR17, UPT, UPT, UR24, 0x70, URZ ;  /* 0x0000007018117890 */ /* 0x000fe4000fffe0ff */
[----:B------:R-:W-:Y:S01]  /*91d0*/  UIADD3 UR16, UPT, UPT, UR24, 0x1000, URZ ;  /* 0x0000100018107890 */ /* 0x000fe2000fffe0ff */
[----:B------:R-:W-:Y:S01]  /*91e0*/  UMOV UR12, 0x0 ;  /* 0x00000000000c7882 */ /* 0x000fe20000000000 */
[----:B------:R-:W-:Y:S01]  /*91f0*/  UMOV UR13, 0x10000000 ;  /* 0x10000000000d7882 */ /* 0x000fe20000000000 */
[----:B------:R-:W-:Y:S02]  /*9200*/  UIADD3 UR10, UPT, UPT, UR18, 0x40, URZ ;  /* 0x00000040120a7890 */ /* 0x000fe4000fffe0ff */
[----:B------:R-:W-:Y:S01]  /*9210*/  UIADD3 UR8, UPT, UPT, UR24, 0x2000, URZ ;  /* 0x0000200018087890 */ /* 0x000fe2000fffe0ff */
[----:B------:R-:W-:Y:S03]  /*9220*/  UMOV UR11, UR19 ;  /* 0x00000013000b7c82 */ /* 0x000fe60008000000 */
[----:B------:R1:W-:Y:S01]  /*9230*/  UTMALDG.2D [UR16], [UR28], desc[UR12] ;  /* 0x00000c101c0075b4 */ /* 0x0003e20008009000 */
[----:B------:R-:W-:Y:S01]  /*9240*/  UMOV UR9, UR17 ;  /* 0x0000001100097c82 */ /* 0x000fe20008000000 */
[----:B------:R-:W-:Y:S03]  /*9250*/  UISETP.NE.AND UP0, UPT, UR21, 0x4, UPT ;  /* 0x000000041500788c */ /* 0x000fe6000bf05270 */
[----:B------:R1:W-:Y:S06]  /*9260*/  UTMALDG.2D [UR8], [UR28], desc[UR12] ;  /* 0x00000c081c0075b4 */ /* 0x0003ec0008009000 */
[----:B-1----:R-:W-:Y:S05]  /*9270*/  BRA.U UP0, `(.L_x_102) ;  /* 0x0000000100047547 */ /* 0x002fea000b800000 */
[----:B----4-:R-:W-:Y:S05]  /*9280*/  BPT.TRAP 0x1 ;  /* 0x000000040000795c */ /* 0x010fea0000300000 */
.L_x_102:
[----:B------:R-:W-:Y:S04]  /*9290*/  HFMA2 R0, -RZ, RZ, 0, 0.0078125 ;  /* 0x00002000ff007431 */ /* 0x000fe800000001ff */
[----:B------:R1:W-:Y:S03]  /*92a0*/  SYNCS.ARRIVE.TRANS64.RED.A0TR RZ, [UR24+0x70], R0 ;  /* 0x00007000ffff79a7 */ /* 0x0003e60008300418 */
.L_x_101:
[----:B-1--4-:R-:W-:Y:S05]  /*92b0*/  BSYNC.RECONVERGENT B0 ;  /* 0x0000000000007941 */ /* 0x012fea0003800200 */
.L_x_100:
[----:B------:R-:W-:Y:S09]  /*92c0*/  UISETP.NE.AND UP0, UPT, UR21, 0x4, UPT ;  /* 0x000000041500788c */ /* 0x000ff2000bf05270 */
[----:B------:R-:W-:Y:S05]  /*92d0*/  BRA.U UP0, `(.L_x_103) ;  /* 0x0000000100047547 */ /* 0x000fea000b800000 */
[----:B------:R-:W-:Y:S05]  /*92e0*/  BPT.TRAP 0x1 ;  /* 0x000000040000795c */ /* 0x000fea0000300000 */
.L_x_103:
[----:B------:R-:W-:Y:S04]  /*92f0*/  UIADD3 UR4, UPT, UPT, UR24, 0x70, URZ ;  /* 0x0000007018047890 */ /* 0x000fe8000fffe0ff */
[----:B------:R-:W-:Y:S09]  /*9300*/  UPRMT UR4, UR25, 0x654, UR4 ;  /* 0x0000065419047896 */ /* 0x000ff20008000004 */
[----:B------:R-:W-:Y:S01]  /*9310*/  SYNCS.ARRIVE.TRANS64.RED.A1T0 RZ, [UR4], RZ ;  /* 0x000000ffffff79a7 */ /* 0x000fe20008100404 */
[----:B------:R-:W-:Y:S05]  /*9320*/  BRA.U UP0, `(.L_x_104) ;  /* 0x0000000100047547 */ /* 0x000fea000b800000 */
[----:B------:R-:W-:Y:S05]  /*9330*/  BPT.TRAP 0x1 ;  /* 0x000000040000795c */ /* 0x000fea0000300000 */
.L_x_104:
[----:B------:R-:W1:Y:S02]  /*9340*/  SYNCS.PHASECHK.TRANS64.TRYWAIT P0, [UR24+0x98], R5 ;  /* 0x00009805ff0075a7 */ /* 0x000e640008001118 */
[----:B-1----:R-:W-:Y:S05]  /*9350*/  @!P0 BRA `(.L_x_105) ;  /* 0x0000008c00388947 */ /* 0x002fea0003800000 */
.L_x_265:
[----:B------:R-:W-:Y:S04]  /*9360*/  BSSY.RECONVERGENT B0, `(.L_x_106) ;  /* 0x0000012000007945 */ /* 0x000fe80003800200 */
[----:B------:R-:W-:Y:S05]  /*9370*/  @!P1 BRA `(.L_x_107) ;  /* 0x0000000000409947 */ /* 0x000fea0003800000 */
[----:B------:R-:W-:Y:S02]  /*9380*/  UIADD3 UR13, UPT, UPT, UR24, 0x78, URZ ;  /* 0x00000078180d7890 */ /* 0x000fe4000fffe0ff */
[----:B------:R-:W-:Y:S02]  /*9390*/  UIADD3 UR15, UPT, UPT, UR19, 0x20, URZ ;  /* 0x00000020130f7890 */ /* 0x000fe4000fffe0ff */
[----:B------:R-:W-:Y:S01]  /*93a0*/  UIADD3 UR12, UPT, UPT, UR24, 0x3000, URZ ;  /* 0x00003000180c7890 */ /* 0x000fe2000fffe0ff */
[----:B------:R-:W-:Y:S01]  /*93b0*/  UMOV UR16, 0x0 ;  /* 0x0000000000107882 */ /* 0x000fe20000000000 */
[----:B------:R-:W-:Y:S01]  /*93c0*/  UMOV UR17, 0x10000000 ;  /* 0x1000000000117882 */ /* 0x000fe20000000000 */
[----:B------:R-:W-:Y:S01]  /*93d0*/  UMOV UR14, UR18 ;  /* 0x00000012000e7c82 */ /* 0x000fe20008000000 */
[----:B------:R-:W-:Y:S02]  /*93e0*/  UIADD3 UR10, UPT, UPT, UR18, 0x40, URZ ;  /* 0x00000040120a7890 */ /* 0x000fe4000fffe0ff */
[----:B------:R-:W-:Y:S03]  /*93f0*/  UIADD3 UR8, UPT, UPT, UR24, 0x4000, URZ ;  /* 0x0000400018087890 */ /* 0x000fe6000fffe0ff */
[----:B------:R4:W-:Y:S01]  /*9400*/  UTMALDG.2D [UR12], [UR28], desc[UR16] ;  /* 0x0000100c1c0075b4 */ /* 0x0009e20008009000 */
[----:B------:R-:W-:Y:S01]  /*9410*/  UMOV UR9, UR13 ;  /* 0x0000000d00097c82 */ /* 0x000fe20008000000 */
[----:B------:R-:W-:Y:S04]  /*9420*/  UMOV UR11, UR15 ;  /* 0x0000000f000b7c82 */ /* 0x000fe80008000000 */
[----:B------:R4:W-:Y:S02]  /*9430*/  UTMALDG.2D [UR8], [UR28], desc[UR16] ;  /* 0x000010081c0075b4 */ /* 0x0009e40008009000 */
[----:B----4-:R-:W-:Y:S05]  /*9440*/  BRA.U UP0, `(.L_x_108) ;  /* 0x0000000100047547 */ /* 0x010fea000b800000 */
[----:B------:R-:W-:Y:S05]  /*9450*/  BPT.TRAP 0x1 ;  /* 0x000000040000795c */ /* 0x000fea0000300000 */
.L_x_108:
[----:B-1----:R-:W-:Y:S04]  /*9460*/  HFMA2 R0, -RZ, RZ, 0, 0.0078125 ;  /* 0x00002000ff007431 */ /* 0x002fe800000001ff */
[----:B------:R4:W-:Y:S03]  /*9470*/  SYNCS.ARRIVE.TRANS64.RED.A0TR RZ, [UR24+0x78], R0 ;  /* 0x00007800ffff79a7 */ /* 0x0009e60008300418 */
.L_x_107:
[----:B------:R-:W-:Y:S05]  /*9480*/  BSYNC.RECONVERGENT B0 ;  /* 0x0000000000007941 */ /* 0x000fea0003800200 */
.L_x_106:
[----:B------:R-:W-:Y:S05]  /*9490*/  BRA.U UP0, `(.L_x_109) ;  /* 0x0000000100047547 */ /* 0x000fea000b800000 */
[----:B------:R-:W-:Y:S05]  /*94a0*/  BPT.TRAP 0x1 ;  /* 0x000000040000795c */ /* 0x000fea0000300000 */
.L_x_109:
[----:B------:R-:W-:Y:S04]  /*94b0*/  UIADD3 UR4, UPT, UPT, UR24, 0x78, URZ ;  /* 0x0000007818047890 */ /* 0x000fe8000fffe0ff */
[----:B------:R-:W-:Y:S09]  /*94c0*/  UPRMT UR4, UR25, 0x654, UR4 ;  /* 0x0000065419047896 */ /* 0x000ff20008000004 */
[----:B------:R-:W-:Y:S01]  /*94d0*/  SYNCS.ARRIVE.TRANS64.RED.A1T0 RZ, [UR4], RZ ;  /* 0x000000ffffff79a7 */ /* 0x000fe20008100404 */
[----:B------:R-:W-:Y:S05]  /*94e0*/  BRA.U UP0, `(.L_x_110) ;  /* 0x0000000100047547 */ /* 0x000fea000b800000 */
[----:B------:R-:W-:Y:S05]  /*94f0*/  BPT.TRAP 0x1 ;  /* 0x000000040000795c */ /* 0x000fea0000300000 */
.L_x_110:
[----:B------:R-:W5:Y:S02]  /*9500*/  SYNCS.PHASECHK.TRANS64.TRYWAIT P0, [UR24+0xa0], R5 ;  /* 0x0000a005ff0075a7 */ /* 0x000f640008001118 */
[----:B-----5:R-:W-:Y:S05]  /*9510*/  @!P0 BRA `(.L_x_111) ;  /* 0x0000008800e08947 */ /* 0x020fea0003800000 */
.L_x_267:
        /* <DEDUP_REMOVED lines=14> */
[----:B-1----:R-:W-:Y:S05]  /*9600*/  BRA.U UP0, `(.L_x_114) ;  /* 0x0000000100047547 */ /* 0x002fea000b800000 */
[----:B------:R-:W-:Y:S05]  /*9610*/  BPT.TRAP 0x1 ;  /* 0x000000040000795c */ /* 0x000fea0000300000 */
.L_x_114:
[----:B----4-:R-:W-:Y:S04]  /*9620*/  HFMA2 R0, -RZ, RZ, 0, 0.0078125 ;  /* 0x00002000ff007431 */ /* 0x010fe800000001ff */
[----:B------:R1:W-:Y:S03]  /*9630*/  SYNCS.ARRIVE.TRANS64.RED.A0TR RZ, [UR24+0x80], R0 ;  /* 0x00008000ffff79a7 */ /* 0x0003e60008300418 */
.L_x_113:
[----:B------:R-:W-:Y:S05]  /*9640*/  BSYNC.RECONVERGENT B0 ;  /* 0x0000000000007941 */ /* 0x000fea0003800200 */
.L_x_112:
[----:B------:R-:W-:Y:S05]  /*9650*/  BRA.U UP0, `(.L_x_115) ;  /* 0x0000000100047547 */ /* 0x000fea000b800000 */
[----:B------:R-:W-:Y:S05]  /*9660*/  BPT.TRAP 0x1 ;  /* 0x000000040000795c */ /* 0x000fea0000300000 */
.L_x_115:
[----:B------:R-:W-:Y:S04]  /*9670*/  UIADD3 UR4, UPT, UPT, UR24, 0x80, URZ ;  /* 0x0000008018047890 */ /* 0x000fe8000fffe0ff */
[----:B------:R-:W-:Y:S09]  /*9680*/  UPRMT UR4, UR25, 0x654, UR4 ;  /* 0x0000065419047896 */ /* 0x000ff20008000004 */
[----:B------:R-:W-:Y:S01]  /*9690*/  SYNCS.ARRIVE.TRANS64.RED.A1T0 RZ, [UR4], RZ ;  /* 0x000000ffffff79a7 */ /* 0x000fe20008100404 */
[----:B------:R-:W-:Y:S05]  /*96a0*/  BRA.U UP0, `(.L_x_116) ;  /* 0x0000000100047547 */ /* 0x000fea000b800000 */
[----:B------:R-:W-:Y:S05]  /*96b0*/  BPT.TRAP 0x1 ;  /* 0x000000040000795c */ /* 0x000fea0000300000 */
.L_x_116:
[----:B------:R-:W5:Y:S02]  /*96c0*/  SYNCS.PHASECHK.TRANS64.TRYWAIT P0, [UR24+0xa8], R5 ;  /* 0x0000a805ff0075a7 */ /* 0x000f640008001118 */
[----:B-----5:R-:W-:Y:S05]  /*96d0*/  @!P0 BRA `(.L_x_117) ;  /* 0x0000008800888947 */ /* 0x020fea0003800000 */
.L_x_269:
        /* <DEDUP_REMOVED lines=16> */
.L_x_120:
[----:B----4-:R-:W-:Y:S04]  /*97e0*/  HFMA2 R0, -RZ, RZ, 0, 0.0078125 ;  /* 0x00002000ff007431 */ /* 0x010fe800000001ff */
[----:B------:R1:W-:Y:S03]  /*97f0*/  SYNCS.ARRIVE.TRANS64.RED.A0TR RZ, [UR24+0x88], R0 ;  /* 0x00008800ffff79a7 */ /* 0x0003e60008300418 */
.L_x_119:
[----:B------:R-:W-:Y:S05]  /*9800*/  BSYNC.RECONVERGENT B0 ;  /* 0x0000000000007941 */ /* 0x000fea0003800200 */
.L_x_118:
[----:B------:R-:W-:Y:S05]  /*9810*/  BRA.U UP0, `(.L_x_121) ;  /* 0x0000000100047547 */ /* 0x000fea000b800000 */
[----:B------:R-:W-:Y:S05]  /*9820*/  BPT.TRAP 0x1 ;  /* 0x000000040000795c */ /* 0x000fea0000300000 */
.L_x_121:
[----:B------:R-:W-:Y:S01]  /*9830*/  UIADD3 UR4, UPT, UPT, UR24, 0x88, URZ ;  /* 0x0000008818047890 */ /* 0x000fe2000fffe0ff */
[----:B------:R-:W-:Y:S01]  /*9840*/  LOP3.LUT R19, R19, 0x1, RZ, 0x3c, !PT ;  /* 0x0000000113137812 */ /* 0x000fe200078e3cff */
[----:B------:R-:W-:Y:S02]  /*9850*/  UISETP.NE.AND UP1, UPT, UR37, 0x8, UPT ;  /* 0x000000082500788c */ /* 0x000fe4000bf25270 */
[----:B------:R-:W-:Y:S09]  /*9860*/  UPRMT UR4, UR25, 0x654, UR4 ;  /* 0x0000065419047896 */ /* 0x000ff20008000004 */
[----:B------:R-:W-:Y:S01]  /*9870*/  SYNCS.ARRIVE.TRANS64.RED.A1T0 RZ, [UR4], RZ ;  /* 0x000000ffffff79a7 */ /* 0x000fe20008100404 */
[----:B------:R-:W-:Y:S05]  /*9880*/  BRA.U UP1, `(.L_x_122) ;  /* 0x0000000101047547 */ /* 0x000fea000b800000 */
[----:B------:R-:W-:Y:S05]  /*9890*/  BPT.TRAP 0x1 ;  /* 0x000000040000795c */ /* 0x000fea0000300000 */
.L_x_122:
[----:B------:R-:W-:Y:S01]  /*98a0*/  ULEA UR8, UR5, UR24, 0x3 ;  /* 0x0000001805087291 */ /* 0x000fe2000f8e18ff */
[----:B-1----:R-:W-:Y:S08]  /*98b0*/  SHF.L.U32 R5, R18, 0x1f, RZ ;  /* 0x0000001f12057819 */ /* 0x002ff000000006ff */
[----:B------:R-:W1:Y:S02]  /*98c0*/  SYNCS.PHASECHK.TRANS64.TRYWAIT P0, [UR8+0x1a0], R5 ;  /* 0x0001a005ff0075a7 */ /* 0x000e640008001108 */
[----:B-1----:R-:W-:Y:S05]  /*98d0*/  @!P0 BRA `(.L_x_123) ;  /* 0x0000008800208947 */ /* 0x002fea0003800000 */
.L_x_271:
[----:B------:R-:W-:Y:S09]  /*98e0*/  UIMAD UR4, UR5, 0x14, UR36 ;  /* 0x00000014050478a4 */ /* 0x000ff2000f8e0224 */
[----:B--2---:R-:W2:Y:S04]  /*98f0*/  LDS R6, [UR4] ;  /* 0x00000004ff067984 */ /* 0x004ea80008000800 */
[----:B-1----:R-:W1:Y:S04]  /*9900*/  LDS R5, [UR4+0x4] ;  /* 0x00000404ff057984 */ /* 0x002e680008000800 */
[----:B------:R-:W3:Y:S04]  /*9910*/  LDS.U16 R4, [UR4+0x12] ;  /* 0x00001204ff047984 */ /* 0x000ee80008000400 */
[----:B------:R-:W3:Y:S04]  /*9920*/  LDS R17, [UR4+0x8] ;  /* 0x00000804ff117984 */ /* 0x000ee80008000800 */
[----:B----4-:R-:W4:Y:S01]  /*9930*/  LDS R0, [UR4+0xc] ;  /* 0x00000c04ff007984 */ /* 0x010f220008000800 */
[----:B------:R-:W-:Y:S01]  /*9940*/  @!PT LDS RZ, [RZ] ;  /* 0x00000000fffff984 */ /* 0x000fe20000000800 */
[----:B------:R-:W-:Y:S01]  /*9950*/  @!PT LDS RZ, [RZ] ;  /* 0x00000000fffff984 */ /* 0x000fe20000000800 */
[----:B------:R-:W-:Y:S01]  /*9960*/  @!PT LDS RZ, [RZ] ;  /* 0x00000000fffff984 */ /* 0x000fe20000000800 */
[----:B------:R-:W-:Y:S01]  /*9970*/  @!PT LDS RZ, [RZ] ;  /* 0x00000000fffff984 */ /* 0x000fe20000000800 */
[----:B------:R5:W-:Y:S06]  /*9980*/  MEMBAR.ALL.CTA ;  /* 0x0000000000007992 */ /* 0x000bec0000008000 */
[----:B-----5:R-:W3:Y:S01]  /*9990*/  FENCE.VIEW.ASYNC.S ;  /* 0x00000000000073c6 */ /* 0x020ee20000000000 */
[----:B--2---:R-:W-:Y:S02]  /*99a0*/  R2UR UR18, R6 ;  /* 0x00000000061272ca */ /* 0x004fe400000e0000 */
[----:B-1----:R-:W-:Y:S01]  /*99b0*/  R2UR UR19, R5 ;  /* 0x00000000051372ca */ /* 0x002fe200000e0000 */
[----:B------:R-:W-:Y:S03]  /*99c0*/  @!UPT UIADD3 URZ, UPT, UPT, URZ, URZ, URZ ;  /* 0x000000fffffff290 */ /* 0x000fe6000fffe0ff */
[----:B------:R-:W-:Y:S11]  /*99d0*/  BRA.U UP1, `(.L_x_124) ;  /* 0x0000000101047547 */ /* 0x000ff6000b800000 */
[----:B------:R-:W-:Y:S05]  /*99e0*/  BPT.TRAP 0x1 ;  /* 0x000000040000795c */ /* 0x000fea0000300000 */
.L_x_124:
[----:B------:R-:W-:Y:S01]  /*99f0*/  UIADD3 UR8, UPT, UPT, UR8, 0x1e0, URZ ;  /* 0x000001e008087890 */ /* 0x000fe2000fffe0ff */
[----:B----4-:R-:W-:Y:S03]  /*9a00*/  ISETP.NE.AND P0, PT, R0, RZ, PT ;  /* 0x000000ff0000720c */ /* 0x010fe60003f05270 */
[----:B------:R-:W-:Y:S09]  /*9a10*/  UPRMT UR8, UR25, 0x654, UR8 ;  /* 0x0000065419087896 */ /* 0x000ff20008000008 */
[----:B---3--:R-:W-:Y:S01]  /*9a20*/  SYNCS.ARRIVE.TRANS64.RED.A1T0 RZ, [UR8], RZ ;  /* 0x000000ffffff79a7 */ /* 0x008fe20008100408 */
[----:B------:R-:W-:Y:S04]  /*9a30*/  UIADD3 UR8, UPT, UPT, UR5, 0x1, URZ ;  /* 0x0000000105087890 */ /* 0x000fe8000fffe0ff */
[----:B------:R-:W-:Y:S04]  /*9a40*/  UISETP.NE.AND UP1, UPT, UR8, 0x8, UPT ;  /* 0x000000080800788c */ /* 0x000fe8000bf25270 */
[----:B------:R-:W-:Y:S02]  /*9a50*/  USEL UR4, URZ, 0x1, UP1 ;  /* 0x00000001ff047887 */ /* 0x000fe40008800000 */
[----:B------:R-:W-:Y:S02]  /*9a60*/  USEL UR5, UR8, URZ, UP1 ;  /* 0x000000ff08057287 */ /* 0x000fe40008800000 */
[----:B------:R-:W-:Y:S02]  /*9a70*/  UPLOP3.LUT UP1, UPT, UPT, UPT, UPT, 0x80, 0x8 ;  /* 0x000000000008789c */ /* 0x000fe40003f2f070 */
[----:B------:R-:W-:Y:S01]  /*9a80*/  LOP3.LUT R18, R18, UR4, RZ, 0x3c, !PT ;  /* 0x0000000412127c12 */ /* 0x000fe2000f8e3cff */
[----:B------:R-:W-:Y:S08]  /*9a90*/  @P0 BRA `(.L_x_125) ;  /* 0xffffffec00c00947 */ /* 0x000ff0000383ffff */
[----:B------:R-:W-:Y:S05]  /*9aa0*/  BRA.U UP0, `(.L_x_126) ;  /* 0x0000000100047547 */ /* 0x000fea000b800000 */
[----:B------:R-:W-:Y:S05]  /*9ab0*/  BPT.TRAP 0x1 ;  /* 0x000000040000795c */ /* 0x000fea0000300000 */
.L_x_126:
[----:B------:R-:W-:-:S04]  /*9ac0*/  SHF.L.U32 R3, R19, 0x1f, RZ ;  /* 0x0000001f13037819 */ /* 0x000fc800000006ff */
[----:B------:R-:W1:Y:S02]  /*9ad0*/  SYNCS.PHASECHK.TRANS64.TRYWAIT P0, [UR24+0x90], R3 ;  /* 0x00009003ff0075a7 */ /* 0x000e640008001118 */
[----:B-1----:R-:W-:Y:S05]  /*9ae0*/  @!P0 BRA `(.L_x_127) ;  /* 0x0000008400b48947 */ /* 0x002fea0003800000 */
.L_x_273:
[----:B------:R-:W-:Y:S05]  /*9af0*/  BRA.U UP0, `(.L_x_128) ;  /* 0x0000000100047547 */ /* 0x000fea000b800000 */
[----:B------:R-:W-:Y:S05]  /*9b00*/  BPT.TRAP 0x1 ;  /* 0x000000040000795c */ /* 0x000fea0000300000 */
.L_x_128:
[----:B------:R-:W2:Y:S02]  /*9b10*/  SYNCS.PHASECHK.TRANS64.TRYWAIT P0, [UR24+0x98], R3 ;  /* 0x00009803ff0075a7 */ /* 0x000ea40008001118 */
[----:B--2---:R-:W-:Y:S05]  /*9b20*/  @!P0 BRA `(.L_x_129) ;  /* 0x0000008400bc8947 */ /* 0x004fea0003800000 */
.L_x_275:
[----:B------:R-:W-:Y:S05]  /*9b30*/  BRA.U UP0, `(.L_x_130) ;  /* 0x0000000100047547 */ /* 0x000fea000b800000 */
[----:B------:R-:W-:Y:S05]  /*9b40*/  BPT.TRAP 0x1 ;  /* 0x000000040000795c */ /* 0x000fea0000300000 */
.L_x_130:
[----:B------:R-:W2:Y:S02]  /*9b50*/  SYNCS.PHASECHK.TRANS64.TRYWAIT P0, [UR24+0xa0], R3 ;  /* 0x0000a003ff0075a7 */ /* 0x000ea40008001118 */
[----:B--2---:R-:W-:Y:S05]  /*9b60*/  @!P0 BRA `(.L_x_131) ;  /* 0x0000008400c48947 */ /* 0x004fea0003800000 */
.L_x_277:
[----:B------:R-:W-:Y:S05]  /*9b70*/  BRA.U UP0, `(.L_x_132) ;  /* 0x0000000100047547 */ /* 0x000fea000b800000 */
[----:B------:R-:W-:Y:S05]  /*9b80*/  BPT.TRAP 0x1 ;  /* 0x000000040000795c */ /* 0x000fea0000300000 */
.L_x_132:
[----:B-1----:R-:W-:Y:S02]  /*9b90*/  SHF.L.U32 R3, R19, 0x1f, RZ ;  /* 0x0000001f13037819 */ /* 0x002fe400000006ff */
[----:B------:R-:W-:-:S04]  /*9ba0*/  MOV R0, UR24 ;  /* 0x0000001800007c02 */ /* 0x000fc80008000f00 */
[----:B------:R1:W2:Y:S03]  /*9bb0*/  SYNCS.PHASECHK.TRANS64.TRYWAIT P0, [R0+URZ+0xa8], R3 ;  /* 0x0000a803000075a7 */ /* 0x0002a600080011ff */
[----:B--2---:R-:W-:Y:S05]  /*9bc0*/  @!P0 NANOSLEEP.SYNCS 0x989680 ;  /* 0x009896800000895d */ /* 0x004fea0003900000 */
[----:B------:R-:W2:Y:S02]  /*9bd0*/  @!P0 SYNCS.PHASECHK.TRANS64 P0, [R0+URZ+0xa8], R3 ;  /* 0x0000a803000085a7 */ /* 0x000ea400080010ff */
[----:B--2---:R-:W-:Y:S05]  /*9be0*/  @P0 EXIT ;  /* 0x000000000000094d */ /* 0x004fea0003800000 */
[----:B------:R-:W-:Y:S05]  /*9bf0*/  BRA `(.L_x_132) ;  /* 0xfffffffc00e47947 */ /* 0x000fea000383ffff */
.L_x_91:
[----:B------:R-:W-:-:S09]  /*9c00*/  UISETP.NE.AND UP0, UPT, UR21, 0x4, UPT ;  /* 0x000000041500788c */ /* 0x000fd2000bf05270 */
[----:B------:R-:W-:Y:S05]  /*9c10*/  BRA.U UP0, `(.L_x_133) ;  /* 0x0000004d004c7547 */ /* 0x000fea000b800000 */
.L_x_134:
[----:B------:R-:W-:-:S08]  /*9c20*/  NOP ;  /* 0x0000000000007918 */ /* 0x000fd00000000000 */
[----:B------:R-:W2:Y:S02]  /*9c30*/  USETMAXREG.TRY_ALLOC.CTAPOOL UP0, 0xe8 ;  /* 0x000000e8000079c8 */ /* 0x000ea40008000600 */
[----:B--2---:R-:W-:Y:S05]  /*9c40*/  BRA.U !UP0, `(.L_x_134) ;  /* 0xfffffffd08f47547 */ /* 0x004fea000b83ffff */
[----:B------:R-:W2:Y:S08]  /*9c50*/  S2UR UR52, SR_CgaCtaId ;  /* 0x00000000003479c3 */ /* 0x000eb00000008800 */
[----:B------:R-:W-:Y:S01]  /*9c60*/  BAR.SYNC.DEFER_BLOCKING 0x6, 0xa0 ;  /* 0x0182800000007b1d */ /* 0x000fe20000010000 */
[C---:B------:R-:W-:Y:S01]  /*9c70*/  IMAD.SHL.U32 R3, R0.reuse, 0x40, RZ ;  /* 0x0000004000037824 */ /* 0x040fe200078e00ff */
[C---:B------:R-:W-:Y:S01]  /*9c80*/  LOP3.LUT P1, RZ, R0.reuse, 0x2, RZ, 0xc0, !PT ;  /* 0x0000000200ff7812 */ /* 0x040fe2000782c0ff */
[C---:B------:R-:W-:Y:S01]  /*9c90*/  IMAD.SHL.U32 R92, R0.reuse, 0x8, RZ ;  /* 0x00000008005c7824 */ /* 0x040fe200078e00ff */
[C---:B------:R-:W-:Y:S01]  /*9ca0*/  LOP3.LUT R94, R0.reuse, 0x60, RZ, 0xc0, !PT ;  /* 0x00000060005e7812 */ /* 0x040fe200078ec0ff */
[----:B------:R-:W-:Y:S01]  /*9cb0*/  IMAD.U32 R93, R0, 0x10000, RZ ;  /* 0x00010000005d7824 */ /* 0x000fe200078e00ff */
[----:B------:R-:W-:-:S02]  /*9cc0*/  UMOV UR43, 0x400 ;  /* 0x00000400002b7882 */ /* 0x000fc40000000000 */
[----:B------:R-:W3:Y:S01]  /*9cd0*/  LDC.64 R98, c[0x0][0x390] ;  /* 0x0000e400ff627b82 */ /* 0x000ee20000000a00 */
[----:B------:R-:W1:Y:S01]  /*9ce0*/  SHFL.IDX PT, R96, R80, RZ, 0x1f ;  /* 0x00001fff50607589 */ /* 0x000e6200000e0000 */
[----:B------:R-:W-:Y:S01]  /*9cf0*/  LOP3.LUT R3, R3, 0x1c0, RZ, 0xc0, !PT ;  /* 0x000001c003037812 */ /* 0x000fe200078ec0ff */
[----:B------:R-:W-:Y:S01]  /*9d00*/  IMAD.MOV.U32 R95, RZ, RZ, 0x10 ;  /* 0x00000010ff5f7424 */ /* 0x000fe200078e00ff */
[----:B------:R-:W-:Y:S01]  /*9d10*/  LOP3.LUT R93, R93, 0x600000, RZ, 0xc0, !PT ;  /* 0x006000005d5d7812 */ /* 0x000fe200078ec0ff */
[----:B------:R-:W-:Y:S01]  /*9d20*/  UMOV UR58, URZ ;  /* 0x000000ff003a7c82 */ /* 0x000fe20008000000 */
[----:B------:R-:W-:Y:S01]  /*9d30*/  LOP3.LUT R3, R3, 0x28, R0, 0xf8, !PT ;  /* 0x0000002803037812 */ /* 0x000fe200078ef800 */
[----:B------:R-:W-:Y:S01]  /*9d40*/  UMOV UR59, URZ ;  /* 0x000000ff003b7c82 */ /* 0x000fe20008000000 */
[----:B------:R-:W3:Y:S01]  /*9d50*/  LDC.64 R76, c[0x0][0x890] ;  /* 0x00022400ff4c7b82 */ /* 0x000ee20000000a00 */
[----:B------:R-:W3:Y:S01]  /*9d60*/  LDCU.64 UR38, c[0x0][0x888] ;  /* 0x00011100ff2677ac */ /* 0x000ee20008000a00 */
[----:B------:R-:W-:Y:S01]  /*9d70*/  LOP3.LUT R92, R3, 0x38, R92, 0x78, !PT ;  /* 0x00000038035c7812 */ /* 0x000fe200078e785c */
[----:B------:R-:W-:Y:S01]  /*9d80*/  IMAD.SHL.U32 R3, R0, 0x20, RZ ;  /* 0x0000002000037824 */ /* 0x000fe200078e00ff */
[----:B------:R-:W-:Y:S01]  /*9d90*/  PLOP3.LUT P2, PT, PT, PT, PT, 0x80, 0x8 ;  /* 0x000000000008781c */ /* 0x000fe20003f4f070 */
[----:B------:R-:W3:Y:S01]  /*9da0*/  LDCU.64 UR48, c[0x0][0xb18] ;  /* 0x00016300ff3077ac */ /* 0x000ee20008000a00 */
[----:B------:R-:W-:Y:S01]  /*9db0*/  IMAD.MOV.U32 R91, RZ, RZ, 0x1 ;  /* 0x00000001ff5b7424 */ /* 0x000fe200078e00ff */
[----:B------:R-:W-:Y:S01]  /*9dc0*/  PRMT R89, RZ, 0x7610, R89 ;  /* 0x00007610ff597816 */ /* 0x000fe20000000059 */
[----:B------:R-:W3:Y:S01]  /*9dd0*/  LDC.64 R78, c[0x0][0x8b8] ;  /* 0x00022e00ff4e7b82 */ /* 0x000ee20000000a00 */
[----:B--2---:R-:W-:Y:S01]  /*9de0*/  ULEA UR43, UR52, UR43, 0x18 ;  /* 0x0000002b342b7291 */ /* 0x004fe2000f8ec0ff */
[----:B------:R-:W-:Y:S01]  /*9df0*/  LOP3.LUT R92, R92, 0xa00, R3, 0xf8, !PT ;  /* 0x00000a005c5c7812 */ /* 0x000fe200078ef803 */
[----:B------:R-:W2:Y:S01]  /*9e00*/  LDCU.64 UR46, c[0x0][0xb20] ;  /* 0x00016400ff2e77ac */ /* 0x000ea20008000a00 */
[----:B------:R-:W-:Y:S01]  /*9e10*/  IMAD.MOV.U32 R90, RZ, RZ, RZ ;  /* 0x000000ffff5a7224 */ /* 0x000fe200078e00ff */
[----:B------:R-:W-:Y:S01]  /*9e20*/  SEL R95, R95, 0xfffffff0, !P1 ;  /* 0xfffffff05f5f7807 */ /* 0x000fe20004800000 */
[----:B------:R-:W-:Y:S01]  /*9e30*/  IMAD.MOV.U32 R88, RZ, RZ, RZ ;  /* 0x000000ffff587224 */ /* 0x000fe200078e00ff */
[----:B------:R-:W2:Y:S01]  /*9e40*/  LDCU.64 UR44, c[0x0][0x8b0] ;  /* 0x00011600ff2c77ac */ /* 0x000ea20008000a00 */
[----:B------:R-:W-:Y:S01]  /*9e50*/  IMAD.MOV.U32 R87, RZ, RZ, RZ ;  /* 0x000000ffff577224 */ /* 0x000fe200078e00ff */
[----:B-1----:R-:W-:Y:S01]  /*9e60*/  ISETP.NE.AND P0, PT, R96, 0x4, PT ;  /* 0x000000046000780c */ /* 0x002fe20003f05270 */
[----:B------:R-:W1:Y:S01]  /*9e70*/  LDS R2, [UR43+0x360] ;  /* 0x0003602bff027984 */ /* 0x000e620008000800 */
[----:B------:R-:W-:Y:S01]  /*9e80*/  UIADD3 UR4, UPT, UPT, UR43, 0x1000, URZ ;  /* 0x000010002b047890 */ /* 0x000fe2000fffe0ff */
[----:B------:R-:W-:Y:S01]  /*9e90*/  UMOV UR5, URZ ;  /* 0x000000ff00057c82 */ /* 0x000fe20008000000 */
[----:B-1----:R-:W-:-:S09]  /*9ea0*/  IMAD.IADD R93, R2, 0x1, R93 ;  /* 0x00000001025d7824 */ /* 0x002fd200078e025d */
[----:B--23--:R-:W-:Y:S05]  /*9eb0*/  @P0 BRA `(.L_x_135) ;  /* 0x00000000007c0947 */ /* 0x00cfea0003800000 */
[----:B------:R-:W1:Y:S01]  /*9ec0*/  LDC.64 R36, c[0x0][0xa00] ;  /* 0x00028000ff247b82 */ /* 0x000e620000000a00 */
[----:B------:R-:W2:Y:S01]  /*9ed0*/  LDCU UR6, c[0x0][0xc1c] ;  /* 0x00018380ff0677ac */ /* 0x000ea20008000800 */
[----:B------:R-:W3:Y:S06]  /*9ee0*/  LDCU.64 UR58, c[0x0][0xb00] ;  /* 0x00016000ff3a77ac */ /* 0x000eec0008000a00 */
[----:B------:R-:W1:Y:S01]  /*9ef0*/  LDC.64 R38, c[0x0][0xa08] ;  /* 0x00028200ff267b82 */ /* 0x000e620000000a00 */
[----:B------:R-:W-:-:S07]  /*9f00*/  ELECT P0, URZ, PT ;  /* 0x0000000000ff782f */ /* 0x000fce0003800000 */
[----:B------:R-:W4:Y:S01]  /*9f10*/  LDC.64 R32, c[0x0][0xa10] ;  /* 0x00028400ff207b82 */ /* 0x000f220000000a00 */
[----:B--2---:R-:W-:-:S04]  /*9f20*/  UIADD3 UR6, UPT, UPT, UR28, UR6, URZ ;  /* 0x000000061c067290 */ /* 0x004fc8000fffe0ff */
[----:B------:R-:W-:-:S03]  /*9f30*/  UIMAD UR6, UR6, 0xe, URZ ;  /* 0x0000000e060678a4 */ /* 0x000fc6000f8e02ff */
[----:B------:R-:W4:Y:S01]  /*9f40*/  LDC.64 R34, c[0x0][0xa18] ;  /* 0x00028600ff227b82 */ /* 0x000f220000000a00 */
[----:B---3--:R-:W-:-:S07]  /*9f50*/  UIMAD.WIDE.U32 UR58, UR6, 0x80, UR58 ;  /* 0x00000080063a78a5 */ /* 0x008fce000f8e003a */
[----:B------:R-:W2:Y:S01]  /*9f60*/  LDC.64 R28, c[0x0][0xa20] ;  /* 0x00028800ff1c7b82 */ /* 0x000ea20000000a00 */
[----:B-1----:R1:W-:Y:S07]  /*9f70*/  @P0 STS.128 [UR43+0x400], R36 ;  /* 0x00040024ff000988 */ /* 0x0023ee0008000c2b */
[----:B------:R-:W2:Y:S08]  /*9f80*/  LDC.64 R30, c[0x0][0xa28] ;  /* 0x00028a00ff1e7b82 */ /* 0x000eb00000000a00 */
[----:B------:R-:W3:Y:S01]  /*9f90*/  LDC.64 R24, c[0x0][0xa30] ;  /* 0x00028c00ff187b82 */ /* 0x000ee20000000a00 */
[----:B----4-:R1:W-:Y:S07]  /*9fa0*/  @P0 STS.128 [UR43+0x410], R32 ;  /* 0x00041020ff000988 */ /* 0x0103ee0008000c2b */
[----:B------:R-:W3:Y:S08]  /*9fb0*/  LDC.64 R26, c[0x0][0xa38] ;  /* 0x00028e00ff1a7b82 */ /* 0x000ef00000000a00 */
[----:B------:R-:W4:Y:S01]  /*9fc0*/  LDC.64 R20, c[0x0][0xa40] ;  /* 0x00029000ff147b82 */ /* 0x000f220000000a00 */
[----:B--2---:R1:W-:Y:S07]  /*9fd0*/  @P0 STS.128 [UR43+0x420], R28 ;  /* 0x0004201cff000988 */ /* 0x0043ee0008000c2b */
[----:B------:R-:W4:Y:S08]  /*9fe0*/  LDC.64 R22, c[0x0][0xa48] ;  /* 0x00029200ff167b82 */ /* 0x000f300000000a00 */
[----:B------:R-:W2:Y:S01]  /*9ff0*/  LDC.64 R12, c[0x0][0xa50] ;  /* 0x00029400ff0c7b82 */ /* 0x000ea20000000a00 */
[----:B---3--:R1:W-:Y:S07]  /*a000*/  @P0 STS.128 [UR43+0x430], R24 ;  /* 0x00043018ff000988 */ /* 0x0083ee0008000c2b */
[----:B------:R-:W2:Y:S08]  /*a010*/  LDC.64 R14, c[0x0][0xa58] ;  /* 0x00029600ff0e7b82 */ /* 0x000eb00000000a00 */
[----:B------:R-:W3:Y:S01]  /*a020*/  LDC.64 R8, c[0x0][0xa60] ;  /* 0x00029800ff087b82 */ /* 0x000ee20000000a00 */
[----:B----4-:R1:W-:Y:S07]  /*a030*/  @P0 STS.128 [UR43+0x440], R20 ;  /* 0x00044014ff000988 */ /* 0x0103ee0008000c2b */
[----:B------:R-:W3:Y:S08]  /*a040*/  LDC.64 R10, c[0x0][0xa68] ;  /* 0x00029a00ff0a7b82 */ /* 0x000ef00000000a00 */
[----:B------:R-:W4:Y:S01]  /*a050*/  LDC.64 R4, c[0x0][0xa70] ;  /* 0x00029c00ff047b82 */ /* 0x000f220000000a00 */
[----:B--2---:R1:W-:Y:S07]  /*a060*/  @P0 STS.128 [UR43+0x450], R12 ;  /* 0x0004500cff000988 */ /* 0x0043ee0008000c2b */
[----:B-----5:R-:W4:Y:S01]  /*a070*/  LDC.64 R6, c[0x0][0xa78] ;  /* 0x00029e00ff067b82 */ /* 0x020f220000000a00 */
[----:B---3--:R1:W-:Y:S04]  /*a080*/  @P0 STS.128 [UR43+0x460], R8 ;  /* 0x00046008ff000988 */ /* 0x0083e80008000c2b */
[----:B----4-:R1:W-:Y:S01]  /*a090*/  @P0 STS.128 [UR43+0x470], R4 ;  /* 0x00047004ff000988 */ /* 0x0103e20008000c2b */
[----:B------:R-:W-:Y:S01]  /*a0a0*/  NOP ;  /* 0x0000000000007918 */ /* 0x000fe20000000000 */
.L_x_135:
[----:B------:R-:W-:Y:S01]  /*a0b0*/  MOV R81, UR4 ;  /* 0x0000000400517c02 */ /* 0x000fe20008000f00 */
[----:B------:R-:W-:Y:S01]  /*a0c0*/  UMOV UR54, URZ ;  /* 0x000000ff00367c82 */ /* 0x000fe20008000000 */
[----:B------:R-:W-:Y:S01]  /*a0d0*/  SHF.L.U32 R92, R92, 0x1, RZ ;  /* 0x000000015c5c7819 */ /* 0x000fe200000006ff */
[----:B------:R-:W-:-:S06]  /*a0e0*/  UMOV UR53, URZ ;  /* 0x000000ff00357c82 */ /* 0x000fcc0008000000 */
.L_x_189:
        /* <DEDUP_REMOVED lines=17> */
[----:B------:R-:W-:Y:S02]  /*a200*/  ISETP.NE.OR P0, PT, R96, 0x4, !P2 ;  /* 0x000000046000780c */ /* 0x000fe40005705670 */
[----:B------:R-:W-:Y:S02]  /*a210*/  R2UR UR56, R2 ;  /* 0x00000000023872ca */ /* 0x000fe400000e0000 */
[----:B------:R-:W-:Y:S09]  /*a220*/  R2UR UR57, R3 ;  /* 0x00000000033972ca */ /* 0x000ff200000e0000 */
[----:B--234-:R-:W-:Y:S06]  /*a230*/  @P0 BRA `(.L_x_136) ;  /* 0x0000000000ec0947 */ /* 0x01cfec0003800000 */
[----:B-1----:R-:W-:Y:S01]  /*a240*/  IMAD.U32 R9, RZ, RZ, UR43 ;  /* 0x0000002bff097e24 */ /* 0x002fe2000f8e00ff */
[----:B------:R-:W1:Y:S01]  /*a250*/  S2R R0, SR_LANEID ;  /* 0x0000000000007919 */ /* 0x000e620000000000 */
[----:B------:R-:W-:Y:S01]  /*a260*/  ELECT P0, URZ, PT ;  /* 0x0000000000ff782f */ /* 0x000fe20003800000 */
[----:B------:R-:W-:Y:S01]  /*a270*/  BSSY.RECONVERGENT B0, `(.L_x_137) ;  /* 0x0000032000007945 */ /* 0x000fe20003800200 */
[----:B-1----:R-:W-:Y:S05]  /*a280*/  IMAD.SHL.U32 R0, R0, 0x4, RZ ;  /* 0x0000000400007824 */ /* 0x002fea00078e00ff */
[----:B------:R-:W-:Y:S06]  /*a290*/  IADD3 R9, PT, PT, R0, 0x400, R9 ;  /* 0x0000040000097810 */ /* 0x000fec0007ffe009 */
[----:B------:R-:W-:Y:S05]  /*a2a0*/  @!P0 BRA `(.L_x_138) ;  /* 0x0000000000b88947 */ /* 0x000fea0003800000 */
[----:B------:R-:W-:Y:S01]  /*a2b0*/  STS [UR43+0x430], RZ ;  /* 0x000430ffff007988 */ /* 0x000fe2000800082b */
[----:B------:R-:W-:Y:S01]  /*a2c0*/  ISETP.NE.U32.AND P0, PT, RZ, UR46, PT ;  /* 0x0000002eff007c0c */ /* 0x000fe2000bf05070 */
[C---:B-----5:R-:W-:Y:S01]  /*a2d0*/  IMAD.WIDE R6, R17.reuse, 0xc, R98 ;  /* 0x0000000c11067825 */ /* 0x060fe200078e0262 */
[----:B------:R-:W-:Y:S02]  /*a2e0*/  UIADD3 UR4, UPT, UPT, UR43, 0x400, URZ ;  /* 0x000004002b047890 */ /* 0x000fe4000fffe0ff */
[----:B------:R-:W-:Y:S02]  /*a2f0*/  ISETP.NE.AND.EX P1, PT, RZ, UR47, PT, P0 ;  /* 0x0000002fff007c0c */ /* 0x000fe4000bf25300 */
[----:B----4-:R-:W2:Y:S01]  /*a300*/  LDG.E R14, desc[UR50][R6.64] ;  /* 0x00000032060e7981 */ /* 0x010ea2000c1e1900 */
[C---:B------:R-:W-:Y:S03]  /*a310*/  LEA R2, P0, R17.reuse, RZ, 0x3 ;  /* 0x000000ff11027211 */ /* 0x040fe600078018ff */
[----:B------:R1:W3:Y:S01]  /*a320*/  LDG.E R5, desc[UR50][R6.64+0x4] ;  /* 0x0000043206057981 */ /* 0x0002e2000c1e1900 */
[----:B------:R-:W-:Y:S06]  /*a330*/  LEA.HI.X.SX32 R3, R17, RZ, 0x3, P0 ;  /* 0x000000ff11037211 */ /* 0x000fec00000f1eff */
[C---:B------:R-:W-:Y:S04]  /*a340*/  @P1 IADD3 R10, P0, PT, R2.reuse, UR46, RZ ;  /* 0x0000002e020a1c10 */ /* 0x040fe8000ff1e0ff */
[C---:B------:R-:W-:Y:S02]  /*a350*/  @P1 IADD3.X R11, PT, PT, R3.reuse, UR47, RZ, P0, !PT ;  /* 0x0000002f030b1c10 */ /* 0x040fe400087fe4ff */
[----:B------:R-:W-:Y:S03]  /*a360*/  IADD3 R12, P0, PT, R2, UR48, RZ ;  /* 0x00000030020c7c10 */ /* 0x000fe6000ff1e0ff */
[----:B------:R-:W4:Y:S01]  /*a370*/  @P1 LDG.E.64 R18, desc[UR50][R10.64] ;  /* 0x000000320a121981 */ /* 0x000f22000c1e1b00 */
[----:B------:R-:W-:Y:S03]  /*a380*/  IADD3.X R13, PT, PT, R3, UR49, RZ, P0, !PT ;  /* 0x00000031030d7c10 */ /* 0x000fe600087fe4ff */
[----:B------:R-:W4:Y:S04]  /*a390*/  LDS R3, [UR43+0x41c] ;  /* 0x00041c2bff037984 */ /* 0x000f280008000800 */
[----:B------:R-:W2:Y:S01]  /*a3a0*/  LDG.E.64 R12, desc[UR50][R12.64] ;  /* 0x000000320c0c7981 */ /* 0x000ea2000c1e1b00 */
[----:B-1----:R-:W-:Y:S03]  /*a3b0*/  IMAD.U32 R6, RZ, RZ, UR4 ;  /* 0x00000004ff067e24 */ /* 0x002fe6000f8e00ff */
[----:B--2---:R-:W-:Y:S01]  /*a3c0*/  STS.64 [UR43+0x400], R12 ;  /* 0x0004000cff007988 */ /* 0x004fe20008000a2b */
[--C-:B------:R-:W-:Y:S01]  /*a3d0*/  SHF.R.S32.HI R15, RZ, 0x1f, R14.reuse ;  /* 0x0000001fff0f7819 */ /* 0x100fe2000001140e */
[----:B------:R-:W-:Y:S02]  /*a3e0*/  @!P1 IMAD.MOV.U32 R18, RZ, RZ, R14 ;  /* 0x000000ffff129224 */ /* 0x000fe400078e000e */
[----:B---3--:R-:W-:Y:S02]  /*a3f0*/  VIADD R5, R5, 0xffffffff ;  /* 0xffffffff05057836 */ /* 0x008fe40000000000 */
[----:B------:R-:W-:Y:S05]  /*a400*/  @!P1 IMAD.MOV.U32 R19, RZ, RZ, R15 ;  /* 0x000000ffff139224 */ /* 0x000fea00078e000f */
[----:B----4-:R-:W-:Y:S04]  /*a410*/  SHF.L.U64.HI R8, R18, 0x1, R19 ;  /* 0x0000000112087819 */ /* 0x010fe80000010213 */
[----:B------:R-:W-:Y:S04]  /*a420*/  LOP3.LUT R8, R8, 0x1fffffff, RZ, 0xc0, !PT ;  /* 0x1fffffff08087812 */ /* 0x000fe800078ec0ff */
[----:B------:R-:W-:Y:S04]  /*a430*/  SHF.R.U32.HI R2, RZ, 0x4, R8 ;  /* 0x00000004ff027819 */ /* 0x000fe80000011608 */
[----:B------:R-:W-:Y:S02]  /*a440*/  LOP3.LUT R11, R3, 0xf, R2, 0xb8, !PT ;  /* 0x0000000f030b7812 */ /* 0x000fe400078eb802 */
[----:B------:R-:W-:Y:S03]  /*a450*/  SHF.R.U64 R2, R6, 0x4, RZ ;  /* 0x0000000406027819 */ /* 0x000fe600000012ff */
[----:B------:R1:W-:Y:S04]  /*a460*/  STS [UR43+0x41c], R11 ;  /* 0x00041c0bff007988 */ /* 0x0003e8000800082b */
[----:B------:R-:W2:Y:S04]  /*a470*/  LDS R4, [UR43+0x41c] ;  /* 0x00041c2bff047984 */ /* 0x000ea80008000800 */
[----:B------:R-:W-:Y:S04]  /*a480*/  STS [UR43+0x410], R2 ;  /* 0x00041002ff007988 */ /* 0x000fe8000800082b */
[----:B------:R-:W-:Y:S01]  /*a490*/  STS [UR43+0x414], R2 ;  /* 0x00041402ff007988 */ /* 0x000fe2000800082b */
[----:B-1----:R-:W-:Y:S05]  /*a4a0*/  IMAD.SHL.U32 R11, R18, 0x2, RZ ;  /* 0x00000002120b7824 */ /* 0x002fea00078e00ff */
[----:B------:R-:W-:Y:S04]  /*a4b0*/  LOP3.LUT R11, R11, 0xfffffffe, RZ, 0xc0, !PT ;  /* 0xfffffffe0b0b7812 */ /* 0x000fe800078ec0ff */
[----:B------:R-:W-:Y:S05]  /*a4c0*/  SHF.R.U64 R8, R11, 0x4, R8 ;  /* 0x000000040b087819 */ /* 0x000fea0000001208 */
[----:B------:R-:W-:Y:S01]  /*a4d0*/  STS [UR43+0x40c], R8 ;  /* 0x00040c08ff007988 */ /* 0x000fe2000800082b */
[----:B--2---:R-:W-:Y:S05]  /*a4e0*/  LOP3.LUT R7, R4, 0xf0, RZ, 0xb8, !PT ;  /* 0x000000f004077812 */ /* 0x004fea00078eb8ff */
[----:B------:R1:W-:Y:S04]  /*a4f0*/  STS [UR43+0x41c], R7 ;  /* 0x00041c07ff007988 */ /* 0x0003e8000800082b */
[----:B------:R-:W2:Y:S01]  /*a500*/  LDS R4, [UR43+0x41c] ;  /* 0x00041c2bff047984 */ /* 0x000ea20008000800 */
[----:B-1----:R-:W-:Y:S02]  /*a510*/  CS2R R6, SRZ ;  /* 0x0000000000067805 */ /* 0x002fe4000001ff00 */
[----:B--2---:R-:W-:Y:S01]  /*a520*/  LOP3.LUT R3, R4, 0xf00, RZ, 0xb8, !PT ;  /* 0x00000f0004037812 */ /* 0x004fe200078eb8ff */
[----:B------:R-:W-:Y:S04]  /*a530*/  VIADD R4, R14, 0xffffffff ;  /* 0xffffffff0e047836 */ /* 0x000fe80000000000 */
[----:B------:R-:W-:Y:S04]  /*a540*/  STS.64 [UR43+0x418], R2 ;  /* 0x00041802ff007988 */ /* 0x000fe80008000a2b */
[----:B------:R-:W1:Y:S04]  /*a550*/  LDS R10, [UR43+0x41c] ;  /* 0x00041c2bff0a7984 */ /* 0x000e680008000800 */
[----:B------:R2:W-:Y:S01]  /*a560*/  STS.128 [UR43+0x420], R4 ;  /* 0x00042004ff007988 */ /* 0x0005e20008000c2b */
[----:B-1----:R-:W-:Y:S05]  /*a570*/  LOP3.LUT R10, R10, 0xf000, RZ, 0xb8, !PT ;  /* 0x0000f0000a0a7812 */ /* 0x002fea00078eb8ff */
[----:B------:R2:W-:Y:S02]  /*a580*/  STS [UR43+0x41c], R10 ;  /* 0x00041c0aff007988 */ /* 0x0005e4000800082b */
.L_x_138:
[----:B------:R-:W-:Y:S05]  /*a590*/  BSYNC.RECONVERGENT B0 ;  /* 0x0000000000007941 */ /* 0x000fea0003800200 */
.L_x_137:
[----:B------:R-:W-:Y:S01]  /*a5a0*/  NOP ;  /* 0x0000000000007918 */ /* 0x000fe20000000000 */
[----:B------:R-:W1:Y:S01]  /*a5b0*/  LDS R9, [R9] ;  /* 0x0000000009097984 */ /* 0x000e620000000800 */
[----:B------:R-:W-:Y:S04]  /*a5c0*/  IADD3 R2, P0, PT, R0, UR56, RZ ;  /* 0x0000003800027c10 */ /* 0x000fe8000ff1e0ff */
[----:B------:R-:W-:Y:S05]  /*a5d0*/  IADD3.X R3, PT, PT, RZ, UR57, RZ, P0, !PT ;  /* 0x00000039ff037c10 */ /* 0x000fea00087fe4ff */
[----:B-1----:R3:W5:Y:S04]  /*a5e0*/  ATOMG.E.EXCH.STRONG.GPU PT, RZ, [R2], R9 ;  /* 0x0000000902ff73a8 */ /* 0x00276800041ee100 */
.L_x_136:
[----:B------:R-:W-:Y:S09]  /*a5f0*/  UISETP.NE.AND UP0, UPT, UR37, 0x8, UPT ;  /* 0x000000082500788c */ /* 0x000ff2000bf05270 */
[----:B------:R-:W-:Y:S05]  /*a600*/  BRA.U UP0, `(.L_x_139) ;  /* 0x0000000100047547 */ /* 0x000fea000b800000 */
[----:B------:R-:W-:Y:S05]  /*a610*/  BPT.TRAP 0x1 ;  /* 0x000000040000795c */ /* 0x000fea0000300000 */
.L_x_139:
[----:B------:R-:W-:Y:S01]  /*a620*/  ULEA UR6, UR5, UR43, 0x3 ;  /* 0x0000002b05067291 */ /* 0x000fe2000f8e18ff */
[----:B---3--:R-:W-:Y:S08]  /*a630*/  SHF.L.U32 R3, R87, 0x1f, RZ ;  /* 0x0000001f57037819 */ /* 0x008ff000000006ff */
[----:B-----5:R-:W3:Y:S02]  /*a640*/  SYNCS.PHASECHK.TRANS64.TRYWAIT P0, [UR6+0x1a0], R3 ;  /* 0x0001a003ff0075a7 */ /* 0x020ee40008001106 */
[----:B---3--:R-:W-:Y:S05]  /*a650*/  @!P0 BRA `(.L_x_140) ;  /* 0x0000007c00208947 */ /* 0x008fea0003800000 */
.L_x_279:
[----:B------:R-:W-:Y:S09]  /*a660*/  UIMAD UR4, UR5, 0x14, UR36 ;  /* 0x00000014050478a4 */ /* 0x000ff2000f8e0224 */
[----:B------:R-:W1:Y:S04]  /*a670*/  LDS.U16 R89, [UR4+0x12] ;  /* 0x00001204ff597984 */ /* 0x000e680008000400 */
[----:B------:R-:W1:Y:S04]  /*a680*/  LDS R85, [UR4] ;  /* 0x00000004ff557984 */ /* 0x000e680008000800 */
[----:B------:R-:W1:Y:S04]  /*a690*/  LDS R84, [UR4+0x4] ;  /* 0x00000404ff547984 */ /* 0x000e680008000800 */
[----:B------:R-:W1:Y:S04]  /*a6a0*/  LDS R83, [UR4+0x8] ;  /* 0x00000804ff537984 */ /* 0x000e680008000800 */
[----:B------:R-:W1:Y:S01]  /*a6b0*/  LDS R82, [UR4+0xc] ;  /* 0x00000c04ff527984 */ /* 0x000e620008000800 */
[----:B------:R-:W-:Y:S01]  /*a6c0*/  @!PT LDS RZ, [RZ] ;  /* 0x00000000fffff984 */ /* 0x000fe20000000800 */
[----:B------:R-:W-:Y:S01]  /*a6d0*/  @!PT LDS RZ, [RZ] ;  /* 0x00000000fffff984 */ /* 0x000fe20000000800 */
[----:B------:R-:W-:Y:S01]  /*a6e0*/  @!PT LDS RZ, [RZ] ;  /* 0x00000000fffff984 */ /* 0x000fe20000000800 */
[----:B------:R-:W-:Y:S01]  /*a6f0*/  @!PT LDS RZ, [RZ] ;  /* 0x00000000fffff984 */ /* 0x000fe20000000800 */
[----:B------:R5:W-:Y:S06]  /*a700*/  MEMBAR.ALL.CTA ;  /* 0x0000000000007992 */ /* 0x000bec0000008000 */
[----:B-----5:R-:W1:Y:S01]  /*a710*/  FENCE.VIEW.ASYNC.S ;  /* 0x00000000000073c6 */ /* 0x020e620000000000 */
[----:B------:R-:W-:Y:S05]  /*a720*/  BRA.U UP0, `(.L_x_141) ;  /* 0x0000000100047547 */ /* 0x000fea000b800000 */
[----:B------:R-:W-:Y:S05]  /*a730*/  BPT.TRAP 0x1 ;  /* 0x000000040000795c */ /* 0x000fea0000300000 */
.L_x_141:
[----:B------:R-:W-:Y:S01]  /*a740*/  UIADD3 UR4, UPT, UPT, UR6, 0x1e0, URZ ;  /* 0x000001e006047890 */ /* 0x000fe2000fffe0ff */
[----:B------:R-:W-:Y:S01]  /*a750*/  IMAD.WIDE R100, R17, 0xc, R98 ;  /* 0x0000000c11647825 */ /* 0x000fe200078e0262 */
[----:B------:R-:W-:Y:S01]  /*a760*/  USHF.L.U32 UR41, UR18, 0x7, URZ ;  /* 0x0000000712297899 */ /* 0x000fe200080006ff */
[----:B------:R-:W-:Y:S01]  /*a770*/  ISETP.NE.OR P1, PT, R94, RZ, !P2 ;  /* 0x000000ff5e00720c */ /* 0x000fe20005725670 */
[----:B------:R-:W-:Y:S01]  /*a780*/  UPRMT UR4, UR52, 0x654, UR4 ;  /* 0x0000065434047896 */ /* 0x000fe20008000004 */
[----:B------:R-:W-:Y:S01]  /*a790*/  BSSY.RECONVERGENT B0, `(.L_x_142) ;  /* 0x000000b000007945 */ /* 0x000fe20003800200 */
[----:B------:R-:W-:Y:S01]  /*a7a0*/  USHF.L.U32 UR42, UR19, 0x7, URZ ;  /* 0x00000007132a7899 */ /* 0x000fe200080006ff */
[----:B------:R-:W-:Y:S01]  /*a7b0*/  LOP3.LUT P0, RZ, R81, 0x3f0, RZ, 0xc0, !PT ;  /* 0x000003f051ff7812 */ /* 0x000fe2000780c0ff */
[----:B------:R-:W-:Y:S05]  /*a7c0*/  UIADD3 UR55, UPT, UPT, UR5, 0x1, URZ ;  /* 0x0000000105377890 */ /* 0x000fea000fffe0ff */
[----:B-1----:R-:W-:Y:S01]  /*a7d0*/  SYNCS.ARRIVE.TRANS64.RED.A1T0 RZ, [UR4], RZ ;  /* 0x000000ffffff79a7 */ /* 0x002fe20008100404 */
[----:B------:R1:W5:Y:S02]  /*a7e0*/  LDG.E R100, desc[UR50][R100.64+0x8] ;  /* 0x0000083264647981 */ /* 0x000364000c1e1900 */
[----:B------:R-:W-:Y:S05]  /*a7f0*/  @P1 BRA `(.L_x_143) ;  /* 0x0000000000101947 */ /* 0x000fea0003800000 */
[----:B------:R-:W-:Y:S04]  /*a800*/  DEPBAR {5,4,3,2,1,0} ;  /* 0x0000003f0000791a */ /* 0x000fe80000000000 */
[----:B------:R-:W2:Y:S02]  /*a810*/  CCTL.E.C.LDCU.IV.DEEP [UR56] ;  /* 0x0000000038007540 */ /* 0x000ea40009c08000 */
[----:B--2---:R2:W-:Y:S01]  /*a820*/  UTMACCTL.IV [UR56] ;  /* 0x00000000380079b9 */ /* 0x0045e20008000000 */
[----:B------:R-:W-:Y:S01]  /*a830*/  NOP ;  /* 0x0000000000007918 */ /* 0x000fe20000000000 */
.L_x_143:
[----:B--2---:R-:W-:Y:S05]  /*a840*/  BSYNC.RECONVERGENT B0 ;  /* 0x0000000000007941 */ /* 0x004fea0003800200 */
.L_x_142:
[----:B------:R-:W-:Y:S04]  /*a850*/  BSSY.RECONVERGENT B6, `(.L_x_144) ;  /* 0x0000021000067945 */ /* 0x000fe80003800200 */
[----:B------:R-:W-:Y:S05]  /*a860*/  @!P0 BRA `(.L_x_145) ;  /* 0x00000000007c8947 */ /* 0x000fea0003800000 */
[----:B------:R-:W2:Y:S01]  /*a870*/  LDCU.64 UR8, c[0x4][0x80] ;  /* 0x01001000ff0877ac */ /* 0x000ea20008000a00 */
[----:B------:R-:W-:Y:S01]  /*a880*/  MOV R2, 0x0 ;  /* 0x0000000000027802 */ /* 0x000fe20000000f00 */
[----:B------:R-:W-:Y:S02]  /*a890*/  HFMA2 R12, -RZ, RZ, 0, 5.9604644775390625e-08 ;  /* 0x00000001ff0c7431 */ /* 0x000fe400000001ff */
[----:B------:R-:W-:Y:S01]  /*a8a0*/  IMAD.MOV.U32 R8, RZ, RZ, 0x70 ;  /* 0x00000070ff087424 */ /* 0x000fe200078e00ff */
[----:B----4-:R4:W1:Y:S01]  /*a8b0*/  LDC.64 R14, c[0x4][R2] ;  /* 0x01000000020e7b82 */ /* 0x0108620000000a00 */
[----:B------:R-:W3:Y:S01]  /*a8c0*/  LDCU.64 UR6, c[0x4][0x88] ;  /* 0x01001100ff0677ac */ /* 0x000ee20008000a00 */
[----:B------:R-:W-:Y:S01]  /*a8d0*/  IMAD.MOV.U32 R13, RZ, RZ, RZ ;  /* 0x000000ffff0d7224 */ /* 0x000fe200078e00ff */
[----:B------:R-:W3:Y:S01]  /*a8e0*/  LDCU.64 UR4, c[0x4][0x8] ;  /* 0x01000100ff0477ac */ /* 0x000ee20008000a00 */
[----:B--2---:R-:W-:Y:S01]  /*a8f0*/  MOV R5, UR9 ;  /* 0x0000000900057c02 */ /* 0x004fe20008000f00 */
[----:B------:R-:W-:Y:S01]  /*a900*/  IMAD.U32 R4, RZ, RZ, UR8 ;  /* 0x00000008ff047e24 */ /* 0x000fe2000f8e00ff */
[----:B---3--:R-:W-:Y:S01]  /*a910*/  MOV R7, UR7 ;  /* 0x0000000700077c02 */ /* 0x008fe20008000f00 */
[----:B------:R-:W-:Y:S01]  /*a920*/  IMAD.U32 R6, RZ, RZ, UR6 ;  /* 0x00000006ff067e24 */ /* 0x000fe2000f8e00ff */
[----:B------:R-:W-:Y:S01]  /*a930*/  MOV R11, UR5 ;  /* 0x00000005000b7c02 */ /* 0x000fe20008000f00 */
[----:B------:R-:W-:Y:S02]  /*a940*/  IMAD.U32 R10, RZ, RZ, UR4 ;  /* 0x00000004ff0a7e24 */ /* 0x000fe4000f8e00ff */
[----:B------:R-:W-:Y:S07]  /*a950*/  LEPC R20, `(.L_x_146) ;  /* 0x000000001014794e */ /* 0x000fee0000000000 */
[----:B-1--45:R-:W-:Y:S05]  /*a960*/  CALL.ABS.NOINC R14 ;  /* 0x000000000e007343 */ /* 0x032fea0003c00000 */
.L_x_146:
[----:B------:R-:W1:Y:S01]  /*a970*/  LDCU.64 UR8, c[0x4][0x80] ;  /* 0x01001000ff0877ac */ /* 0x000e620008000a00 */
[----:B------:R-:W2:Y:S01]  /*a980*/  LDC.64 R2, c[0x4][R2] ;  /* 0x0100000002027b82 */ /* 0x000ea20000000a00 */
[----:B------:R-:W-:Y:S02]  /*a990*/  HFMA2 R12, -RZ, RZ, 0, 5.9604644775390625e-08 ;  /* 0x00000001ff0c7431 */ /* 0x000fe400000001ff */
[----:B------:R-:W-:Y:S02]  /*a9a0*/  IMAD.MOV.U32 R8, RZ, RZ, 0x70 ;  /* 0x00000070ff087424 */ /* 0x000fe400078e00ff */
[----:B------:R-:W-:Y:S01]  /*a9b0*/  IMAD.MOV.U32 R13, RZ, RZ, RZ ;  /* 0x000000ffff0d7224 */ /* 0x000fe200078e00ff */
[----:B------:R-:W3:Y:S01]  /*a9c0*/  LDCU.64 UR6, c[0x4][0x88] ;  /* 0x01001100ff0677ac */ /* 0x000ee20008000a00 */
[----:B------:R-:W4:Y:S01]  /*a9d0*/  LDCU.64 UR4, c[0x4][0x8] ;  /* 0x01000100ff0477ac */ /* 0x000f220008000a00 */
[----:B-1----:R-:W-:Y:S02]  /*a9e0*/  MOV R4, UR8 ;  /* 0x0000000800047c02 */ /* 0x002fe40008000f00 */
[----:B------:R-:W-:Y:S02]  /*a9f0*/  MOV R5, UR9 ;  /* 0x0000000900057c02 */ /* 0x000fe40008000f00 */
[----:B---3--:R-:W-:Y:S01]  /*aa00*/  MOV R7, UR7 ;  /* 0x0000000700077c02 */ /* 0x008fe20008000f00 */
[----:B------:R-:W-:Y:S01]  /*aa10*/  IMAD.U32 R6, RZ, RZ, UR6 ;  /* 0x00000006ff067e24 */ /* 0x000fe2000f8e00ff */
[----:B----4-:R-:W-:Y:S01]  /*aa20*/  MOV R11, UR5 ;  /* 0x00000005000b7c02 */ /* 0x010fe20008000f00 */
[----:B------:R-:W-:Y:S02]  /*aa30*/  IMAD.U32 R10, RZ, RZ, UR4 ;  /* 0x00000004ff0a7e24 */ /* 0x000fe4000f8e00ff */
[----:B------:R-:W-:Y:S07]  /*aa40*/  LEPC R20, `(.L_x_145) ;  /* 0x000000001014794e */ /* 0x000fee0000000000 */
[----:B--2---:R-:W-:Y:S05]  /*aa50*/  CALL.ABS.NOINC R2 ;  /* 0x0000000002007343 */ /* 0x004fea0003c00000 */
.L_x_145:
[----:B------:R-:W-:Y:S05]  /*aa60*/  BSYNC.RECONVERGENT B6 ;  /* 0x0000000000067941 */ /* 0x000fea0003800200 */
.L_x_144:
[----:B------:R-:W-:Y:S01]  /*aa70*/  ISETP.NE.AND P0, PT, R94, RZ, PT ;  /* 0x000000ff5e00720c */ /* 0x000fe20003f05270 */
[----:B------:R-:W-:Y:S01]  /*aa80*/  BSSY B0, `(.L_x_147) ;  /* 0x0000009000007945 */ /* 0x000fe20003800000 */
[----:B------:R-:W-:Y:S04]  /*aa90*/  PLOP3.LUT P1, PT, PT, PT, PT, 0x8, 0x80 ;  /* 0x000000000080781c */ /* 0x000fe80003f2e170 */
[----:B-1----:R-:W-:Y:S07]  /*aaa0*/  P2R R101, PR, RZ, 0x2 ;  /* 0x00000002ff657803 */ /* 0x002fee0000000000 */
[----:B------:R-:W-:Y:S05]  /*aab0*/  @P0 BRA `(.L_x_148) ;  /* 0x0000000000140947 */ /* 0x000fea0003800000 */
[----:B------:R-:W-:Y:S03]  /*aac0*/  UMOV UR4, 0xffffffff ;  /* 0xffffffff00047882 */ /* 0x000fe60000000000 */
[----:B------:R-:W-:Y:S05]  /*aad0*/  BRA.DIV UR4, `(.L_x_149) ;  /* 0x0000007a04187947 */ /* 0x000fea000b800000 */
[----:B------:R-:W-:Y:S11]  /*aae0*/  ELECT P6, URZ, PT ;  /* 0x0000000000ff782f */ /* 0x000ff600038c0000 */
[----:B------:R-:W-:Y:S02]  /*aaf0*/  @!UPT UIADD3 URZ, UPT, UPT, URZ, URZ, URZ ;  /* 0x000000fffffff290 */ /* 0x000fe4000fffe0ff */
.L_x_281:
[----:B------:R-:W-:Y:S07]  /*ab00*/  P2R R101, PR, RZ, 0x40 ;  /* 0x00000040ff657803 */ /* 0x000fee0000000000 */
.L_x_148:
[----:B------:R-:W-:Y:S05]  /*ab10*/  BSYNC B0 ;  /* 0x0000000000007941 */ /* 0x000fea0003800000 */
.L_x_147:
[----:B------:R-:W-:Y:S02]  /*ab20*/  ISETP.NE.U32.AND P0, PT, R78, RZ, PT ;  /* 0x000000ff4e00720c */ /* 0x000fe40003f05070 */
[----:B------:R-:W-:Y:S02]  /*ab30*/  LOP3.LUT R91, R91, 0x1, RZ, 0x3c, !PT ;  /* 0x000000015b5b7812 */ /* 0x000fe400078e3cff */
[----:B------:R-:W-:Y:S02]  /*ab40*/  ISETP.NE.AND.EX P1, PT, R79, RZ, PT, P0 ;  /* 0x000000ff4f00720c */ /* 0x000fe40003f25300 */
[----:B------:R-:W-:Y:S04]  /*ab50*/  ISETP.NE.U32.AND P0, PT, R76, RZ, PT ;  /* 0x000000ff4c00720c */ /* 0x000fe80003f05070 */
[----:B------:R-:W-:Y:S07]  /*ab60*/  ISETP.NE.AND.EX P0, PT, R77, RZ, PT, P0 ;  /* 0x000000ff4d00720c */ /* 0x000fee0003f05300 */
[----:B------:R-:W1:Y:S08]  /*ab70*/  @P1 LDC.64 R8, c[0x0][0x8b8] ;  /* 0x00022e00ff081b82 */ /* 0x000e700000000a00 */
[----:B---3--:R-:W2:Y:S02]  /*ab80*/  @P0 LDC.64 R2, c[0x0][0x890] ;  /* 0x00022400ff020b82 */ /* 0x008ea40000000a00 */
[C---:B--2---:R-:W-:Y:S04]  /*ab90*/  @P0 IMAD.WIDE R2, R17.reuse, 0x8, R2 ;  /* 0x0000000811020825 */ /* 0x044fe800078e0202 */
[----:B-1----:R-:W-:Y:S01]  /*aba0*/  @P1 IMAD.WIDE R8, R17, 0x8, R8 ;  /* 0x0000000811081825 */ /* 0x002fe200078e0208 */
[----:B------:R1:W2:Y:S04]  /*abb0*/  @P0 LDG.E.64 R4, desc[UR50][R2.64] ;  /* 0x0000003202040981 */ /* 0x0002a8000c1e1b00 */
[----:B------:R-:W3:Y:S01]  /*abc0*/  @P1 LDG.E.64 R6, desc[UR50][R8.64] ;  /* 0x0000003208061981 */ /* 0x000ee2000c1e1b00 */
[----:B-1----:R-:W-:Y:S03]  /*abd0*/  SHF.L.U32 R2, R91, 0x1f, RZ ;  /* 0x0000001f5b027819 */ /* 0x002fe600000006ff */
[----:B--2---:R1:W5:Y:S04]  /*abe0*/  @P0 LD.E R48, desc[UR50][R4.64] ;  /* 0x0000003204300980 */ /* 0x004368000c101900 */
[----:B---3--:R1:W5:Y:S01]  /*abf0*/  @P1 LD.E R47, desc[UR50][R6.64] ;  /* 0x00000032062f1980 */ /* 0x008362000c101900 */
[----:B------:R-:W-:Y:S05]  /*ac00*/  @P0 BRA `(.L_x_150) ;  /* 0x0000000000240947 */ /* 0x000fea0003800000 */
[----:B------:R-:W-:Y:S04]  /*ac10*/  ISETP.NE.U32.AND P0, PT, RZ, UR38, PT ;  /* 0x00000026ff007c0c */ /* 0x000fe8000bf05070 */
[----:B------:R-:W-:Y:S11]  /*ac20*/  ISETP.NE.AND.EX P0, PT, RZ, UR39, PT, P0 ;  /* 0x00000027ff007c0c */ /* 0x000ff6000bf05300 */
[----:B------:R-:W-:Y:S02]  /*ac30*/  @!UPT UIADD3 URZ, UPT, UPT, URZ, URZ, URZ ;  /* 0x000000fffffff290 */ /* 0x000fe4000fffe0ff */
[----:B------:R-:W2:Y:S08]  /*ac40*/  @P0 LDC R0, c[0x0][0x898] ;  /* 0x00022600ff000b82 */ /* 0x000eb00000000800 */
[----:B-1----:R-:W1:Y:S01]  /*ac50*/  @P0 LDC.64 R4, c[0x0][0x888] ;  /* 0x00022200ff040b82 */ /* 0x002e620000000a00 */
[----:B--2---:R-:W-:Y:S04]  /*ac60*/  @P0 IMAD R0, R17, R0, RZ ;  /* 0x0000000011000224 */ /* 0x004fe800078e02ff */
[----:B-1----:R-:W-:Y:S05]  /*ac70*/  @P0 IMAD.WIDE R4, R0, 0x4, R4 ;  /* 0x0000000400040825 */ /* 0x002fea00078e0204 */
[----:B-----5:R2:W5:Y:S02]  /*ac80*/  @P0 LDG.E R48, desc[UR50][R4.64] ;  /* 0x0000003204300981 */ /* 0x020564000c1e1900 */
[----:B--2---:R-:W3:Y:S02]  /*ac90*/  @!P0 LDC R48, c[0x0][0x880] ;  /* 0x00022000ff308b82 */ /* 0x004ee40000000800 */
.L_x_150:
        /* <DEDUP_REMOVED lines=9> */
[----:B--2---:R-:W1:Y:S02]  /*ad30*/  @!P0 LDC R47, c[0x0][0x8a8] ;  /* 0x00022a00ff2f8b82 */ /* 0x004e640000000800 */
.L_x_151:
[----:B------:R-:W2:Y:S01]  /*ad40*/  SYNCS.PHASECHK.TRANS64.TRYWAIT P0, [UR43+0x70], R2 ;  /* 0x00007002ff0075a7 */ /* 0x000ea2000800112b */
[----:B------:R-:W-:Y:S01]  /*ad50*/  LEA R97, R90, UR43, 0x3 ;  /* 0x0000002b5a617c11 */ /* 0x000fe2000f8e18ff */
[----:B------:R-:W-:Y:S01]  /*ad60*/  BSSY B0, `(.L_x_152) ;  /* 0x0000008000007945 */ /* 0x000fe20003800000 */
[----:B------:R-:W-:Y:S01]  /*ad70*/  SHF.L.U32 R0, R88, 0x1f, RZ ;  /* 0x0000001f58007819 */ /* 0x000fe200000006ff */
[----:B------:R-:W-:Y:S02]  /*ad80*/  VIADD R86, R92, UR43 ;  /* 0x0000002b5c567c36 */ /* 0x000fe40008000000 */
[----:B------:R-:W-:Y:S01]  /*ad90*/  IMAD.MOV.U32 R71, RZ, RZ, RZ ;  /* 0x000000ffff477224 */ /* 0x000fe200078e00ff */
[----:B------:R1:W1:Y:S01]  /*ada0*/  SYNCS.PHASECHK.TRANS64.TRYWAIT P2, [R97+URZ+0x140], R0 ;  /* 0x00014000610075a7 */ /* 0x00026200080411ff */
[----:B--2---:R-:W-:Y:S05]  /*adb0*/  @P0 BRA `(.L_x_153) ;  /* 0x0000000000080947 */ /* 0x004fea0003800000 */
[----:B------:R-:W2:Y:S02]  /*adc0*/  SYNCS.PHASECHK.TRANS64.TRYWAIT P0, [UR43+0x70], R2 ;  /* 0x00007002ff0075a7 */ /* 0x000ea4000800112b */
[----:B--2---:R-:W-:Y:S05]  /*add0*/  @!P0 BRA `(.L_x_154) ;  /* 0x0000007400708947 */ /* 0x004fea0003800000 */
.L_x_153:
[----:B------:R-:W-:Y:S05]  /*ade0*/  BSYNC B0 ;  /* 0x0000000000007941 */ /* 0x000fea0003800000 */
.L_x_152:
[----:B---3-5:R-:W-:Y:S01]  /*adf0*/  FSETP.NEU.AND P0, PT, R48, RZ, PT ;  /* 0x000000ff3000720b */ /* 0x028fe20003f0d000 */
[----:B------:R-:W-:Y:S01]  /*ae00*/  IMAD.MOV.U32 R70, RZ, RZ, RZ ;  /* 0x000000ffff467224 */ /* 0x000fe200078e00ff */
[----:B------:R-:W-:Y:S02]  /*ae10*/  CS2R R68, SRZ ;  /* 0x0000000000447805 */ /* 0x000fe4000001ff00 */
[----:B------:R-:W-:Y:S02]  /*ae20*/  CS2R R74, SRZ ;  /* 0x00000000004a7805 */ /* 0x000fe4000001ff00 */
[----:B------:R-:W-:Y:S02]  /*ae30*/  CS2R R72, SRZ ;  /* 0x0000000000487805 */ /* 0x000fe4000001ff00 */
[----:B------:R-:W-:Y:S02]  /*ae40*/  CS2R R62, SRZ ;  /* 0x00000000003e7805 */ /* 0x000fe4000001ff00 */
[----:B------:R-:W-:Y:S02]  /*ae50*/  CS2R R60, SRZ ;  /* 0x00000000003c7805 */ /* 0x000fe4000001ff00 */
[----:B------:R-:W-:Y:S02]  /*ae60*/  CS2R R58, SRZ ;  /* 0x00000000003a7805 */ /* 0x000fe4000001ff00 */
[----:B------:R-:W-:Y:S02]  /*ae70*/  CS2R R56, SRZ ;  /* 0x0000000000387805 */ /* 0x000fe4000001ff00 */
[----:B------:R-:W-:Y:S01]  /*ae80*/  ISETP.GE.AND P1, PT, R100, 0x1, PT ;  /* 0x000000016400780c */ /* 0x000fe20003f26270 */
[----:B------:R-:W-:Y:S01]  /*ae90*/  IMAD R54, R90, 0x80, R93 ;  /* 0x000000805a367824 */ /* 0x000fe200078e025d */
[----:B------:R-:W-:Y:S02]  /*aea0*/  CS2R R38, SRZ ;  /* 0x0000000000267805 */ /* 0x000fe4000001ff00 */
[----:B------:R-:W-:Y:S01]  /*aeb0*/  CS2R R36, SRZ ;  /* 0x0000000000247805 */ /* 0x000fe2000001ff00 */
[----:B--2---:R-:W-:Y:S01]  /*aec0*/  @P0 IMAD R2, R95, 0x2, R86 ;  /* 0x000000025f020824 */ /* 0x004fe200078e0256 */
[----:B------:R-:W-:Y:S05]  /*aed0*/  @P0 WARPSYNC.ALL ;  /* 0x0000000000000948 */ /* 0x000fea0003800000 */
[----:B------:R2:W3:Y:S01]  /*aee0*/  @P0 LDSM.16.MT88.4 R68, [R2+0x1000] ;  /* 0x001000000244083b */ /* 0x0004e20000004200 */
[----:B------:R-:W-:Y:S02]  /*aef0*/  CS2R R34, SRZ ;  /* 0x0000000000227805 */ /* 0x000fe4000001ff00 */
[----:B------:R-:W-:Y:S02]  /*af00*/  CS2R R32, SRZ ;  /* 0x0000000000207805 */ /* 0x000fe4000001ff00 */
[----:B------:R-:W-:Y:S02]  /*af10*/  CS2R R30, SRZ ;  /* 0x00000000001e7805 */ /* 0x000fe4000001ff00 */
[----:B------:R-:W-:Y:S02]  /*af20*/  CS2R R28, SRZ ;  /* 0x00000000001c7805 */ /* 0x000fe4000001ff00 */
[----:B------:R-:W-:Y:S01]  /*af30*/  CS2R R26, SRZ ;  /* 0x00000000001a7805 */ /* 0x000fe2000001ff00 */
[----:B------:R2:W2:Y:S01]  /*af40*/  @P0 LDSM.16.MT88.4 R72, [R2+0x1800] ;  /* 0x001800000248083b */ /* 0x0004a20000004200 */
[----:B------:R-:W-:Y:S02]  /*af50*/  CS2R R24, SRZ ;  /* 0x0000000000187805 */ /* 0x000fe4000001ff00 */
[----:B------:R-:W-:Y:S02]  /*af60*/  CS2R R18, SRZ ;  /* 0x0000000000127805 */ /* 0x000fe4000001ff00 */
[----:B------:R-:W-:Y:S02]  /*af70*/  CS2R R16, SRZ ;  /* 0x0000000000107805 */ /* 0x000fe4000001ff00 */
[----:B----4-:R-:W-:Y:S02]  /*af80*/  CS2R R14, SRZ ;  /* 0x00000000000e7805 */ /* 0x010fe4000001ff00 */
[----:B------:R-:W-:Y:S01]  /*af90*/  CS2R R12, SRZ ;  /* 0x00000000000c7805 */ /* 0x000fe2000001ff00 */
[----:B------:R4:W2:Y:S01]  /*afa0*/  @P0 LDSM.16.MT88.4 R60, [R92+UR43+0x1000] ;  /* 0x0010002b5c3c083b */ /* 0x0008a20008004200 */
[----:B------:R-:W-:Y:S02]  /*afb0*/  CS2R R10, SRZ ;  /* 0x00000000000a7805 */ /* 0x000fe4000001ff00 */
[----:B------:R-:W-:Y:S02]  /*afc0*/  CS2R R8, SRZ ;  /* 0x0000000000087805 */ /* 0x000fe4000001ff00 */
[----:B-1----:R-:W-:Y:S02]  /*afd0*/  CS2R R6, SRZ ;  /* 0x0000000000067805 */ /* 0x002fe4000001ff00 */
[----:B------:R-:W-:Y:S01]  /*afe0*/  CS2R R4, SRZ ;  /* 0x0000000000047805 */ /* 0x000fe2000001ff00 */
[----:B------:R-:W-:Y:S01]  /*aff0*/  VIADD R102, R86, 0x1000 ;  /* 0x0000100056667836 */ /* 0x000fe20000000000 */
[----:B------:R4:W1:Y:S01]  /*b000*/  @P0 LDSM.16.MT88.4 R56, [R92+UR43+0x1800] ;  /* 0x0018002b5c38083b */ /* 0x0008620008004200 */
[----:B------:R-:W-:Y:S05]  /*b010*/  @!P1 BRA `(.L_x_155) ;  /* 0x0000000000d49947 */ /* 0x000fea0003800000 */
[----:B------:R-:W-:Y:S01]  /*b020*/  SHF.R.U32.HI R3, RZ, 0x15, R54 ;  /* 0x00000015ff037819 */ /* 0x000fe20000011636 */
[----:B------:R-:W-:Y:S03]  /*b030*/  BSSY B0, `(.L_x_156) ;  /* 0x0000006000007945 */ /* 0x000fe60003800000 */
[----:B------:R-:W-:Y:S01]  /*b040*/  LOP3.LUT P0, RZ, R3, 0x3, R80, 0x48, !PT ;  /* 0x0000000303ff7812 */ /* 0x000fe20007804850 */
[----:B------:R-:W-:Y:S01]  /*b050*/  @!UPT UIADD3 URZ, UPT, UPT, URZ, URZ, URZ ;  /* 0x000000fffffff290 */ /* 0x000fe2000fffe0ff */
[----:B------:R-:W-:Y:S11]  /*b060*/  @P2 BRA `(.L_x_157) ;  /* 0x0000000000082947 */ /* 0x000ff60003800000 */
[----:B------:R-:W5:Y:S02]  /*b070*/  SYNCS.PHASECHK.TRANS64.TRYWAIT P1, [R97+URZ+0x140], R0 ;  /* 0x00014000610075a7 */ /* 0x000f6400080211ff */
[----:B-----5:R-:W-:Y:S05]  /*b080*/  @!P1 BRA `(.L_x_158) ;  /* 0x0000007000dc9947 */ /* 0x020fea0003800000 */
.L_x_157:
[----:B------:R-:W-:Y:S05]  /*b090*/  BSYNC B0 ;  /* 0x0000000000007941 */ /* 0x000fea0003800000 */
.L_x_156:
[----:B------:R-:W-:Y:S05]  /*b0a0*/  @!P0 BRA `(.L_x_159) ;  /* 0x0000000000408947 */ /* 0x000fea0003800000 */
[----:B------:R-:W5:Y:S01]  /*b0b0*/  LDCU.64 UR8, c[0x4][0x70] ;  /* 0x01000e00ff0877ac */ /* 0x000f620008000a00 */
[----:B------:R-:W-:Y:S01]  /*b0c0*/  MOV R3, 0x0 ;  /* 0x0000000000037802 */ /* 0x000fe20000000f00 */
[----:B------:R-:W-:Y:S02]  /*b0d0*/  HFMA2 R12, -RZ, RZ, 0, 5.9604644775390625e-08 ;  /* 0x00000001ff0c7431 */ /* 0x000fe400000001ff */
[----:B------:R-:W-:Y:S02]  /*b0e0*/  IMAD.MOV.U32 R8, RZ, RZ, 0x192 ;  /* 0x00000192ff087424 */ /* 0x000fe400078e00ff */
[----:B------:R-:W-:Y:S01]  /*b0f0*/  IMAD.MOV.U32 R13, RZ, RZ, RZ ;  /* 0x000000ffff0d7224 */ /* 0x000fe200078e00ff */
[----:B------:R-:W3:Y:S01]  /*b100*/  LDCU.64 UR6, c[0x4][0x78] ;  /* 0x01000f00ff0677ac */ /* 0x000ee20008000a00 */
[----:B--2---:R-:W2:Y:S01]  /*b110*/  LDC.64 R2, c[0x4][R3] ;  /* 0x0100000003027b82 */ /* 0x004ea20000000a00 */
[----:B------:R-:W4:Y:S01]  /*b120*/  LDCU.64 UR4, c[0x4][0x10] ;  /* 0x01000200ff0477ac */ /* 0x000f220008000a00 */
[----:B-----5:R-:W-:Y:S01]  /*b130*/  MOV R5, UR9 ;  /* 0x0000000900057c02 */ /* 0x020fe20008000f00 */
[----:B------:R-:W-:Y:S01]  /*b140*/  IMAD.U32 R4, RZ, RZ, UR8 ;  /* 0x00000008ff047e24 */ /* 0x000fe2000f8e00ff */
[----:B---3--:R-:W-:Y:S01]  /*b150*/  MOV R7, UR7 ;  /* 0x0000000700077c02 */ /* 0x008fe20008000f00 */
[----:B------:R-:W-:Y:S01]  /*b160*/  IMAD.U32 R6, RZ, RZ, UR6 ;  /* 0x00000006ff067e24 */ /* 0x000fe2000f8e00ff */
[----:B----4-:R-:W-:Y:S01]  /*b170*/  MOV R11, UR5 ;  /* 0x00000005000b7c02 */ /* 0x010fe20008000f00 */
[----:B------:R-:W-:Y:S02]  /*b180*/  IMAD.U32 R10, RZ, RZ, UR4 ;  /* 0x00000004ff0a7e24 */ /* 0x000fe4000f8e00ff */
[----:B------:R-:W-:Y:S07]  /*b190*/  LEPC R20, `(.L_x_159) ;  /* 0x000000001014794e */ /* 0x000fee0000000000 */
[----:B-12---:R-:W-:Y:S05]  /*b1a0*/  CALL.ABS.NOINC R2 ;  /* 0x0000000002007343 */ /* 0x006fea0003c00000 */
.L_x_159:
[----:B------:R-:W-:Y:S05]  /*b1b0*/  WARPSYNC.ALL ;  /* 0x0000000000007948 */ /* 0x000fea0003800000 */
[C---:B------:R-:W-:Y:S01]  /*b1c0*/  R2UR UR4, R54.reuse ;  /* 0x00000000360472ca */ /* 0x040fe200000e0000 */
[----:B------:R-:W-:Y:S05]  /*b1d0*/  VIADD R3, R54, 0x100000 ;  /* 0x0010000036037836 */ /* 0x000fea0000000000 */
[----:B------:R-:W-:Y:S04]  /*b1e0*/  SHF.R.U32.HI R3, RZ, 0x15, R3 ;  /* 0x00000015ff037819 */ /* 0x000fe80000011603 */
[----:B------:R-:W-:Y:S03]  /*b1f0*/  LOP3.LUT P0, RZ, R3, 0x3, R80, 0x48, !PT ;  /* 0x0000000303ff7812 */ /* 0x000fe60007804850 */
[----:B------:R-:W1:Y:S10]  /*b200*/  LDTM.16dp256bit.x4 R24, tmem[UR4] ;  /* 0x00000004001879ee */ /* 0x000e740008120000 */
[----:B-1----:R-:W-:Y:S05]  /*b210*/  @!P0 BRA `(.L_x_160) ;  /* 0x0000000000408947 */ /* 0x002fea0003800000 */
[----:B------:R-:W1:Y:S01]  /*b220*/  LDCU.64 UR8, c[0x4][0x70] ;  /* 0x01000e00ff0877ac */ /* 0x000e620008000a00 */
[----:B------:R-:W-:Y:S01]  /*b230*/  MOV R3, 0x0 ;  /* 0x0000000000037802 */ /* 0x000fe20000000f00 */
[----:B------:R-:W-:Y:S02]  /*b240*/  HFMA2 R12, -RZ, RZ, 0, 5.9604644775390625e-08 ;  /* 0x00000001ff0c7431 */ /* 0x000fe400000001ff */
[----:B------:R-:W-:Y:S02]  /*b250*/  IMAD.MOV.U32 R8, RZ, RZ, 0x192 ;  /* 0x00000192ff087424 */ /* 0x000fe400078e00ff */
[----:B------:R-:W-:Y:S01]  /*b260*/  IMAD.MOV.U32 R13, RZ, RZ, RZ ;  /* 0x000000ffff0d7224 */ /* 0x000fe200078e00ff */
[----:B------:R-:W5:Y:S01]  /*b270*/  LDCU.64 UR6, c[0x4][0x78] ;  /* 0x01000f00ff0677ac */ /* 0x000f620008000a00 */
[----:B--2---:R-:W2:Y:S01]  /*b280*/  LDC.64 R2, c[0x4][R3] ;  /* 0x0100000003027b82 */ /* 0x004ea20000000a00 */
[----:B------:R-:W3:Y:S01]  /*b290*/  LDCU.64 UR4, c[0x4][0x10] ;  /* 0x01000200ff0477ac */ /* 0x000ee20008000a00 */
[----:B-1----:R-:W-:Y:S01]  /*b2a0*/  MOV R5, UR9 ;  /* 0x0000000900057c02 */ /* 0x002fe20008000f00 */
[----:B------:R-:W-:Y:S01]  /*b2b0*/  IMAD.U32 R4, RZ, RZ, UR8 ;  /* 0x00000008ff047e24 */ /* 0x000fe2000f8e00ff */
[----:B-----5:R-:W-:Y:S01]  /*b2c0*/  MOV R7, UR7 ;  /* 0x0000000700077c02 */ /* 0x020fe20008000f00 */
[----:B------:R-:W-:Y:S01]  /*b2d0*/  IMAD.U32 R6, RZ, RZ, UR6 ;  /* 0x00000006ff067e24 */ /* 0x000fe2000f8e00ff */
[----:B---3--:R-:W-:Y:S01]  /*b2e0*/  MOV R11, UR5 ;  /* 0x00000005000b7c02 */ /* 0x008fe20008000f00 */
[----:B------:R-:W-:Y:S02]  /*b2f0*/  IMAD.U32 R10, RZ, RZ, UR4 ;  /* 0x00000004ff0a7e24 */ /* 0x000fe4000f8e00ff */
[----:B------:R-:W-:Y:S07]  /*b300*/  LEPC R20, `(.L_x_160) ;  /* 0x000000001014794e */ /* 0x000fee0000000000 */
[----:B--2-4-:R-:W-:Y:S05]  /*b310*/  CALL.ABS.NOINC R2 ;  /* 0x0000000002007343 */ /* 0x014fea0003c00000 */
.L_x_160:
[----:B------:R-:W-:Y:S05]  /*b320*/  WARPSYNC.ALL ;  /* 0x0000000000007948 */ /* 0x000fea0003800000 */
[----:B------:R-:W-:Y:S11]  /*b330*/  R2UR UR4, R54 ;  /* 0x00000000360472ca */ /* 0x000ff600000e0000 */
[----:B------:R-:W-:Y:S02]  /*b340*/  @!UPT UIADD3 URZ, UPT, UPT, URZ, URZ, URZ ;  /* 0x000000fffffff290 */ /* 0x000fe4000fffe0ff */
[----:B------:R-:W1:Y:S02]  /*b350*/  LDTM.16dp256bit.x4 R4, tmem[UR4+0x100000] ;  /* 0x10000004000479ee */ /* 0x000e640008120000 */
[----:B-1----:R-:W-:Y:S01]  /*b360*/  NOP ;  /* 0x0000000000007918 */ /* 0x002fe20000000000 */
.L_x_155:
[--C-:B--2---:R-:W-:Y:S01]  /*b370*/  HADD2.F32 R49, -RZ, R60.reuse.H0_H0 ;  /* 0x2000003cff317230 */ /* 0x104fe20000004100 */
[----:B------:R-:W-:Y:S05]  /*b380*/  WARPSYNC.ALL ;  /* 0x0000000000007948 */ /* 0x000fea0003800000 */
[----:B------:R-:W-:Y:S01]  /*b390*/  LEA R55, R95, R86, 0x1 ;  /* 0x000000565f377211 */ /* 0x000fe200078e08ff */
[-C--:B------:R-:W-:Y:S01]  /*b3a0*/  FMUL R0, R24, R47.reuse ;  /* 0x0000002f18007220 */ /* 0x080fe20000400000 */
[----:B------:R-:W-:Y:S02]  /*b3b0*/  HADD2.F32 R51, -RZ, R60.H1_H1 ;  /* 0x3000003cff337230 */ /* 0x000fe40000004100 */
[-C--:B------:R-:W-:Y:S01]  /*b3c0*/  FMUL R2, R25, R47.reuse ;  /* 0x0000002f19027220 */ /* 0x080fe20000400000 */
[----:B------:R-:W-:Y:S01]  /*b3d0*/  FMUL R3, R26, R47 ;  /* 0x0000002f1a037220 */ /* 0x000fe20000400000 */
[C---:B------:R-:W-:Y:S01]  /*b3e0*/  FFMA R0, R48.reuse, R49, R0 ;  /* 0x0000003130007223 */ /* 0x040fe20000000000 */
[--C-:B------:R-:W-:Y:S02]  /*b3f0*/  HADD2.F32 R49, -RZ, R61.reuse.H0_H0 ;  /* 0x2000003dff317230 */ /* 0x100fe40000004100 */
[----:B------:R-:W-:Y:S01]  /*b400*/  FFMA R2, R48, R51, R2 ;  /* 0x0000003330027223 */ /* 0x000fe20000000002 */
[-C--:B------:R-:W-:Y:S01]  /*b410*/  FMUL R20, R4, R47.reuse ;  /* 0x0000002f04147220 */ /* 0x080fe20000400000 */
[----:B------:R-:W-:Y:S02]  /*b420*/  HADD2.F32 R51, -RZ, R61.H1_H1 ;  /* 0x3000003dff337230 */ /* 0x000fe40000004100 */
[----:B------:R-:W-:Y:S01]  /*b430*/  FMUL R21, R5, R47 ;  /* 0x0000002f05157220 */ /* 0x000fe20000400000 */
[----:B------:R-:W-:Y:S01]  /*b440*/  FFMA R3, R48, R49, R3 ;  /* 0x0000003130037223 */ /* 0x000fe20000000003 */
[----:B------:R-:W-:Y:S01]  /*b450*/  F2FP.F16.F32.PACK_AB R64, R2, R0 ;  /* 0x000000000240723e */ /* 0x000fe200000000ff */
[-C--:B------:R-:W-:Y:S01]  /*b460*/  FMUL R4, R27, R47.reuse ;  /* 0x0000002f1b047220 */ /* 0x080fe20000400000 */
[--C-:B------:R-:W-:Y:S02]  /*b470*/  HADD2.F32 R50, -RZ, R62.reuse.H0_H0 ;  /* 0x2000003eff327230 */ /* 0x100fe40000004100 */
[-C--:B------:R-:W-:Y:S01]  /*b480*/  FMUL R5, R28, R47.reuse ;  /* 0x0000002f1c057220 */ /* 0x080fe20000400000 */
[----:B------:R-:W-:Y:S01]  /*b490*/  FMUL R22, R6, R47 ;  /* 0x0000002f06167220 */ /* 0x000fe20000400000 */
[----:B------:R-:W-:Y:S02]  /*b4a0*/  HADD2.F32 R49, -RZ, R62.H1_H1 ;  /* 0x3000003eff317230 */ /* 0x000fe40000004100 */
[C---:B------:R-:W-:Y:S01]  /*b4b0*/  FFMA R4, R48.reuse, R51, R4 ;  /* 0x0000003330047223 */ /* 0x040fe20000000004 */
[----:B------:R-:W-:Y:S01]  /*b4c0*/  FFMA R5, R48, R50, R5 ;  /* 0x0000003230057223 */ /* 0x000fe20000000005 */
[--C-:B------:R-:W-:Y:S02]  /*b4d0*/  HADD2.F32 R50, -RZ, R63.reuse.H0_H0 ;  /* 0x2000003fff327230 */ /* 0x100fe40000004100 */
[-C--:B------:R-:W-:Y:S01]  /*b4e0*/  FMUL R6, R29, R47.reuse ;  /* 0x0000002f1d067220 */ /* 0x080fe20000400000 */
[----:B------:R-:W-:Y:S01]  /*b4f0*/  FMUL R23, R7, R47 ;  /* 0x0000002f07177220 */ /* 0x000fe20000400000 */
[----:B------:R-:W-:Y:S01]  /*b500*/  HADD2.F32 R51, -RZ, R63.H1_H1 ;  /* 0x3000003fff337230 */ /* 0x000fe20000004100 */
[----:B------:R-:W-:Y:S01]  /*b510*/  F2FP.F16.F32.PACK_AB R65, R4, R3 ;  /* 0x000000030441723e */ /* 0x000fe200000000ff */
[----:B------:R-:W-:Y:S01]  /*b520*/  FFMA R6, R48, R49, R6 ;  /* 0x0000003130067223 */ /* 0x000fe20000000006 */
[-C--:B------:R-:W-:Y:S01]  /*b530*/  FMUL R24, R8, R47.reuse ;  /* 0x0000002f08187220 */ /* 0x080fe20000400000 */
[--C-:B-1----:R-:W-:Y:S02]  /*b540*/  HADD2.F32 R49, -RZ, R56.reuse.H0_H0 ;  /* 0x20000038ff317230 */ /* 0x102fe40000004100 */
[-C--:B------:R-:W-:Y:S01]  /*b550*/  FMUL R7, R30, R47.reuse ;  /* 0x0000002f1e077220 */ /* 0x080fe20000400000 */
[----:B------:R-:W-:Y:S01]  /*b560*/  FMUL R8, R31, R47 ;  /* 0x0000002f1f087220 */ /* 0x000fe20000400000 */
[----:B---3--:R-:W-:Y:S01]  /*b570*/  HADD2.F32 R52, -RZ, R69.H1_H1 ;  /* 0x30000045ff347230 */ /* 0x008fe20000004100 */
[----:B------:R-:W-:Y:S01]  /*b580*/  F2FP.F16.F32.PACK_AB R66, R6, R5 ;  /* 0x000000050642723e */ /* 0x000fe200000000ff */
[C---:B------:R-:W-:Y:S01]  /*b590*/  FFMA R7, R48.reuse, R50, R7 ;  /* 0x0000003230077223 */ /* 0x040fe20000000007 */
[----:B------:R-:W-:Y:S01]  /*b5a0*/  FFMA R8, R48, R51, R8 ;  /* 0x0000003330087223 */ /* 0x000fe20000000008 */
[----:B------:R-:W-:Y:S02]  /*b5b0*/  HADD2.F32 R51, -RZ, R56.H1_H1 ;  /* 0x30000038ff337230 */ /* 0x000fe40000004100 */
[-C--:B------:R-:W-:Y:S01]  /*b5c0*/  FMUL R25, R9, R47.reuse ;  /* 0x0000002f09197220 */ /* 0x080fe20000400000 */
[----:B------:R-:W-:Y:S01]  /*b5d0*/  FMUL R9, R32, R47 ;  /* 0x0000002f20097220 */ /* 0x000fe20000400000 */
[--C-:B------:R-:W-:Y:S01]  /*b5e0*/  HADD2.F32 R50, -RZ, R58.reuse.H0_H0 ;  /* 0x2000003aff327230 */ /* 0x100fe20000004100 */
[----:B------:R-:W-:Y:S01]  /*b5f0*/  F2FP.F16.F32.PACK_AB R67, R8, R7 ;  /* 0x000000070843723e */ /* 0x000fe200000000ff */
[----:B------:R-:W-:Y:S01]  /*b600*/  FMUL R40, R10, R47 ;  /* 0x0000002f0a287220 */ /* 0x000fe20000400000 */
[C---:B------:R-:W-:Y:S01]  /*b610*/  FFMA R9, R48.reuse, R49, R9 ;  /* 0x0000003130097223 */ /* 0x040fe20000000009 */
[----:B------:R-:W-:Y:S02]  /*b620*/  HADD2.F32 R49, -RZ, R57.H0_H0 ;  /* 0x20000039ff317230 */ /* 0x000fe40000004100 */
[-C--:B------:R-:W-:Y:S01]  /*b630*/  FMUL R10, R33, R47.reuse ;  /* 0x0000002f210a7220 */ /* 0x080fe20000400000 */
[----:B------:R1:W-:Y:S01]  /*b640*/  STSM.16.MT88.4 [R86+0x1000], R64 ;  /* 0x0010004056007844 */ /* 0x0003e20000004200 */
[----:B------:R-:W-:Y:S01]  /*b650*/  FMUL R41, R11, R47 ;  /* 0x0000002f0b297220 */ /* 0x000fe20000400000 */
[----:B------:R-:W-:Y:S02]  /*b660*/  HADD2.F32 R53, -RZ, R73.H0_H0 ;  /* 0x20000049ff357230 */ /* 0x000fe40000004100 */
[----:B------:R-:W-:Y:S01]  /*b670*/  FFMA R10, R48, R51, R10 ;  /* 0x00000033300a7223 */ /* 0x000fe2000000000a */
[-C--:B------:R-:W-:Y:S01]  /*b680*/  FMUL R11, R34, R47.reuse ;  /* 0x0000002f220b7220 */ /* 0x080fe20000400000 */
[----:B------:R-:W-:Y:S02]  /*b690*/  HADD2.F32 R51, -RZ, R57.H1_H1 ;  /* 0x30000039ff337230 */ /* 0x000fe40000004100 */
[-C--:B------:R-:W-:Y:S01]  /*b6a0*/  FMUL R42, R12, R47.reuse ;  /* 0x0000002f0c2a7220 */ /* 0x080fe20000400000 */
[----:B------:R-:W-:Y:S01]  /*b6b0*/  FMUL R43, R13, R47 ;  /* 0x0000002f0d2b7220 */ /* 0x000fe20000400000 */
[----:B------:R-:W-:Y:S01]  /*b6c0*/  FFMA R11, R48, R49, R11 ;  /* 0x00000031300b7223 */ /* 0x000fe2000000000b */
[----:B------:R-:W-:Y:S01]  /*b6d0*/  HADD2.F32 R49, -RZ, R58.H1_H1 ;  /* 0x3000003aff317230 */ /* 0x000fe20000004100 */
[----:B------:R-:W-:Y:S01]  /*b6e0*/  F2FP.F16.F32.PACK_AB R104, R10, R9 ;  /* 0x000000090a68723e */ /* 0x000fe200000000ff */
[-C--:B------:R-:W-:Y:S01]  /*b6f0*/  FMUL R12, R35, R47.reuse ;  /* 0x0000002f230c7220 */ /* 0x080fe20000400000 */
[-C--:B------:R-:W-:Y:S01]  /*b700*/  FMUL R44, R14, R47.reuse ;  /* 0x0000002f0e2c7220 */ /* 0x080fe20000400000 */
[-C--:B------:R-:W-:Y:S01]  /*b710*/  FMUL R13, R36, R47.reuse ;  /* 0x0000002f240d7220 */ /* 0x080fe20000400000 */
[----:B------:R-:W-:Y:S01]  /*b720*/  FMUL R14, R37, R47 ;  /* 0x0000002f250e7220 */ /* 0x000fe20000400000 */
[C---:B------:R-:W-:Y:S01]  /*b730*/  FFMA R12, R48.reuse, R51, R12 ;  /* 0x00000033300c7223 */ /* 0x040fe2000000000c */
[--C-:B------:R-:W-:Y:S02]  /*b740*/  HADD2.F32 R51, -RZ, R68.reuse.H0_H0 ;  /* 0x20000044ff337230 */ /* 0x100fe40000004100 */
[C---:B------:R-:W-:Y:S01]  /*b750*/  FFMA R13, R48.reuse, R50, R13 ;  /* 0x00000032300d7223 */ /* 0x040fe2000000000d */
[--C-:B------:R-:W-:Y:S02]  /*b760*/  HADD2.F32 R50, -RZ, R59.reuse.H0_H0 ;  /* 0x2000003bff327230 */ /* 0x100fe40000004100 */
[----:B------:R-:W-:Y:S01]  /*b770*/  FFMA R14, R48, R49, R14 ;  /* 0x00000031300e7223 */ /* 0x000fe2000000000e */
[----:B------:R-:W-:Y:S02]  /*b780*/  HADD2.F32 R49, -RZ, R59.H1_H1 ;  /* 0x3000003bff317230 */ /* 0x000fe40000004100 */
[-C--:B------:R-:W-:Y:S01]  /*b790*/  FMUL R45, R15, R47.reuse ;  /* 0x0000002f0f2d7220 */ /* 0x080fe20000400000 */
[-C--:B------:R-:W-:Y:S01]  /*b7a0*/  FMUL R46, R16, R47.reuse ;  /* 0x0000002f102e7220 */ /* 0x080fe20000400000 */
[-C--:B------:R-:W-:Y:S01]  /*b7b0*/  FMUL R15, R38, R47.reuse ;  /* 0x0000002f260f7220 */ /* 0x080fe20000400000 */
[-C--:B------:R-:W-:Y:S01]  /*b7c0*/  FMUL R16, R39, R47.reuse ;  /* 0x0000002f27107220 */ /* 0x080fe20000400000 */
[-C--:B------:R-:W-:Y:S01]  /*b7d0*/  FMUL R17, R17, R47.reuse ;  /* 0x0000002f11117220 */ /* 0x080fe20000400000 */
[----:B------:R-:W-:Y:S01]  /*b7e0*/  FMUL R18, R18, R47 ;  /* 0x0000002f12127220 */ /* 0x000fe20000400000 */
[C---:B------:R-:W-:Y:S01]  /*b7f0*/  FFMA R15, R48.reuse, R50, R15 ;  /* 0x00000032300f7223 */ /* 0x040fe2000000000f */
[----:B------:R-:W-:Y:S02]  /*b800*/  HADD2.F32 R50, -RZ, R68.H1_H1 ;  /* 0x30000044ff327230 */ /* 0x000fe40000004100 */
[C---:B------:R-:W-:Y:S01]  /*b810*/  FFMA R16, R48.reuse, R49, R16 ;  /* 0x0000003130107223 */ /* 0x040fe20000000010 */
[----:B------:R-:W-:Y:S02]  /*b820*/  HADD2.F32 R49, -RZ, R69.H0_H0 ;  /* 0x20000045ff317230 */ /* 0x000fe40000004100 */
[C---:B------:R-:W-:Y:S01]  /*b830*/  FFMA R20, R48.reuse, R51, R20 ;  /* 0x0000003330147223 */ /* 0x040fe20000000014 */
[----:B------:R-:W-:Y:S02]  /*b840*/  HADD2.F32 R51, -RZ, R71.H0_H0 ;  /* 0x20000047ff337230 */ /* 0x000fe40000004100 */
[C---:B------:R-:W-:Y:S01]  /*b850*/  FFMA R21, R48.reuse, R50, R21 ;  /* 0x0000003230157223 */ /* 0x040fe20000000015 */
[--C-:B------:R-:W-:Y:S02]  /*b860*/  HADD2.F32 R50, -RZ, R70.reuse.H1_H1 ;  /* 0x30000046ff327230 */ /* 0x100fe40000004100 */
[C---:B------:R-:W-:Y:S01]  /*b870*/  FFMA R22, R48.reuse, R49, R22 ;  /* 0x0000003130167223 */ /* 0x040fe20000000016 */
[----:B------:R-:W-:Y:S02]  /*b880*/  HADD2.F32 R49, -RZ, R70.H0_H0 ;  /* 0x20000046ff317230 */ /* 0x000fe40000004100 */
[----:B------:R-:W-:Y:S01]  /*b890*/  FFMA R23, R48, R52, R23 ;  /* 0x0000003430177223 */ /* 0x000fe20000000017 */
[----:B------:R-:W-:Y:S02]  /*b8a0*/  HADD2.F32 R52, -RZ, R75.H1_H1 ;  /* 0x3000004bff347230 */ /* 0x000fe40000004100 */
[----:B------:R-:W-:Y:S01]  /*b8b0*/  FMUL R19, R19, R47 ;  /* 0x0000002f13137220 */ /* 0x000fe20000400000 */
[----:B------:R-:W-:Y:S01]  /*b8c0*/  F2FP.F16.F32.PACK_AB R105, R12, R11 ;  /* 0x0000000b0c69723e */ /* 0x000fe200000000ff */
[C---:B------:R-:W-:Y:S01]  /*b8d0*/  FFMA R24, R48.reuse, R49, R24 ;  /* 0x0000003130187223 */ /* 0x040fe20000000018 */
[C---:B------:R-:W-:Y:S01]  /*b8e0*/  FFMA R25, R48.reuse, R50, R25 ;  /* 0x0000003230197223 */ /* 0x040fe20000000019 */
[----:B------:R-:W-:Y:S01]  /*b8f0*/  FFMA R40, R48, R51, R40 ;  /* 0x0000003330287223 */ /* 0x000fe20000000028 */
[----:B------:R-:W-:Y:S01]  /*b900*/  HADD2.F32 R49, -RZ, R71.H1_H1 ;  /* 0x30000047ff317230 */ /* 0x000fe20000004100 */
[----:B------:R-:W-:Y:S01]  /*b910*/  F2FP.F16.F32.PACK_AB R106, R14, R13 ;  /* 0x0000000d0e6a723e */ /* 0x000fe200000000ff */
[--C-:B------:R-:W-:Y:S01]  /*b920*/  HADD2.F32 R51, -RZ, R72.reuse.H0_H0 ;  /* 0x20000048ff337230 */ /* 0x100fe20000004100 */
[----:B------:R-:W-:Y:S01]  /*b930*/  F2FP.F16.F32.PACK_AB R107, R16, R15 ;  /* 0x0000000f106b723e */ /* 0x000fe200000000ff */
[----:B------:R-:W-:Y:S02]  /*b940*/  HADD2.F32 R50, -RZ, R72.H1_H1 ;  /* 0x30000048ff327230 */ /* 0x000fe40000004100 */
[C---:B------:R-:W-:Y:S01]  /*b950*/  FFMA R41, R48.reuse, R49, R41 ;  /* 0x0000003130297223 */ /* 0x040fe20000000029 */
[----:B------:R-:W-:Y:S02]  /*b960*/  HADD2.F32 R49, -RZ, R73.H1_H1 ;  /* 0x30000049ff317230 */ /* 0x000fe40000004100 */
[C---:B------:R-:W-:Y:S01]  /*b970*/  FFMA R42, R48.reuse, R51, R42 ;  /* 0x00000033302a7223 */ /* 0x040fe2000000002a */
[----:B------:R1:W-:Y:S01]  /*b980*/  STSM.16.MT88.4 [R86+0x1800], R104 ;  /* 0x0018006856007844 */ /* 0x0003e20000004200 */
[C---:B------:R-:W-:Y:S01]  /*b990*/  FFMA R43, R48.reuse, R50, R43 ;  /* 0x00000032302b7223 */ /* 0x040fe2000000002b */
[--C-:B------:R-:W-:Y:S02]  /*b9a0*/  HADD2.F32 R51, -RZ, R74.reuse.H0_H0 ;  /* 0x2000004aff337230 */ /* 0x100fe40000004100 */
[C---:B------:R-:W-:Y:S01]  /*b9b0*/  FFMA R44, R48.reuse, R53, R44 ;  /* 0x00000035302c7223 */ /* 0x040fe2000000002c */
[----:B------:R-:W-:Y:S02]  /*b9c0*/  HADD2.F32 R50, -RZ, R74.H1_H1 ;  /* 0x3000004aff327230 */ /* 0x000fe40000004100 */
[C---:B------:R-:W-:Y:S01]  /*b9d0*/  FFMA R45, R48.reuse, R49, R45 ;  /* 0x00000031302d7223 */ /* 0x040fe2000000002d */
[----:B------:R-:W-:Y:S02]  /*b9e0*/  HADD2.F32 R53, -RZ, R75.H0_H0 ;  /* 0x2000004bff357230 */ /* 0x000fe40000004100 */
[C---:B------:R-:W-:Y:S01]  /*b9f0*/  FFMA R46, R48.reuse, R51, R46 ;  /* 0x00000033302e7223 */ /* 0x040fe2000000002e */
[----:B------:R-:W-:Y:S01]  /*ba00*/  F2FP.F16.F32.PACK_AB R108, R21, R20 ;  /* 0x00000014156c723e */ /* 0x000fe200000000ff */
[C---:B------:R-:W-:Y:S01]  /*ba10*/  FFMA R17, R48.reuse, R50, R17 ;  /* 0x0000003230117223 */ /* 0x040fe20000000011 */
[----:B------:R-:W-:Y:S01]  /*ba20*/  F2FP.F16.F32.PACK_AB R109, R23, R22 ;  /* 0x00000016176d723e */ /* 0x000fe200000000ff */
[C---:B------:R-:W-:Y:S01]  /*ba30*/  FFMA R18, R48.reuse, R53, R18 ;  /* 0x0000003530127223 */ /* 0x040fe20000000012 */
[----:B------:R-:W-:Y:S01]  /*ba40*/  FFMA R19, R48, R52, R19 ;  /* 0x0000003430137223 */ /* 0x000fe20000000013 */
[----:B------:R-:W-:Y:S01]  /*ba50*/  F2FP.F16.F32.PACK_AB R110, R25, R24 ;  /* 0x00000018196e723e */ /* 0x000fe200000000ff */
[----:B------:R-:W-:Y:S01]  /*ba60*/  BSSY.RECONVERGENT B0, `(.L_x_161) ;  /* 0x000001c000007945 */ /* 0x000fe20003800200 */
[----:B------:R-:W-:Y:S02]  /*ba70*/  F2FP.F16.F32.PACK_AB R111, R41, R40 ;  /* 0x00000028296f723e */ /* 0x000fe400000000ff */
[----:B------:R-:W-:Y:S02]  /*ba80*/  F2FP.F16.F32.PACK_AB R112, R43, R42 ;  /* 0x0000002a2b70723e */ /* 0x000fe400000000ff */
[----:B------:R-:W-:Y:S01]  /*ba90*/  F2FP.F16.F32.PACK_AB R113, R45, R44 ;  /* 0x0000002c2d71723e */ /* 0x000fe200000000ff */
[----:B------:R1:W-:Y:S01]  /*baa0*/  STSM.16.MT88.4 [R55+0x1000], R108 ;  /* 0x0010006c37007844 */ /* 0x0003e20000004200 */
[----:B------:R-:W-:Y:S02]  /*bab0*/  F2FP.F16.F32.PACK_AB R114, R17, R46 ;  /* 0x0000002e1172723e */ /* 0x000fe400000000ff */
[----:B------:R-:W-:Y:S02]  /*bac0*/  F2FP.F16.F32.PACK_AB R115, R19, R18 ;  /* 0x000000121373723e */ /* 0x000fe400000000ff */
[----:B------:R-:W-:Y:S03]  /*bad0*/  ISETP.NE.AND P0, PT, R101, RZ, PT ;  /* 0x000000ff6500720c */ /* 0x000fe60003f05270 */
[----:B------:R1:W-:Y:S01]  /*bae0*/  STSM.16.MT88.4 [R55+0x1800], R112 ;  /* 0x0018007037007844 */ /* 0x0003e20000004200 */
[----:B------:R-:W-:Y:S01]  /*baf0*/  @!PT LDS RZ, [RZ] ;  /* 0x00000000fffff984 */ /* 0x000fe20000000800 */
[----:B------:R-:W-:Y:S01]  /*bb00*/  @!PT LDS RZ, [RZ] ;  /* 0x00000000fffff984 */ /* 0x000fe20000000800 */
[----:B------:R-:W-:Y:S01]  /*bb10*/  @!PT LDS RZ, [RZ] ;  /* 0x00000000fffff984 */ /* 0x000fe20000000800 */
[----:B------:R-:W-:Y:S01]  /*bb20*/  @!PT LDS RZ, [RZ] ;  /* 0x00000000fffff984 */ /* 0x000fe20000000800 */
[----:B------:R2:W-:Y:S07]  /*bb30*/  MEMBAR.ALL.CTA ;  /* 0x0000000000007992 */ /* 0x0005ee0000008000 */
[----:B--2---:R-:W2:Y:S02]  /*bb40*/  FENCE.VIEW.ASYNC.S ;  /* 0x00000000000073c6 */ /* 0x004ea40000000000 */
[----:B--2---:R-:W-:Y:S06]  /*bb50*/  BAR.SYNC.DEFER_BLOCKING 0x1, 0x80 ;  /* 0x0042000000007b1d */ /* 0x004fec0000010000 */
[----:B------:R-:W-:Y:S05]  /*bb60*/  @!P0 BRA `(.L_x_162) ;  /* 0x00000000002c8947 */ /* 0x000fea0003800000 */
[----:B------:R-:W-:Y:S02]  /*bb70*/  UIADD3 UR7, UPT, UPT, UR43, 0x1000, URZ ;  /* 0x000010002b077890 */ /* 0x000fe4000fffe0ff */
[----:B------:R-:W-:Y:S02]  /*bb80*/  UIADD3 UR5, UPT, UPT, UR41, 0x40, URZ ;  /* 0x0000004029057890 */ /* 0x000fe4000fffe0ff */
[----:B------:R-:W-:Y:S02]  /*bb90*/  UIADD3 UR4, UPT, UPT, UR43, 0x2000, URZ ;  /* 0x000020002b047890 */ /* 0x000fe4000fffe0ff */
[----:B------:R-:W-:Y:S01]  /*bba0*/  MOV R81, UR7 ;  /* 0x0000000700517c02 */ /* 0x000fe20008000f00 */
[----:B------:R-:W-:Y:S03]  /*bbb0*/  UMOV UR6, UR42 ;  /* 0x0000002a00067c82 */ /* 0x000fe60008000000 */
[----:B------:R-:W-:Y:S11]  /*bbc0*/  R2UR UR40, R81 ;  /* 0x00000000512872ca */ /* 0x000ff600000e0000 */
[----:B------:R-:W-:Y:S02]  /*bbd0*/  @!UPT UIADD3 URZ, UPT, UPT, URZ, URZ, URZ ;  /* 0x000000fffffff290 */ /* 0x000fe4000fffe0ff */
[----:B------:R2:W-:Y:S01]  /*bbe0*/  UTMASTG.2D [UR40], [UR56] ;  /* 0x00000028380073b5 */ /* 0x0005e20008008000 */
[----:B------:R2:W-:Y:S01]  /*bbf0*/  UTMASTG.2D [UR4], [UR56] ;  /* 0x00000004380073b5 */ /* 0x0005e20008008000 */
[----:B------:R0:W-:Y:S01]  /*bc00*/  UTMACMDFLUSH ;  /* 0x00000000000079b7 */ /* 0x0001e20000000000 */
[----:B--2---:R-:W-:Y:S04]  /*bc10*/  DEPBAR.LE SB0, 0x1 ;  /* 0x000080400000791a */ /* 0x004fe80000000000 */
.L_x_162:
[----:B------:R-:W-:Y:S05]  /*bc20*/  BSYNC.RECONVERGENT B0 ;  /* 0x0000000000007941 */ /* 0x000fea0003800200 */
.L_x_161:
[----:B------:R-:W-:Y:S01]  /*bc30*/  UISETP.NE.AND UP1, UPT, UR54, URZ, UPT ;  /* 0x000000ff3600728c */ /* 0x000fe2000bf25270 */
[----:B------:R-:W-:Y:S01]  /*bc40*/  BAR.SYNC.DEFER_BLOCKING 0x1, 0x80 ;  /* 0x0042000000007b1d */ /* 0x000fe20000010000 */
[----:B------:R-:W-:Y:S01]  /*bc50*/  SHF.L.U32 R0, R91, 0x1f, RZ ;  /* 0x0000001f5b007819 */ /* 0x000fe200000006ff */
[----:B------:R-:W-:Y:S03]  /*bc60*/  IMAD R102, R95, 0x2, R102 ;  /* 0x000000025f667824 */ /* 0x000fe600078e0266 */
[----:B------:R-:W-:Y:S05]  /*bc70*/  PLOP3.LUT P0, PT, PT, PT, UP1, 0x80, 0x8 ;  /* 0x000000000008781c */ /* 0x000fea0003f0f018 */
[----:B------:R-:W-:Y:S04]  /*bc80*/  @UP1 ULEA UR4, UR53, UR43, 0x3 ;  /* 0x0000002b35041291 */ /* 0x000fe8000f8e18ff */
[----:B------:R-:W-:Y:S04]  /*bc90*/  @UP1 UIADD3 UR4, UPT, UPT, UR4, 0x90, URZ ;  /* 0x0000009004041890 */ /* 0x000fe8000fffe0ff */
[----:B------:R-:W-:Y:S09]  /*bca0*/  @UP1 UPRMT UR4, UR52, 0x654, UR4 ;  /* 0x0000065434041896 */ /* 0x000ff20008000004 */
[----:B------:R-:W-:Y:S01]  /*bcb0*/  @P0 SYNCS.ARRIVE.TRANS64.RED.A1T0 RZ, [UR4], RZ ;  /* 0x000000ffffff09a7 */ /* 0x000fe20008100404 */
[----:B------:R-:W-:Y:S01]  /*bcc0*/  @UP1 UIADD3 UR4, UPT, UPT, UR53, 0x1, URZ ;  /* 0x0000000135041890 */ /* 0x000fe2000fffe0ff */
[----:B------:R-:W-:Y:S01]  /*bcd0*/  BSSY B0, `(.L_x_163) ;  /* 0x0000008000007945 */ /* 0x000fe20003800000 */
[----:B------:R-:W-:Y:S02]  /*bce0*/  FSETP.NEU.AND P0, PT, R48, RZ, PT ;  /* 0x000000ff3000720b */ /* 0x000fe40003f0d000 */
[----:B------:R-:W-:Y:S01]  /*bcf0*/  @UP1 UISETP.NE.AND UP0, UPT, UR4, 0x4, UPT ;  /* 0x000000040400188c */ /* 0x000fe2000bf05270 */
[----:B------:R-:W2:Y:S03]  /*bd00*/  SYNCS.PHASECHK.TRANS64.TRYWAIT P1, [UR43+0x78], R0 ;  /* 0x00007800ff0075a7 */ /* 0x000ea6000802112b */
[----:B------:R-:W-:Y:S01]  /*bd10*/  @UP1 USEL UR53, UR4, URZ, UP0 ;  /* 0x000000ff04351287 */ /* 0x000fe20008000000 */
[----:B--2---:R-:W-:Y:S11]  /*bd20*/  @P1 BRA `(.L_x_164) ;  /* 0x0000000000081947 */ /* 0x004ff60003800000 */
[----:B------:R-:W2:Y:S02]  /*bd30*/  SYNCS.PHASECHK.TRANS64.TRYWAIT P1, [UR43+0x78], R0 ;  /* 0x00007800ff0075a7 */ /* 0x000ea4000802112b */
[----:B--2---:R-:W-:Y:S05]  /*bd40*/  @!P1 BRA `(.L_x_165) ;  /* 0x0000006400c09947 */ /* 0x004fea0003800000 */
.L_x_164:
[----:B------:R-:W-:Y:S05]  /*bd50*/  BSYNC B0 ;  /* 0x0000000000007941 */ /* 0x000fea0003800000 */
.L_x_163:
[----:B------:R-:W-:Y:S05]  /*bd60*/  @P0 WARPSYNC.ALL ;  /* 0x0000000000000948 */ /* 0x000fea0003800000 */
[----:B------:R3:W1:Y:S01]  /*bd70*/  @P0 LDSM.16.MT88.4 R60, [R92+UR43+0x3000] ;  /* 0x0030002b5c3c083b */ /* 0x0006620008004200 */
[----:B------:R-:W-:Y:S02]  /*bd80*/  CS2R R38, SRZ ;  /* 0x0000000000267805 */ /* 0x000fe4000001ff00 */
[----:B------:R-:W-:Y:S02]  /*bd90*/  CS2R R36, SRZ ;  /* 0x0000000000247805 */ /* 0x000fe4000001ff00 */
[----:B------:R-:W-:Y:S01]  /*bda0*/  CS2R R34, SRZ ;  /* 0x0000000000227805 */ /* 0x000fe2000001ff00 */
[----:B------:R3:W1:Y:S01]  /*bdb0*/  @P0 LDSM.16.MT88.4 R56, [R92+UR43+0x3800] ;  /* 0x0038002b5c38083b */ /* 0x0006620008004200 */
[----:B------:R-:W-:Y:S02]  /*bdc0*/  CS2R R32, SRZ ;  /* 0x0000000000207805 */ /* 0x000fe4000001ff00 */
[----:B------:R-:W-:Y:S02]  /*bdd0*/  CS2R R30, SRZ ;  /* 0x00000000001e7805 */ /* 0x000fe4000001ff00 */
[----:B------:R-:W-:Y:S01]  /*bde0*/  CS2R R28, SRZ ;  /* 0x00000000001c7805 */ /* 0x000fe2000001ff00 */
[----:B------:R3:W1:Y:S01]  /*bdf0*/  @P0 LDSM.16.MT88.4 R68, [R102+0x2000] ;  /* 0x002000006644083b */ /* 0x0006620000004200 */
[----:B------:R-:W-:Y:S02]  /*be00*/  CS2R R26, SRZ ;  /* 0x00000000001a7805 */ /* 0x000fe4000001ff00 */
[----:B------:R-:W-:Y:S02]  /*be10*/  CS2R R24, SRZ ;  /* 0x0000000000187805 */ /* 0x000fe4000001ff00 */
[----:B------:R-:W-:Y:S01]  /*be20*/  CS2R R18, SRZ ;  /* 0x0000000000127805 */ /* 0x000fe2000001ff00 */
[----:B------:R3:W1:Y:S01]  /*be30*/  @P0 LDSM.16.MT88.4 R72, [R102+0x2800] ;  /* 0x002800006648083b */ /* 0x0006620000004200 */
[----:B------:R-:W-:Y:S02]  /*be40*/  ISETP.GE.AND P0, PT, R100, 0x1, PT ;  /* 0x000000016400780c */ /* 0x000fe40003f06270 */
[----:B------:R-:W-:Y:S02]  /*be50*/  CS2R R16, SRZ ;  /* 0x0000000000107805 */ /* 0x000fe4000001ff00 */
[----:B------:R-:W-:Y:S02]  /*be60*/  CS2R R14, SRZ ;  /* 0x00000000000e7805 */ /* 0x000fe4000001ff00 */
[----:B------:R-:W-:Y:S02]  /*be70*/  CS2R R12, SRZ ;  /* 0x00000000000c7805 */ /* 0x000fe4000001ff00 */
[----:B------:R-:W-:Y:S02]  /*be80*/  CS2R R10, SRZ ;  /* 0x00000000000a7805 */ /* 0x000fe4000001ff00 */
[----:B------:R-:W-:Y:S02]  /*be90*/  CS2R R8, SRZ ;  /* 0x0000000000087805 */ /* 0x000fe4000001ff00 */
[----:B------:R-:W-:Y:S02]  /*bea0*/  CS2R R6, SRZ ;  /* 0x0000000000067805 */ /* 0x000fe4000001ff00 */
[----:B------:R-:W-:Y:S01]  /*beb0*/  CS2R R4, SRZ ;  /* 0x0000000000047805 */ /* 0x000fe2000001ff00 */
[----:B------:R-:W-:Y:S06]  /*bec0*/  @!P0 BRA `(.L_x_166) ;  /* 0x0000000000c48947 */ /* 0x000fec0003800000 */
[----:B--2---:R-:W-:Y:S05]  /*bed0*/  VIADD R3, R54, 0x20 ;  /* 0x0000002036037836 */ /* 0x004fea0000000000 */
[----:B------:R-:W-:Y:S04]  /*bee0*/  SHF.R.U32.HI R3, RZ, 0x15, R3 ;  /* 0x00000015ff037819 */ /* 0x000fe80000011603 */
[----:B------:R-:W-:Y:S11]  /*bef0*/  LOP3.LUT P0, RZ, R3, 0x3, R80, 0x48, !PT ;  /* 0x0000000303ff7812 */ /* 0x000ff60007804850 */
[----:B------:R-:W-:Y:S02]  /*bf00*/  @!UPT UIADD3 URZ, UPT, UPT, URZ, URZ, URZ ;  /* 0x000000fffffff290 */ /* 0x000fe4000fffe0ff */
[----:B------:R-:W-:Y:S05]  /*bf10*/  @!P0 BRA `(.L_x_167) ;  /* 0x0000000000408947 */ /* 0x000fea0003800000 */
[----:B------:R-:W2:Y:S01]  /*bf20*/  LDCU.64 UR8, c[0x4][0x70] ;  /* 0x01000e00ff0877ac */ /* 0x000ea20008000a00 */
[----:B------:R-:W-:Y:S01]  /*bf30*/  MOV R3, 0x0 ;  /* 0x0000000000037802 */ /* 0x000fe20000000f00 */
[----:B------:R-:W-:Y:S02]  /*bf40*/  HFMA2 R12, -RZ, RZ, 0, 5.9604644775390625e-08 ;  /* 0x00000001ff0c7431 */ /* 0x000fe400000001ff */
[----:B------:R-:W-:Y:S02]  /*bf50*/  IMAD.MOV.U32 R8, RZ, RZ, 0x192 ;  /* 0x00000192ff087424 */ /* 0x000fe400078e00ff */
[----:B------:R-:W-:Y:S01]  /*bf60*/  IMAD.MOV.U32 R13, RZ, RZ, RZ ;  /* 0x000000ffff0d7224 */ /* 0x000fe200078e00ff */
[----:B------:R-:W5:Y:S01]  /*bf70*/  LDCU.64 UR6, c[0x4][0x78] ;  /* 0x01000f00ff0677ac */ /* 0x000f620008000a00 */
[----:B------:R-:W1:Y:S01]  /*bf80*/  LDC.64 R2, c[0x4][R3] ;  /* 0x0100000003027b82 */ /* 0x000e620000000a00 */
[----:B------:R-:W3:Y:S01]  /*bf90*/  LDCU.64 UR4, c[0x4][0x10] ;  /* 0x01000200ff0477ac */ /* 0x000ee20008000a00 */
[----:B--2---:R-:W-:Y:S01]  /*bfa0*/  MOV R5, UR9 ;  /* 0x0000000900057c02 */ /* 0x004fe20008000f00 */
[----:B------:R-:W-:Y:S01]  /*bfb0*/  IMAD.U32 R4, RZ, RZ, UR8 ;  /* 0x00000008ff047e24 */ /* 0x000fe2000f8e00ff */
[----:B-----5:R-:W-:Y:S01]  /*bfc0*/  MOV R7, UR7 ;  /* 0x0000000700077c02 */ /* 0x020fe20008000f00 */
[----:B------:R-:W-:Y:S01]  /*bfd0*/  IMAD.U32 R6, RZ, RZ, UR6 ;  /* 0x00000006ff067e24 */ /* 0x000fe2000f8e00ff */
[----:B---3--:R-:W-:Y:S01]  /*bfe0*/  MOV R11, UR5 ;  /* 0x00000005000b7c02 */ /* 0x008fe20008000f00 */
[----:B------:R-:W-:Y:S02]  /*bff0*/  IMAD.U32 R10, RZ, RZ, UR4 ;  /* 0x00000004ff0a7e24 */ /* 0x000fe4000f8e00ff */
[----:B------:R-:W-:Y:S07]  /*c000*/  LEPC R20, `(.L_x_167) ;  /* 0x000000001014794e */ /* 0x000fee0000000000 */
[----:B-1--4-:R-:W-:Y:S05]  /*c010*/  CALL.ABS.NOINC R2 ;  /* 0x0000000002007343 */ /* 0x012fea0003c00000 */
.L_x_167:
[----:B------:R-:W-:Y:S05]  /*c020*/  WARPSYNC.ALL ;  /* 0x0000000000007948 */ /* 0x000fea0003800000 */
[C---:B------:R-:W-:Y:S01]  /*c030*/  R2UR UR4, R54.reuse ;  /* 0x00000000360472ca */ /* 0x040fe200000e0000 */
[----:B------:R-:W-:Y:S05]  /*c040*/  VIADD R3, R54, 0x100020 ;  /* 0x0010002036037836 */ /* 0x000fea0000000000 */
[----:B------:R-:W-:Y:S04]  /*c050*/  SHF.R.U32.HI R3, RZ, 0x15, R3 ;  /* 0x00000015ff037819 */ /* 0x000fe80000011603 */
[----:B------:R-:W-:Y:S03]  /*c060*/  LOP3.LUT P0, RZ, R3, 0x3, R80, 0x48, !PT ;  /* 0x0000000303ff7812 */ /* 0x000fe60007804850 */
[----:B------:R-:W2:Y:S10]  /*c070*/  LDTM.16dp256bit.x4 R24, tmem[UR4+0x20] ;  /* 0x00002004001879ee */ /* 0x000eb40008120000 */
[----:B--2---:R-:W-:Y:S05]  /*c080*/  @!P0 BRA `(.L_x_168) ;  /* 0x0000000000408947 */ /* 0x004fea0003800000 */
        /* <DEDUP_REMOVED lines=16> */
.L_x_168:
[----:B------:R-:W-:Y:S05]  /*c190*/  WARPSYNC.ALL ;  /* 0x0000000000007948 */ /* 0x000fea0003800000 */
[----:B------:R-:W-:Y:S11]  /*c1a0*/  R2UR UR4, R54 ;  /* 0x00000000360472ca */ /* 0x000ff600000e0000 */
[----:B------:R-:W-:Y:S02]  /*c1b0*/  @!UPT UIADD3 URZ, UPT, UPT, URZ, URZ, URZ ;  /* 0x000000fffffff290 */ /* 0x000fe4000fffe0ff */
[----:B------:R-:W2:Y:S02]  /*c1c0*/  LDTM.16dp256bit.x4 R4, tmem[UR4+0x100020] ;  /* 0x10002004000479ee */ /* 0x000ea40008120000 */
[----:B--2---:R-:W-:Y:S01]  /*c1d0*/  NOP ;  /* 0x0000000000007918 */ /* 0x004fe20000000000 */
.L_x_166:
[--C-:B-1----:R-:W-:Y:S01]  /*c1e0*/  HADD2.F32 R49, -RZ, R60.reuse.H0_H0 ;  /* 0x2000003cff317230 */ /* 0x102fe20000004100 */
[----:B------:R-:W-:Y:S05]  /*c1f0*/  WARPSYNC.ALL ;  /* 0x0000000000007948 */ /* 0x000fea0003800000 */
[-C--:B--2---:R-:W-:Y:S01]  /*c200*/  FMUL R0, R24, R47.reuse ;  /* 0x0000002f18007220 */ /* 0x084fe20000400000 */
        /* <DEDUP_REMOVED lines=25> */
[--C-:B------:R-:W-:Y:S02]  /*c3a0*/  HADD2.F32 R49, -RZ, R56.reuse.H0_H0 ;  /* 0x20000038ff317230 */ /* 0x100fe40000004100 */
[-C--:B------:R-:W-:Y:S01]  /*c3b0*/  FMUL R7, R30, R47.reuse ;  /* 0x0000002f1e077220 */ /* 0x080fe20000400000 */
[----:B------:R-:W-:Y:S01]  /*c3c0*/  FMUL R8, R31, R47 ;  /* 0x0000002f1f087220 */ /* 0x000fe20000400000 */
[----:B------:R-:W-:Y:S01]  /*c3d0*/  HADD2.F32 R52, -RZ, R69.H1_H1 ;  /* 0x30000045ff347230 */ /* 0x000fe20000004100 */
        /* <DEDUP_REMOVED lines=96> */
[----:B------:R-:W-:Y:S01]  /*c9e0*/  UIADD3 UR8, UPT, UPT, UR43, 0x3000, URZ ;  /* 0x000030002b087890 */ /* 0x000fe2000fffe0ff */
[----:B------:R-:W-:Y:S01]  /*c9f0*/  UMOV UR9, UR41 ;  /* 0x0000002900097c82 */ /* 0x000fe20008000000 */
[----:B------:R-:W-:Y:S02]  /*ca00*/  UIADD3 UR5, UPT, UPT, UR41, 0x40, URZ ;  /* 0x0000004029057890 */ /* 0x000fe4000fffe0ff */
[----:B------:R-:W-:Y:S01]  /*ca10*/  UIADD3 UR4, UPT, UPT, UR43, 0x4000, URZ ;  /* 0x000040002b047890 */ /* 0x000fe2000fffe0ff */
[----:B------:R-:W-:Y:S04]  /*ca20*/  UMOV UR6, UR10 ;  /* 0x0000000a00067c82 */ /* 0x000fe80008000000 */
[----:B------:R2:W-:Y:S04]  /*ca30*/  UTMASTG.2D [UR8], [UR56] ;  /* 0x00000008380073b5 */ /* 0x0005e80008008000 */
[----:B------:R2:W-:Y:S01]  /*ca40*/  UTMASTG.2D [UR4], [UR56] ;  /* 0x00000004380073b5 */ /* 0x0005e20008008000 */
[----:B------:R0:W-:Y:S01]  /*ca50*/  UTMACMDFLUSH ;  /* 0x00000000000079b7 */ /* 0x0001e20000000000 */
[----:B--2---:R-:W-:Y:S04]  /*ca60*/  DEPBAR.LE SB0, 0x1 ;  /* 0x000080400000791a */ /* 0x004fe80000000000 */
.L_x_170:
[----:B------:R-:W-:Y:S05]  /*ca70*/  BSYNC.RECONVERGENT B0 ;  /* 0x0000000000007941 */ /* 0x000fea0003800200 */
.L_x_169:
[----:B------:R-:W-:Y:S01]  /*ca80*/  BAR.SYNC.DEFER_BLOCKING 0x1, 0x80 ;  /* 0x0042000000007b1d */ /* 0x000fe20000010000 */
[----:B------:R-:W-:Y:S01]  /*ca90*/  ULEA UR4, UR53, UR43, 0x3 ;  /* 0x0000002b35047291 */ /* 0x000fe2000f8e18ff */
[----:B------:R-:W-:Y:S01]  /*caa0*/  SHF.L.U32 R3, R91, 0x1f, RZ ;  /* 0x0000001f5b037819 */ /* 0x000fe200000006ff */
[----:B------:R-:W-:Y:S01]  /*cab0*/  UIADD3 UR40, UPT, UPT, UR53, 0x1, URZ ;  /* 0x0000000135287890 */ /* 0x000fe2000fffe0ff */
[----:B------:R-:W-:Y:S01]  /*cac0*/  FSETP.NEU.AND P0, PT, R48, RZ, PT ;  /* 0x000000ff3000720b */ /* 0x000fe20003f0d000 */
[----:B------:R-:W-:Y:S04]  /*cad0*/  UIADD3 UR4, UPT, UPT, UR4, 0x90, URZ ;  /* 0x0000009004047890 */ /* 0x000fe8000fffe0ff */
[----:B------:R-:W-:Y:S09]  /*cae0*/  UPRMT UR4, UR52, 0x654, UR4 ;  /* 0x0000065434047896 */ /* 0x000ff20008000004 */
[----:B------:R-:W-:Y:S01]  /*caf0*/  SYNCS.ARRIVE.TRANS64.RED.A1T0 RZ, [UR4], RZ ;  /* 0x000000ffffff79a7 */ /* 0x000fe20008100404 */
[----:B------:R-:W-:Y:S01]  /*cb00*/  BSSY B0, `(.L_x_171) ;  /* 0x0000005000007945 */ /* 0x000fe20003800000 */
[----:B------:R-:W2:Y:S03]  /*cb10*/  SYNCS.PHASECHK.TRANS64.TRYWAIT P1, [UR43+0x80], R3 ;  /* 0x00008003ff0075a7 */ /* 0x000ea6000802112b */
[----:B--2---:R-:W-:Y:S05]  /*cb20*/  @P1 BRA `(.L_x_172) ;  /* 0x0000000000081947 */ /* 0x004fea0003800000 */
[----:B------:R-:W2:Y:S02]  /*cb30*/  SYNCS.PHASECHK.TRANS64.TRYWAIT P1, [UR43+0x80], R3 ;  /* 0x00008003ff0075a7 */ /* 0x000ea4000802112b */
[----:B--2---:R-:W-:Y:S05]  /*cb40*/  @!P1 BRA `(.L_x_173) ;  /* 0x0000005800589947 */ /* 0x004fea0003800000 */
.L_x_172:
[----:B------:R-:W-:Y:S05]  /*cb50*/  BSYNC B0 ;  /* 0x0000000000007941 */ /* 0x000fea0003800000 */
.L_x_171:
        /* <DEDUP_REMOVED lines=44> */
.L_x_175:
        /* <DEDUP_REMOVED lines=23> */
.L_x_176:
[----:B------:R-:W-:Y:S05]  /*cf90*/  WARPSYNC.ALL ;  /* 0x0000000000007948 */ /* 0x000fea0003800000 */
[----:B------:R-:W-:Y:S11]  /*cfa0*/  R2UR UR4, R54 ;  /* 0x00000000360472ca */ /* 0x000ff600000e0000 */
[----:B------:R-:W-:Y:S02]  /*cfb0*/  @!UPT UIADD3 URZ, UPT, UPT, URZ, URZ, URZ ;  /* 0x000000fffffff290 */ /* 0x000fe4000fffe0ff */
[----:B------:R-:W2:Y:S02]  /*cfc0*/  LDTM.16dp256bit.x4 R4, tmem[UR4+0x100040] ;  /* 0x10004004000479ee */ /* 0x000ea40008120000 */
[----:B--2---:R-:W-:Y:S01]  /*cfd0*/  NOP ;  /* 0x0000000000007918 */ /* 0x004fe20000000000 */
.L_x_174:
        /* <DEDUP_REMOVED lines=137> */
.L_x_178:
[----:B------:R-:W-:Y:S05]  /*d870*/  BSYNC.RECONVERGENT B0 ;  /* 0x0000000000007941 */ /* 0x000fea0003800200 */
.L_x_177:
[----:B------:R-:W-:Y:S01]  /*d880*/  UISETP.NE.AND UP0, UPT, UR40, 0x4, UPT ;  /* 0x000000042800788c */ /* 0x000fe2000bf05270 */
[----:B------:R-:W-:Y:S01]  /*d890*/  BAR.SYNC.DEFER_BLOCKING 0x1, 0x80 ;  /* 0x0042000000007b1d */ /* 0x000fe20000010000 */
[----:B------:R-:W-:Y:S02]  /*d8a0*/  SHF.L.U32 R3, R91, 0x1f, RZ ;  /* 0x0000001f5b037819 */ /* 0x000fe400000006ff */
[----:B------:R-:W-:Y:S01]  /*d8b0*/  USEL UR5, UR40, URZ, UP0 ;  /* 0x000000ff28057287 */ /* 0x000fe20008000000 */
[----:B------:R-:W-:Y:S03]  /*d8c0*/  FSETP.NEU.AND P0, PT, R48, RZ, PT ;  /* 0x000000ff3000720b */ /* 0x000fe60003f0d000 */
[----:B------:R-:W-:Y:S02]  /*d8d0*/  ULEA UR4, UR5, UR43, 0x3 ;  /* 0x0000002b05047291 */ /* 0x000fe4000f8e18ff */
[----:B------:R-:W-:Y:S02]  /*d8e0*/  UIADD3 UR5, UPT, UPT, UR5, 0x1, URZ ;  /* 0x0000000105057890 */ /* 0x000fe4000fffe0ff */
[----:B------:R-:W-:Y:S02]  /*d8f0*/  UIADD3 UR4, UPT, UPT, UR4, 0x90, URZ ;  /* 0x0000009004047890 */ /* 0x000fe4000fffe0ff */
[----:B------:R-:W-:Y:S02]  /*d900*/  UISETP.NE.AND UP0, UPT, UR5, 0x4, UPT ;  /* 0x000000040500788c */ /* 0x000fe4000bf05270 */
[----:B------:R-:W-:Y:S02]  /*d910*/  UPRMT UR4, UR52, 0x654, UR4 ;  /* 0x0000065434047896 */ /* 0x000fe40008000004 */
[----:B------:R-:W-:Y:S07]  /*d920*/  USEL UR53, UR5, URZ, UP0 ;  /* 0x000000ff05357287 */ /* 0x000fee0008000000 */
[----:B------:R-:W-:Y:S01]  /*d930*/  SYNCS.ARRIVE.TRANS64.RED.A1T0 RZ, [UR4], RZ ;  /* 0x000000ffffff79a7 */ /* 0x000fe20008100404 */
[----:B------:R-:W-:Y:S01]  /*d940*/  BSSY B0, `(.L_x_179) ;  /* 0x0000005000007945 */ /* 0x000fe20003800000 */
[----:B------:R-:W2:Y:S03]  /*d950*/  SYNCS.PHASECHK.TRANS64.TRYWAIT P1, [UR43+0x88], R3 ;  /* 0x00008803ff0075a7 */ /* 0x000ea6000802112b */
[----:B--2---:R-:W-:Y:S05]  /*d960*/  @P1 BRA `(.L_x_180) ;  /* 0x0000000000081947 */ /* 0x004fea0003800000 */
[----:B------:R-:W2:Y:S02]  /*d970*/  SYNCS.PHASECHK.TRANS64.TRYWAIT P1, [UR43+0x88], R3 ;  /* 0x00008803ff0075a7 */ /* 0x000ea4000802112b */
[----:B--2---:R-:W-:Y:S05]  /*d980*/  @!P1 BRA `(.L_x_181) ;  /* 0x0000004800e09947 */ /* 0x004fea0003800000 */
.L_x_180:
[----:B------:R-:W-:Y:S05]  /*d990*/  BSYNC B0 ;  /* 0x0000000000007941 */ /* 0x000fea0003800000 */
.L_x_179:
        /* <DEDUP_REMOVED lines=44> */
.L_x_183:
        /* <DEDUP_REMOVED lines=23> */
.L_x_184:
[----:B------:R-:W-:Y:S05]  /*ddd0*/  WARPSYNC.ALL ;  /* 0x0000000000007948 */ /* 0x000fea0003800000 */
[----:B------:R-:W-:Y:S11]  /*dde0*/  R2UR UR4, R54 ;  /* 0x00000000360472ca */ /* 0x000ff600000e0000 */
[----:B------:R-:W-:Y:S02]  /*ddf0*/  @!UPT UIADD3 URZ, UPT, UPT, URZ, URZ, URZ ;  /* 0x000000fffffff290 */ /* 0x000fe4000fffe0ff */
[----:B------:R-:W2:Y:S02]  /*de00*/  LDTM.16dp256bit.x4 R4, tmem[UR4+0x100060] ;  /* 0x10006004000479ee */ /* 0x000ea40008120000 */
[----:B--2---:R-:W-:Y:S01]  /*de10*/  NOP ;  /* 0x0000000000007918 */ /* 0x004fe20000000000 */
.L_x_182:
[--C-:B-1----:R-:W-:Y:S01]  /*de20*/  HADD2.F32 R41, -RZ, R60.reuse.H0_H0 ;  /* 0x2000003cff297230 */ /* 0x102fe20000004100 */
[----:B------:R-:W-:Y:S01]  /*de30*/  ISETP.GE.AND P0, PT, R100, 0x1, PT ;  /* 0x000000016400780c */ /* 0x000fe20003f06270 */
[-C--:B--2---:R-:W-:Y:S01]  /*de40*/  FMUL R0, R24, R47.reuse ;  /* 0x0000002f18007220 */ /* 0x084fe20000400000 */
[----:B------:R-:W-:Y:S02]  /*de50*/  HADD2.F32 R43, -RZ, R60.H1_H1 ;  /* 0x3000003cff2b7230 */ /* 0x000fe40000004100 */
[----:B------:R-:W-:Y:S01]  /*de60*/  FMUL R2, R25, R47 ;  /* 0x0000002f19027220 */ /* 0x000fe20000400000 */
[--C-:B------:R-:W-:Y:S02]  /*de70*/  HADD2.F32 R40, -RZ, R61.reuse.H0_H0 ;  /* 0x2000003dff287230 */ /* 0x100fe40000004100 */
[----:B------:R-:W-:Y:S01]  /*de80*/  FFMA R0, R48, R41, R0 ;  /* 0x0000002930007223 */ /* 0x000fe20000000000 */
[----:B------:R-:W-:Y:S01]  /*de90*/  FMUL R3, R26, R47 ;  /* 0x0000002f1a037220 */ /* 0x000fe20000400000 */
[----:B------:R-:W-:Y:S02]  /*dea0*/  HADD2.F32 R45, -RZ, R61.H1_H1 ;  /* 0x3000003dff2d7230 */ /* 0x000fe40000004100 */
[C---:B------:R-:W-:Y:S01]  /*deb0*/  FFMA R2, R48.reuse, R43, R2 ;  /* 0x0000002b30027223 */ /* 0x040fe20000000002 */
[-C--:B------:R-:W-:Y:S01]  /*dec0*/  FMUL R20, R27, R47.reuse ;  /* 0x0000002f1b147220 */ /* 0x080fe20000400000 */
[--C-:B------:R-:W-:Y:S02]  /*ded0*/  HADD2.F32 R42, -RZ, R62.reuse.H0_H0 ;  /* 0x2000003eff2a7230 */ /* 0x100fe40000004100 */
[----:B------:R-:W-:Y:S01]  /*dee0*/  FFMA R3, R48, R40, R3 ;  /* 0x0000002830037223 */ /* 0x000fe20000000003 */
[----:B------:R-:W-:Y:S01]  /*def0*/  FMUL R21, R28, R47 ;  /* 0x0000002f1c157220 */ /* 0x000fe20000400000 */
[----:B------:R-:W-:Y:S01]  /*df00*/  HADD2.F32 R49, -RZ, R62.H1_H1 ;  /* 0x3000003eff317230 */ /* 0x000fe20000004100 */
[----:B------:R-:W-:Y:S01]  /*df10*/  F2FP.F16.F32.PACK_AB R104, R2, R0 ;  /* 0x000000000268723e */ /* 0x000fe200000000ff */
[----:B------:R-:W-:Y:S05]  /*df20*/  @P0 WARPSYNC.ALL ;  /* 0x0000000000000948 */ /* 0x000fea0003800000 */
[----:B------:R-:W-:Y:S01]  /*df30*/  @P0 NOP ;  /* 0x0000000000000918 */ /* 0x000fe20000000000 */
[C---:B------:R-:W-:Y:S01]  /*df40*/  FFMA R20, R48.reuse, R45, R20 ;  /* 0x0000002d30147223 */ /* 0x040fe20000000014 */
[----:B------:R-:W-:Y:S01]  /*df50*/  FFMA R21, R48, R42, R21 ;  /* 0x0000002a30157223 */ /* 0x000fe20000000015 */
[----:B------:R-:W-:Y:S01]  /*df60*/  @P0 IADD3 R97, PT, PT, R97, 0x160, RZ ;  /* 0x0000016061610810 */ /* 0x000fe20007ffe0ff */
[----:B------:R-:W-:Y:S01]  /*df70*/  FMUL R22, R29, R47 ;  /* 0x0000002f1d167220 */ /* 0x000fe20000400000 */
[--C-:B------:R-:W-:Y:S01]  /*df80*/  HADD2.F32 R44, -RZ, R63.reuse.H0_H0 ;  /* 0x2000003fff2c7230 */ /* 0x100fe20000004100 */
[----:B------:R-:W-:Y:S01]  /*df90*/  F2FP.F16.F32.PACK_AB R105, R20, R3 ;  /* 0x000000031469723e */ /* 0x000fe200000000ff */
[----:B------:R-:W-:Y:S01]  /*dfa0*/  FMUL R23, R30, R47 ;  /* 0x0000002f1e177220 */ /* 0x000fe20000400000 */
[----:B------:R-:W-:Y:S01]  /*dfb0*/  HADD2.F32 R51, -RZ, R63.H1_H1 ;  /* 0x3000003fff337230 */ /* 0x000fe20000004100 */
[----:B------:R-:W-:Y:S01]  /*dfc0*/  @P0 LOP3.LUT R97, R97, 0xfefffff8, RZ, 0xc0, !PT ;  /* 0xfefffff861610812 */ /* 0x000fe200078ec0ff */
[C---:B------:R-:W-:Y:S01]  /*dfd0*/  FFMA R22, R48.reuse, R49, R22 ;  /* 0x0000003130167223 */ /* 0x040fe20000000016 */
[----:B------:R-:W-:Y:S01]  /*dfe0*/  FFMA R23, R48, R44, R23 ;  /* 0x0000002c30177223 */ /* 0x000fe20000000017 */
[----:B------:R-:W-:Y:S01]  /*dff0*/  FMUL R24, R31, R47 ;  /* 0x0000002f1f187220 */ /* 0x000fe20000400000 */
[----:B------:R-:W-:Y:S01]  /*e000*/  HADD2.F32 R46, -RZ, R56.H0_H0 ;  /* 0x20000038ff2e7230 */ /* 0x000fe20000004100 */
[----:B------:R1:W-:Y:S01]  /*e010*/  @P0 SYNCS.ARRIVE.TRANS64.RED.A1T0 RZ, [R97+URZ], RZ ;  /* 0x000000ff61ff09a7 */ /* 0x0003e200081004ff */
[----:B------:R-:W-:Y:S07]  /*e020*/  F2FP.F16.F32.PACK_AB R106, R22, R21 ;  /* 0x00000015166a723e */ /* 0x000fee00000000ff */
[----:B------:R-:W-:Y:S05]  /*e030*/  WARPSYNC.ALL ;  /* 0x0000000000007948 */ /* 0x000fea0003800000 */
[----:B------:R-:W-:Y:S01]  /*e040*/  FFMA R24, R48, R51, R24 ;  /* 0x0000003330187223 */ /* 0x000fe20000000018 */
[-C--:B------:R-:W-:Y:S01]  /*e050*/  FMUL R25, R32, R47.reuse ;  /* 0x0000002f20197220 */ /* 0x080fe20000400000 */
[----:B------:R-:W-:Y:S02]  /*e060*/  HADD2.F32 R53, -RZ, R56.H1_H1 ;  /* 0x30000038ff357230 */ /* 0x000fe40000004100 */
[----:B------:R-:W-:Y:S01]  /*e070*/  FMUL R26, R33, R47 ;  /* 0x0000002f211a7220 */ /* 0x000fe20000400000 */
[--C-:B------:R-:W-:Y:S01]  /*e080*/  HADD2.F32 R50, -RZ, R57.reuse.H0_H0 ;  /* 0x20000039ff327230 */ /* 0x100fe20000004100 */
[----:B------:R-:W-:Y:S01]  /*e090*/  F2FP.F16.F32.PACK_AB R107, R24, R23 ;  /* 0x00000017186b723e */ /* 0x000fe200000000ff */
[C---:B------:R-:W-:Y:S01]  /*e0a0*/  FFMA R25, R48.reuse, R46, R25 ;  /* 0x0000002e30197223 */ /* 0x040fe20000000019 */
[----:B------:R-:W-:Y:S01]  /*e0b0*/  FFMA R26, R48, R53, R26 ;  /* 0x00000035301a7223 */ /* 0x000fe2000000001a */
[-C--:B------:R-:W-:Y:S01]  /*e0c0*/  FMUL R27, R34, R47.reuse ;  /* 0x0000002f221b7220 */ /* 0x080fe20000400000 */
[----:B------:R-:W-:Y:S01]  /*e0d0*/  HADD2.F32 R55, -RZ, R57.H1_H1 ;  /* 0x30000039ff377230 */ /* 0x000fe20000004100 */
[----:B------:R2:W-:Y:S01]  /*e0e0*/  STSM.16.MT88.4 [R86+0x7000], R104 ;  /* 0x0070006856007844 */ /* 0x0005e20000004200 */
[----:B------:R-:W-:Y:S01]  /*e0f0*/  FMUL R28, R35, R47 ;  /* 0x0000002f231c7220 */ /* 0x000fe20000400000 */
[--C-:B------:R-:W-:Y:S01]  /*e100*/  HADD2.F32 R52, -RZ, R58.reuse.H0_H0 ;  /* 0x2000003aff347230 */ /* 0x100fe20000004100 */
[----:B------:R-:W-:Y:S01]  /*e110*/  F2FP.F16.F32.PACK_AB R108, R26, R25 ;  /* 0x000000191a6c723e */ /* 0x000fe200000000ff */
[C---:B------:R-:W-:Y:S01]  /*e120*/  FFMA R27, R48.reuse, R50, R27 ;  /* 0x00000032301b7223 */ /* 0x040fe2000000001b */
[----:B------:R-:W-:Y:S01]  /*e130*/  FFMA R28, R48, R55, R28 ;  /* 0x00000037301c7223 */ /* 0x000fe2000000001c */
[----:B------:R-:W-:Y:S01]  /*e140*/  FMUL R29, R36, R47 ;  /* 0x0000002f241d7220 */ /* 0x000fe20000400000 */
[----:B------:R-:W-:-:S02]  /*e150*/  HADD2.F32 R57, -RZ, R58.H1_H1 ;  /* 0x3000003aff397230 */ /* 0x000fc40000004100 */
[----:B------:R-:W-:Y:S01]  /*e160*/  FMUL R30, R37, R47 ;  /* 0x0000002f251e7220 */ /* 0x000fe20000400000 */
[--C-:B------:R-:W-:Y:S01]  /*e170*/  HADD2.F32 R54, -RZ, R59.reuse.H0_H0 ;  /* 0x2000003bff367230 */ /* 0x100fe20000004100 */
[----:B------:R-:W-:Y:S01]  /*e180*/  F2FP.F16.F32.PACK_AB R109, R28, R27 ;  /* 0x0000001b1c6d723e */ /* 0x000fe200000000ff */
[C---:B------:R-:W-:Y:S01]  /*e190*/  FFMA R29, R48.reuse, R52, R29 ;  /* 0x00000034301d7223 */ /* 0x040fe2000000001d */
        /* <DEDUP_REMOVED lines=32> */
[-C--:B------:R-:W-:Y:S01]  /*e3a0*/  FMUL R11, R11, R47.reuse ;  /* 0x0000002f0b0b7220 */ /* 0x080fe20000400000 */
[--C-:B------:R-:W-:Y:S02]  /*e3b0*/  HADD2.F32 R41, -RZ, R72.reuse.H0_H0 ;  /* 0x20000048ff297230 */ /* 0x100fe40000004100 */
[----:B------:R-:W-:Y:S01]  /*e3c0*/  FMUL R12, R12, R47 ;  /* 0x0000002f0c0c7220 */ /* 0x000fe20000400000 */
[----:B------:R-:W-:-:S02]  /*e3d0*/  HADD2.F32 R64, -RZ, R72.H1_H1 ;  /* 0x30000048ff407230 */ /* 0x000fc40000004100 */
[----:B------:R-:W-:Y:S01]  /*e3e0*/  FMUL R13, R13, R47 ;  /* 0x0000002f0d0d7220 */ /* 0x000fe20000400000 */
[--C-:B------:R-:W-:Y:S02]  /*e3f0*/  HADD2.F32 R43, -RZ, R73.reuse.H0_H0 ;  /* 0x20000049ff2b7230 */ /* 0x100fe40000004100 */
[----:B------:R-:W-:Y:S01]  /*e400*/  FFMA R10, R48, R67, R10 ;  /* 0x00000043300a7223 */ /* 0x000fe2000000000a */
[-C--:B------:R-:W-:Y:S01]  /*e410*/  FMUL R14, R14, R47.reuse ;  /* 0x0000002f0e0e7220 */ /* 0x080fe20000400000 */
[----:B------:R-:W-:Y:S02]  /*e420*/  HADD2.F32 R66, -RZ, R73.H1_H1 ;  /* 0x30000049ff427230 */ /* 0x000fe40000004100 */
[C---:B------:R-:W-:Y:S01]  /*e430*/  FFMA R11, R48.reuse, R62, R11 ;  /* 0x0000003e300b7223 */ /* 0x040fe2000000000b */
[----:B------:R-:W-:Y:S01]  /*e440*/  FMUL R15, R15, R47 ;  /* 0x0000002f0f0f7220 */ /* 0x000fe20000400000 */
[--C-:B------:R-:W-:Y:S02]  /*e450*/  HADD2.F32 R69, -RZ, R74.reuse.H0_H0 ;  /* 0x2000004aff457230 */ /* 0x100fe40000004100 */
[----:B------:R-:W-:Y:S01]  /*e460*/  FFMA R12, R48, R41, R12 ;  /* 0x00000029300c7223 */ /* 0x000fe2000000000c */
[----:B------:R-:W-:Y:S01]  /*e470*/  FMUL R16, R16, R47 ;  /* 0x0000002f10107220 */ /* 0x000fe20000400000 */
[----:B------:R-:W-:-:S02]  /*e480*/  HADD2.F32 R68, -RZ, R74.H1_H1 ;  /* 0x3000004aff447230 */ /* 0x000fc40000004100 */
[C---:B------:R-:W-:Y:S01]  /*e490*/  FFMA R13, R48.reuse, R64, R13 ;  /* 0x00000040300d7223 */ /* 0x040fe2000000000d */
[----:B------:R-:W-:Y:S01]  /*e4a0*/  FMUL R17, R17, R47 ;  /* 0x0000002f11117220 */ /* 0x000fe20000400000 */
[--C-:B------:R-:W-:Y:S02]  /*e4b0*/  HADD2.F32 R71, -RZ, R75.reuse.H0_H0 ;  /* 0x2000004bff477230 */ /* 0x100fe40000004100 */
[----:B------:R-:W-:Y:S01]  /*e4c0*/  FFMA R14, R48, R43, R14 ;  /* 0x0000002b300e7223 */ /* 0x000fe2000000000e */
[-C--:B------:R-:W-:Y:S01]  /*e4d0*/  FMUL R18, R18, R47.reuse ;  /* 0x0000002f12127220 */ /* 0x080fe20000400000 */
[----:B------:R-:W-:Y:S02]  /*e4e0*/  HADD2.F32 R70, -RZ, R75.H1_H1 ;  /* 0x3000004bff467230 */ /* 0x000fe40000004100 */
[C---:B------:R-:W-:Y:S01]  /*e4f0*/  FFMA R15, R48.reuse, R66, R15 ;  /* 0x00000042300f7223 */ /* 0x040fe2000000000f */
[----:B------:R-:W-:Y:S01]  /*e500*/  FMUL R19, R19, R47 ;  /* 0x0000002f13137220 */ /* 0x000fe20000400000 */
[C---:B------:R-:W-:Y:S01]  /*e510*/  FFMA R16, R48.reuse, R69, R16 ;  /* 0x0000004530107223 */ /* 0x040fe20000000010 */
[C---:B------:R-:W-:Y:S01]  /*e520*/  FFMA R17, R48.reuse, R68, R17 ;  /* 0x0000004430117223 */ /* 0x040fe20000000011 */
[C---:B------:R-:W-:Y:S01]  /*e530*/  FFMA R18, R48.reuse, R71, R18 ;  /* 0x0000004730127223 */ /* 0x040fe20000000012 */
[----:B------:R-:W-:Y:S01]  /*e540*/  FFMA R19, R48, R70, R19 ;  /* 0x0000004630137223 */ /* 0x000fe20000000013 */
[----:B------:R-:W-:Y:S01]  /*e550*/  F2FP.F16.F32.PACK_AB R114, R9, R8 ;  /* 0x000000080972723e */ /* 0x000fe200000000ff */
[----:B------:R-:W-:Y:S01]  /*e560*/  BSSY.RECONVERGENT B0, `(.L_x_185) ;  /* 0x000001d000007945 */ /* 0x000fe20003800200 */
[----:B------:R-:W-:-:S02]  /*e570*/  F2FP.F16.F32.PACK_AB R115, R11, R10 ;  /* 0x0000000a0b73723e */ /* 0x000fc400000000ff */
[----:B------:R-:W-:Y:S02]  /*e580*/  F2FP.F16.F32.PACK_AB R116, R13, R12 ;  /* 0x0000000c0d74723e */ /* 0x000fe400000000ff */
[----:B------:R-:W-:Y:S01]  /*e590*/  F2FP.F16.F32.PACK_AB R117, R15, R14 ;  /* 0x0000000e0f75723e */ /* 0x000fe200000000ff */
[----:B------:R2:W-:Y:S01]  /*e5a0*/  STSM.16.MT88.4 [R102+0x6000], R112 ;  /* 0x0060007066007844 */ /* 0x0005e20000004200 */
[----:B------:R-:W-:Y:S02]  /*e5b0*/  F2FP.F16.F32.PACK_AB R118, R17, R16 ;  /* 0x000000101176723e */ /* 0x000fe400000000ff */
[----:B------:R-:W-:Y:S02]  /*e5c0*/  F2FP.F16.F32.PACK_AB R119, R19, R18 ;  /* 0x000000121377723e */ /* 0x000fe400000000ff */
[----:B------:R-:W-:Y:S02]  /*e5d0*/  ISETP.NE.AND P2, PT, R101, RZ, PT ;  /* 0x000000ff6500720c */ /* 0x000fe40003f45270 */
[----:B-1----:R-:W-:Y:S01]  /*e5e0*/  @P0 IADD3 R97, PT, PT, R90, 0x1, RZ ;  /* 0x000000015a610810 */ /* 0x002fe20007ffe0ff */
[----:B------:R2:W-:Y:S03]  /*e5f0*/  STSM.16.MT88.4 [R102+0x6800], R116 ;  /* 0x0068007466007844 */ /* 0x0005e60000004200 */
[----:B------:R-:W-:Y:S01]  /*e600*/  @P0 ISETP.NE.AND P1, PT, R97, 0x4, PT ;  /* 0x000000046100080c */ /* 0x000fe20003f25270 */
[----:B------:R-:W-:Y:S01]  /*e610*/  @!PT LDS RZ, [RZ] ;  /* 0x00000000fffff984 */ /* 0x000fe20000000800 */
[----:B------:R-:W-:Y:S01]  /*e620*/  @!PT LDS RZ, [RZ] ;  /* 0x00000000fffff984 */ /* 0x000fe20000000800 */
[----:B------:R-:W-:Y:S01]  /*e630*/  @!PT LDS RZ, [RZ] ;  /* 0x00000000fffff984 */ /* 0x000fe20000000800 */
[----:B------:R-:W-:Y:S01]  /*e640*/  @!PT LDS RZ, [RZ] ;  /* 0x00000000fffff984 */ /* 0x000fe20000000800 */
[----:B------:R1:W-:Y:S06]  /*e650*/  MEMBAR.ALL.CTA ;  /* 0x0000000000007992 */ /* 0x0003ec0000008000 */
[----:B-1----:R-:W1:Y:S01]  /*e660*/  FENCE.VIEW.ASYNC.S ;  /* 0x00000000000073c6 */ /* 0x002e620000000000 */
[----:B------:R-:W-:Y:S01]  /*e670*/  @P0 SEL R101, RZ, 0x1, P1 ;  /* 0x00000001ff650807 */ /* 0x000fe20000800000 */
[----:B-1----:R-:W-:Y:S06]  /*e680*/  BAR.SYNC.DEFER_BLOCKING 0x1, 0x80 ;  /* 0x0042000000007b1d */ /* 0x002fec0000010000 */
        /* <DEDUP_REMOVED lines=8> */
[----:B------:R1:W-:Y:S02]  /*e710*/  UTMASTG.2D [UR4], [UR56] ;  /* 0x00000004380073b5 */ /* 0x0003e40008008000 */
[----:B-1----:R0:W-:Y:S02]  /*e720*/  UTMACMDFLUSH ;  /* 0x00000000000079b7 */ /* 0x0021e40000000000 */
.L_x_186:
[----:B------:R-:W-:Y:S05]  /*e730*/  BSYNC.RECONVERGENT B0 ;  /* 0x0000000000007941 */ /* 0x000fea0003800200 */
.L_x_185:
[----:B------:R-:W-:Y:S01]  /*e740*/  @P0 SEL R90, R97, RZ, P1 ;  /* 0x000000ff615a0207 */ /* 0x000fe20000800000 */
[----:B------:R-:W-:Y:S01]  /*e750*/  BSSY.RECONVERGENT B0, `(.L_x_187) ;  /* 0x0000004000007945 */ /* 0x000fe20003800200 */
[----:B------:R-:W-:Y:S03]  /*e760*/  @P0 LOP3.LUT R88, R88, R101, RZ, 0x3c, !PT ;  /* 0x0000006558580212 */ /* 0x000fe600078e3cff */
[----:B------:R-:W-:Y:S05]  /*e770*/  @!P2 BRA `(.L_x_188) ;  /* 0x000000000004a947 */ /* 0x000fea0003800000 */
[----:B------:R-:W-:Y:S04]  /*e780*/  DEPBAR.LE SB0, 0x1 ;  /* 0x000080400000791a */ /* 0x000fe80000000000 */
.L_x_188:
[----:B------:R-:W-:Y:S05]  /*e790*/  BSYNC.RECONVERGENT B0 ;  /* 0x0000000000007941 */ /* 0x000fea0003800200 */
.L_x_187:
[----:B------:R-:W-:Y:S01]  /*e7a0*/  UISETP.NE.AND UP1, UPT, UR54, -0x4, UPT ;  /* 0xfffffffc3600788c */ /* 0x000fe2000bf25270 */
[----:B------:R-:W-:Y:S01]  /*e7b0*/  BAR.SYNC.DEFER_BLOCKING 0x1, 0x80 ;  /* 0x0042000000007b1d */ /* 0x000fe20000010000 */
[----:B------:R-:W-:Y:S01]  /*e7c0*/  UISETP.NE.AND UP0, UPT, UR55, 0x8, UPT ;  /* 0x000000083700788c */ /* 0x000fe2000bf05270 */
[----:B------:R-:W-:Y:S01]  /*e7d0*/  R2UR UR18, R85 ;  /* 0x00000000551272ca */ /* 0x000fe200000e0000 */
[----:B------:R-:W-:Y:S01]  /*e7e0*/  UIADD3 UR54, UPT, UPT, UR54, 0x4, URZ ;  /* 0x0000000436367890 */ /* 0x000fe2000fffe0ff */
[----:B------:R-:W-:Y:S01]  /*e7f0*/  R2UR UR19, R84 ;  /* 0x00000000541372ca */ /* 0x000fe200000e0000 */
[----:B------:R-:W-:Y:S01]  /*e800*/  USEL UR6, URZ, 0x1, UP0 ;  /* 0x00000001ff067887 */ /* 0x000fe20008000000 */
[----:B------:R-:W-:Y:S01]  /*e810*/  PLOP3.LUT P0, PT, PT, PT, UP1, 0x80, 0x8 ;  /* 0x000000000008781c */ /* 0x000fe20003f0f018 */
[----:B------:R-:W-:Y:S01]  /*e820*/  USEL UR5, UR55, URZ, UP0 ;  /* 0x000000ff37057287 */ /* 0x000fe20008000000 */
[----:B------:R-:W-:Y:S01]  /*e830*/  PLOP3.LUT P2, PT, PT, PT, PT, 0x8, 0x80 ;  /* 0x000000000080781c */ /* 0x000fe20003f4e170 */
[----:B------:R-:W-:Y:S01]  /*e840*/  IMAD.MOV.U32 R17, RZ, RZ, R83 ;  /* 0x000000ffff117224 */ /* 0x000fe200078e0053 */
[----:B------:R-:W-:Y:S01]  /*e850*/  @UP1 ULEA UR4, UR53, UR43, 0x3 ;  /* 0x0000002b35041291 */ /* 0x000fe2000f8e18ff */
[----:B------:R-:W-:Y:S03]  /*e860*/  LOP3.LUT R87, R87, UR6, RZ, 0x3c, !PT ;  /* 0x0000000657577c12 */ /* 0x000fe6000f8e3cff */
[----:B------:R-:W-:Y:S04]  /*e870*/  @UP1 UIADD3 UR4, UPT, UPT, UR4, 0x90, URZ ;  /* 0x0000009004041890 */ /* 0x000fe8000fffe0ff */
[----:B------:R-:W-:Y:S09]  /*e880*/  @UP1 UPRMT UR4, UR52, 0x654, UR4 ;  /* 0x0000065434041896 */ /* 0x000ff20008000004 */
[----:B------:R-:W-:Y:S01]  /*e890*/  @P0 SYNCS.ARRIVE.TRANS64.RED.A1T0 RZ, [UR4], RZ ;  /* 0x000000ffffff09a7 */ /* 0x000fe20008100404 */
[----:B------:R-:W-:Y:S01]  /*e8a0*/  @UP1 UIADD3 UR4, UPT, UPT, UR53, 0x1, URZ ;  /* 0x0000000135041890 */ /* 0x000fe2000fffe0ff */
[----:B------:R-:W-:Y:S03]  /*e8b0*/  ISETP.NE.AND P0, PT, R82, RZ, PT ;  /* 0x000000ff5200720c */ /* 0x000fe60003f05270 */
[----:B------:R-:W-:Y:S04]  /*e8c0*/  @UP1 UISETP.NE.AND UP0, UPT, UR4, 0x4, UPT ;  /* 0x000000040400188c */ /* 0x000fe8000bf05270 */
[----:B------:R-:W-:Y:S06]  /*e8d0*/  @UP1 USEL UR53, UR4, URZ, UP0 ;  /* 0x000000ff04351287 */ /* 0x000fec0008000000 */
[----:B------:R-:W-:Y:S06]  /*e8e0*/  @P0 BRA `(.L_x_189) ;  /* 0xffffffb800000947 */ /* 0x000fec000383ffff */
[----:B------:R-:W-:Y:S01]  /*e8f0*/  ULEA UR4, UR53, UR43, 0x3 ;  /* 0x0000002b35047291 */ /* 0x000fe2000f8e18ff */
[----:B------:R-:W-:-:S04]  /*e900*/  DEPBAR.LE SB0, 0x0 ;  /* 0x000080000000791a */ /* 0x000fc80000000000 */
[----:B------:R-:W-:-:S04]  /*e910*/  UIADD3 UR4, UPT, UPT, UR4, 0x90, URZ ;  /* 0x0000009004047890 */ /* 0x000fc8000fffe0ff */
[----:B------:R-:W-:-:S09]  /*e920*/  UPRMT UR4, UR52, 0x654, UR4 ;  /* 0x0000065434047896 */ /* 0x000fd20008000004 */
[----:B------:R-:W-:Y:S01]  /*e930*/  SYNCS.ARRIVE.TRANS64.RED.A1T0 RZ, [UR4], RZ ;  /* 0x000000ffffff79a7 */ /* 0x000fe20008100404 */
[----:B------:R-:W-:Y:S05]  /*e940*/  EXIT ;  /* 0x000000000000794d */ /* 0x000fea0003800000 */
.L_x_133:
[----:B------:R-:W-:-:S08]  /*e950*/  NOP ;  /* 0x0000000000007918 */ /* 0x000fd00000000000 */
[----:B-1--45:R-:W-:-:S00]  /*e960*/  USETMAXREG.DEALLOC.CTAPOOL 0x88 ;  /* 0x00000088000079c8 */ /* 0x032fc000080e0500 */
[----:B------:R-:W-:Y:S05]  /*e970*/  EXIT ;  /* 0x000000000000794d */ /* 0x000fea0003800000 */
.L_x_312:
[----:B------:R-:W-:-:S08]  /*e980*/  NOP ;  /* 0x0000000000007918 */ /* 0x000fd00000000000 */
[----:B-1--45:R-:W1:-:S00]  /*e990*/  USETMAXREG.DEALLOC.CTAPOOL 0x88 ;  /* 0x00000088000079c8 */ /* 0x032e4000080e0500 */
[----:B-1----:R-:W1:Y:S01]  /*e9a0*/  SHFL.IDX PT, R80, R80, RZ, 0x1f ;  /* 0x00001fff50507589 */ /* 0x002e6200000e0000 */
[----:B------:R-:W2:Y:S05]  /*e9b0*/  LDCU UR18, c[0x0][0xc1c] ;  /* 0x00018380ff1277ac */ /* 0x000eaa0008000800 */
[----:B------:R-:W3:Y:S01]  /*e9c0*/  LDC.64 R8, c[0x0][0x900] ;  /* 0x00024000ff087b82 */ /* 0x000ee20000000a00 */
[----:B------:R-:W-:Y:S01]  /*e9d0*/  BSSY.RECONVERGENT B0, `(.L_x_190) ;  /* 0x000003f000007945 */ /* 0x000fe20003800200 */
[----:B------:R-:W-:Y:S01]  /*e9e0*/  ELECT P0, URZ, PT ;  /* 0x0000000000ff782f */ /* 0x000fe20003800000 */
[----:B------:R-:W-:Y:S02]  /*e9f0*/  UMOV UR4, 0x400 ;  /* 0x0000040000047882 */ /* 0x000fe40000000000 */
[----:B------:R-:W-:-:S03]  /*ea00*/  ULEA UR4, UR5, UR4, 0x18 ;  /* 0x0000000405047291 */ /* 0x000fc6000f8ec0ff */
[----:B------:R-:W4:Y:S08]  /*ea10*/  LDC.64 R10, c[0x0][0x908] ;  /* 0x00024200ff0a7b82 */ /* 0x000f300000000a00 */
[----:B------:R-:W3:Y:S01]  /*ea20*/  LDC.64 R4, c[0x0][0x910] ;  /* 0x00024400ff047b82 */ /* 0x000ee20000000a00 */
[----:B--2---:R-:W-:Y:S01]  /*ea30*/  UIADD3 UR18, UPT, UPT, UR28, UR18, URZ ;  /* 0x000000121c127290 */ /* 0x004fe2000fffe0ff */
[----:B-1----:R-:W-:-:S06]  /*ea40*/  R2UR UR7, R80 ;  /* 0x00000000500772ca */ /* 0x002fcc00000e0000 */
[----:B------:R-:W1:Y:S08]  /*ea50*/  LDC.64 R6, c[0x0][0x918] ;  /* 0x00024600ff067b82 */ /* 0x000e700000000a00 */
[----:B------:R-:W2:Y:S01]  /*ea60*/  LDC.64 R64, c[0x0][0x920] ;  /* 0x00024800ff407b82 */ /* 0x000ea20000000a00 */
[----:B------:R-:W-:Y:S02]  /*ea70*/  USHF.R.U32.HI UR6, URZ, 0x3, UR7 ;  /* 0x00000003ff067899 */ /* 0x000fe40008011607 */
[----:B------:R-:W-:-:S02]  /*ea80*/  ULEA UR20, UR7, UR4, 0x9 ;  /* 0x0000000407147291 */ /* 0x000fc4000f8e48ff */
[----:B------:R-:W-:-:S06]  /*ea90*/  ULOP3.LUT UR6, UR6, 0x1, URZ, 0xc0, !UPT ;  /* 0x0000000106067892 */ /* 0x000fcc000f8ec0ff */
[----:B------:R-:W-:Y:S01]  /*eaa0*/  IMAD.U32 R0, RZ, RZ, UR6 ;  /* 0x00000006ff007e24 */ /* 0x000fe2000f8e00ff */
[----:B------:R-:W-:Y:S06]  /*eab0*/  @!P0 BRA `(.L_x_191) ;  /* 0x0000000000c08947 */ /* 0x000fec0003800000 */
[----:B------:R-:W5:Y:S08]  /*eac0*/  LDC.64 R20, c[0x0][0x400] ;  /* 0x00010000ff147b82 */ /* 0x000f700000000a00 */
[----:B------:R-:W5:Y:S08]  /*ead0*/  LDC.64 R22, c[0x0][0x408] ;  /* 0x00010200ff167b82 */ /* 0x000f700000000a00 */
[----:B------:R-:W4:Y:S08]  /*eae0*/  LDC.64 R16, c[0x0][0x410] ;  /* 0x00010400ff107b82 */ /* 0x000f300000000a00 */
[----:B------:R-:W4:Y:S08]  /*eaf0*/  LDC.64 R18, c[0x0][0x418] ;  /* 0x00010600ff127b82 */ /* 0x000f300000000a00 */
[----:B------:R-:W3:Y:S01]  /*eb00*/  LDC.64 R12, c[0x0][0x420] ;  /* 0x00010800ff0c7b82 */ /* 0x000ee20000000a00 */
[----:B-----5:R5:W-:Y:S07]  /*eb10*/  STS.128 [UR20+-0x980], R20 ;  /* 0xfff68014ff007988 */ /* 0x020bee0008000c14 */
[----:B------:R-:W3:Y:S01]  /*eb20*/  LDC.64 R14, c[0x0][0x428] ;  /* 0x00010a00ff0e7b82 */ /* 0x000ee20000000a00 */
[----:B----4-:R4:W-:Y:S07]  /*eb30*/  STS.128 [UR20+-0x970], R16 ;  /* 0xfff69010ff007988 */ /* 0x0109ee0008000c14 */
[----:B------:R-:W1:Y:S08]  /*eb40*/  LDC.64 R60, c[0x0][0x430] ;  /* 0x00010c00ff3c7b82 */ /* 0x000e700000000a00 */
[----:B------:R-:W1:Y:S01]  /*eb50*/  LDC.64 R62, c[0x0][0x438] ;  /* 0x00010e00ff3e7b82 */ /* 0x000e620000000a00 */
[----:B---3--:R3:W-:Y:S07]  /*eb60*/  STS.128 [UR20+-0x960], R12 ;  /* 0xfff6a00cff007988 */ /* 0x0087ee0008000c14 */
[----:B------:R-:W2:Y:S08]  /*eb70*/  LDC.64 R56, c[0x0][0x440] ;  /* 0x00011000ff387b82 */ /* 0x000eb00000000a00 */
[----:B------:R-:W2:Y:S08]  /*eb80*/  LDC.64 R58, c[0x0][0x448] ;  /* 0x00011200ff3a7b82 */ /* 0x000eb00000000a00 */
[----:B------:R-:W5:Y:S01]  /*eb90*/  LDC.64 R52, c[0x0][0x450] ;  /* 0x00011400ff347b82 */ /* 0x000f620000000a00 */
[----:B-1----:R1:W-:Y:S07]  /*eba0*/  STS.128 [UR20+-0x950], R60 ;  /* 0xfff6b03cff007988 */ /* 0x0023ee0008000c14 */
[----:B------:R-:W5:Y:S08]  /*ebb0*/  LDC.64 R54, c[0x0][0x458] ;  /* 0x00011600ff367b82 */ /* 0x000f700000000a00 */
[----:B------:R-:W4:Y:S01]  /*ebc0*/  LDC.64 R48, c[0x0][0x460] ;  /* 0x00011800ff307b82 */ /* 0x000f220000000a00 */
[----:B--2---:R1:W-:Y:S07]  /*ebd0*/  STS.128 [UR20+-0x940], R56 ;  /* 0xfff6c038ff007988 */ /* 0x0043ee0008000c14 */
[----:B------:R-:W4:Y:S08]  /*ebe0*/  LDC.64 R50, c[0x0][0x468] ;  /* 0x00011a00ff327b82 */ /* 0x000f300000000a00 */
[----:B------:R-:W2:Y:S01]  /*ebf0*/  LDC.64 R44, c[0x0][0x470] ;  /* 0x00011c00ff2c7b82 */ /* 0x000ea20000000a00 */
[----:B-----5:R1:W-:Y:S07]  /*ec00*/  STS.128 [UR20+-0x930], R52 ;  /* 0xfff6d034ff007988 */ /* 0x0203ee0008000c14 */
[----:B------:R-:W2:Y:S08]  /*ec10*/  LDC.64 R46, c[0x0][0x478] ;  /* 0x00011e00ff2e7b82 */ /* 0x000eb00000000a00 */
[----:B------:R-:W5:Y:S01]  /*ec20*/  LDC.64 R40, c[0x0][0x500] ;  /* 0x00014000ff287b82 */ /* 0x000f620000000a00 */
[----:B----4-:R1:W-:Y:S07]  /*ec30*/  STS.128 [UR20+-0x920], R48 ;  /* 0xfff6e030ff007988 */ /* 0x0103ee0008000c14 */
        /* <DEDUP_REMOVED lines=19> */
[----:B---3--:R-:W3:Y:S01]  /*ed70*/  LDC.64 R12, c[0x0][0x570] ;  /* 0x00015c00ff0c7b82 */ /* 0x008ee20000000a00 */
[----:B--2---:R1:W-:Y:S07]  /*ed80*/  STS.128 [UR20+-0x8b0], R20 ;  /* 0xfff75014ff007988 */ /* 0x0043ee0008000c14 */
[----:B------:R-:W3:Y:S01]  /*ed90*/  LDC.64 R14, c[0x0][0x578] ;  /* 0x00015e00ff0e7b82 */ /* 0x000ee20000000a00 */
[----:B-----5:R1:W-:Y:S04]  /*eda0*/  STS.128 [UR20+-0x8a0], R16 ;  /* 0xfff76010ff007988 */ /* 0x0203e80008000c14 */
[----:B---3--:R1:W-:Y:S02]  /*edb0*/  STS.128 [UR20+-0x890], R12 ;  /* 0xfff7700cff007988 */ /* 0x0083e40008000c14 */
.L_x_191:
[----:B------:R-:W-:Y:S05]  /*edc0*/  BSYNC.RECONVERGENT B0 ;  /* 0x0000000000007941 */ /* 0x000fea0003800200 */
.L_x_190:
[----:B-1----:R-:W1:Y:S01]  /*edd0*/  LDC.64 R16, c[0x0][0x960] ;  /* 0x00025800ff107b82 */ /* 0x002e620000000a00 */
[----:B------:R-:W-:Y:S01]  /*ede0*/  ELECT P1, URZ, PT ;  /* 0x0000000000ff782f */ /* 0x000fe20003820000 */
[----:B------:R-:W-:-:S06]  /*edf0*/  NOP ;  /* 0x0000000000007918 */ /* 0x000fcc0000000000 */
[----:B------:R-:W1:Y:S01]  /*ee00*/  LDC.64 R18, c[0x0][0x968] ;  /* 0x00025a00ff127b82 */ /* 0x000e620000000a00 */
[----:B------:R-:W-:Y:S01]  /*ee10*/  ELECT P0, URZ, PT ;  /* 0x0000000000ff782f */ /* 0x000fe20003800000 */
[----:B------:R-:W-:Y:S02]  /*ee20*/  ULOP3.LUT UR7, UR7, 0x7, URZ, 0xc0, !UPT ;  /* 0x0000000707077892 */ /* 0x000fe4000f8ec0ff */
[----:B------:R-:W-:Y:S02]  /*ee30*/  UIMAD UR9, UR28, 0xe, URZ ;  /* 0x0000000e1c0978a4 */ /* 0x000fe4000f8e02ff */
[----:B---34-:R-:W-:Y:S01]  /*ee40*/  @P1 STS.128 [UR20+-0xa80], R8 ;  /* 0xfff58008ff001988 */ /* 0x018fe20008000c14 */
[----:B------:R-:W-:Y:S01]  /*ee50*/  UIMAD UR19, UR18, 0xe, URZ ;  /* 0x0000000e121378a4 */ /* 0x000fe2000f8e02ff */
[----:B------:R-:W3:Y:S01]  /*ee60*/  LDC.64 R12, c[0x0][0x970] ;  /* 0x00025c00ff0c7b82 */ /* 0x000ee20000000a00 */
[----:B------:R-:W-:Y:S01]  /*ee70*/  UIADD3 UR23, UPT, UPT, UR20, -0x980, URZ ;  /* 0xfffff68014177890 */ /* 0x000fe2000fffe0ff */
[----:B------:R-:W-:Y:S01]  /*ee80*/  @P1 STS.128 [UR20+-0xa70], R4 ;  /* 0xfff59004ff001988 */ /* 0x000fe20008000c14 */
[----:B------:R-:W-:-:S02]  /*ee90*/  UIADD3 UR22, UPT, UPT, UR20, -0x900, URZ ;  /* 0xfffff70014167890 */ /* 0x000fc4000fffe0ff */
[----:B------:R-:W-:Y:S02]  /*eea0*/  UIADD3 UR21, UPT, UPT, UR20, -0xa80, URZ ;  /* 0xfffff58014157890 */ /* 0x000fe4000fffe0ff */
[----:B------:R-:W-:Y:S01]  /*eeb0*/  UIMAD UR28, UR28, 0x11, URZ ;  /* 0x000000111c1c78a4 */ /* 0x000fe2000f8e02ff */
[----:B------:R-:W3:Y:S01]  /*eec0*/  LDC.64 R14, c[0x0][0x978] ;  /* 0x00025e00ff0e7b82 */ /* 0x000ee20000000a00 */
[----:B------:R-:W4:Y:S01]  /*eed0*/  LDCU.64 UR10, c[0x0][0xb18] ;  /* 0x00016300ff0a77ac */ /* 0x000f220008000a00 */
[----:B------:R-:W1:Y:S06]  /*eee0*/  LDCU.64 UR12, c[0x0][0xb20] ;  /* 0x00016400ff0c77ac */ /* 0x000e6c0008000a00 */
[----:B------:R-:W2:Y:S01]  /*eef0*/  LDC.64 R66, c[0x0][0x928] ;  /* 0x00024a00ff427b82 */ /* 0x000ea20000000a00 */
[----:B-1----:R1:W-:Y:S01]  /*ef00*/  @P1 STS.128 [UR20+-0xa20], R16 ;  /* 0xfff5e010ff001988 */ /* 0x0023e20008000c14 */
[----:B------:R-:W1:Y:S01]  /*ef10*/  LDCU.64 UR16, c[0x0][0x820] ;  /* 0x00010400ff1077ac */ /* 0x000e620008000a00 */
[----:B------:R-:W1:Y:S05]  /*ef20*/  LDCU.64 UR14, c[0x0][0xb00] ;  /* 0x00016000ff0e77ac */ /* 0x000e6a0008000a00 */
[----:B------:R-:W5:Y:S01]  /*ef30*/  LDC.64 R28, c[0x0][0x930] ;  /* 0x00024c00ff1c7b82 */ /* 0x000f620000000a00 */
[----:B------:R-:W-:Y:S01]  /*ef40*/  UIMAD UR18, UR18, 0x11, URZ ;  /* 0x00000011121278a4 */ /* 0x000fe2000f8e02ff */
[----:B------:R-:W-:-:S06]  /*ef50*/  UMOV UR8, UR7 ;  /* 0x0000000700087c82 */ /* 0x000fcc0008000000 */
[----:B------:R-:W5:Y:S01]  /*ef60*/  LDC.64 R30, c[0x0][0x938] ;  /* 0x00024e00ff1e7b82 */ /* 0x000f620000000a00 */
[----:B---3--:R3:W-:Y:S07]  /*ef70*/  @P1 STS.128 [UR20+-0xa10], R12 ;  /* 0xfff5f00cff001988 */ /* 0x0087ee0008000c14 */
[----:B------:R-:W4:Y:S01]  /*ef80*/  LDC.64 R24, c[0x0][0x940] ;  /* 0x00025000ff187b82 */ /* 0x000f220000000a00 */
[----:B--2---:R2:W-:Y:S01]  /*ef90*/  @P1 STS.128 [UR20+-0xa60], R64 ;  /* 0xfff5a040ff001988 */ /* 0x0045e20008000c14 */
[----:B-1----:R-:W-:-:S06]  /*efa0*/  LOP3.LUT R17, R0, 0x1, RZ, 0x3c, !PT ;  /* 0x0000000100117812 */ /* 0x002fcc00078e3cff */
[----:B------:R-:W4:Y:S08]  /*efb0*/  LDC.64 R26, c[0x0][0x948] ;  /* 0x00025200ff1a7b82 */ /* 0x000f300000000a00 */
[----:B------:R-:W1:Y:S01]  /*efc0*/  LDC.64 R20, c[0x0][0x950] ;  /* 0x00025400ff147b82 */ /* 0x000e620000000a00 */
[----:B-----5:R2:W-:Y:S07]  /*efd0*/  @P1 STS.128 [UR20+-0xa50], R28 ;  /* 0xfff5b01cff001988 */ /* 0x0205ee0008000c14 */
[----:B------:R-:W1:Y:S08]  /*efe0*/  LDC.64 R22, c[0x0][0x958] ;  /* 0x00025600ff167b82 */ /* 0x000e700000000a00 */
[----:B------:R-:W5:Y:S01]  /*eff0*/  LDC.64 R52, c[0x0][0xa00] ;  /* 0x00028000ff347b82 */ /* 0x000f620000000a00 */
[----:B----4-:R2:W-:Y:S07]  /*f000*/  @P1 STS.128 [UR20+-0xa40], R24 ;  /* 0xfff5c018ff001988 */ /* 0x0105ee0008000c14 */
[----:B------:R-:W5:Y:S08]  /*f010*/  LDC.64 R54, c[0x0][0xa08] ;  /* 0x00028200ff367b82 */ /* 0x000f700000000a00 */
[----:B------:R-:W4:Y:S01]  /*f020*/  LDC.64 R48, c[0x0][0xa10] ;  /* 0x00028400ff307b82 */ /* 0x000f220000000a00 */
[----:B-1----:R2:W-:Y:S01]  /*f030*/  @P1 STS.128 [UR20+-0xa30], R20 ;  /* 0xfff5d014ff001988 */ /* 0x0025e20008000c14 */
[----:B------:R-:W-:-:S06]  /*f040*/  NOP ;  /* 0x0000000000007918 */ /* 0x000fcc0000000000 */
        /* <DEDUP_REMOVED lines=8> */
[----:B-1----:R2:W-:Y:S07]  /*f0d0*/  @P0 STS.128 [UR20+-0x9e0], R44 ;  /* 0xfff6202cff000988 */ /* 0x0025ee0008000c14 */
        /* <DEDUP_REMOVED lines=12> */
[----:B---3--:R-:W3:Y:S08]  /*f1a0*/  LDC.64 R12, c[0x0][0xb08] ;  /* 0x0002c200ff0c7b82 */ /* 0x008ef00000000a00 */
[----:B------:R-:W1:Y:S01]  /*f1b0*/  LDC.64 R2, c[0x0][0xb10] ;  /* 0x0002c400ff027b82 */ /* 0x000e620000000a00 */
[----:B----4-:R2:W-:Y:S01]  /*f1c0*/  @P0 STS.128 [UR20+-0x990], R4 ;  /* 0xfff67004ff000988 */ /* 0x0105e20008000c14 */
[----:B------:R-:W-:Y:S01]  /*f1d0*/  UIADD3 UR20, UPT, UPT, UR20, -0xa00, URZ ;  /* 0xfffff60014147890 */ /* 0x000fe2000fffe0ff */
[----:B------:R-:W-:-:S06]  /*f1e0*/  NOP ;  /* 0x0000000000007918 */ /* 0x000fcc0000000000 */
.L_x_205:
[----:B------:R-:W-:Y:S09]  /*f1f0*/  UISETP.NE.AND UP0, UPT, UR37, 0x1, UPT ;  /* 0x000000012500788c */ /* 0x000ff2000bf05270 */
[----:B----4-:R-:W-:Y:S05]  /*f200*/  BRA.U UP0, `(.L_x_192) ;  /* 0x0000000100047547 */ /* 0x010fea000b800000 */
[----:B------:R-:W-:Y:S05]  /*f210*/  BPT.TRAP 0x1 ;  /* 0x000000040000795c */ /* 0x000fea0000300000 */
.L_x_192:
[----:B------:R-:W-:Y:S01]  /*f220*/  ULEA UR24, UR7, UR4, 0x3 ;  /* 0x0000000407187291 */ /* 0x000fe2000f8e18ff */
[----:B--2---:R-:W-:Y:S08]  /*f230*/  SHF.L.U32 R5, R17, 0x1f, RZ ;  /* 0x0000001f11057819 */ /* 0x004ff000000006ff */
[----:B------:R-:W2:Y:S02]  /*f240*/  SYNCS.PHASECHK.TRANS64.TRYWAIT P0, [UR24+0xc0], R5 ;  /* 0x0000c005ff0075a7 */ /* 0x000ea40008001118 */
[----:B--2---:R-:W-:Y:S05]  /*f250*/  @!P0 BRA `(.L_x_193) ;  /* 0x0000003000c48947 */ /* 0x004fea0003800000 */
.L_x_283:
[----:B------:R-:W-:Y:S09]  /*f260*/  UIMAD UR6, UR7, 0x14, UR36 ;  /* 0x00000014070678a4 */ /* 0x000ff2000f8e0224 */
[----:B------:R-:W4:Y:S04]  /*f270*/  LDS R10, [UR6+0x10] ;  /* 0x00001006ff0a7984 */ /* 0x000f280008000800 */
        /* <DEDUP_REMOVED lines=10> */
[----:B----4-:R-:W-:Y:S01]  /*f320*/  PRMT R21, R10, 0x7632, R21 ;  /* 0x000076320a157816 */ /* 0x010fe20000000015 */
[----:B------:R-:W-:Y:S06]  /*f330*/  BRA.U UP0, `(.L_x_194) ;  /* 0x0000000100047547 */ /* 0x000fec000b800000 */
[----:B------:R-:W-:Y:S05]  /*f340*/  BPT.TRAP 0x1 ;  /* 0x000000040000795c */ /* 0x000fea0000300000 */
.L_x_194:
[----:B------:R-:W-:Y:S02]  /*f350*/  UIADD3 UR6, UPT, UPT, UR24, 0x100, URZ ;  /* 0x0000010018067890 */ /* 0x000fe4000fffe0ff */
[----:B------:R-:W-:Y:S02]  /*f360*/  UISETP.NE.AND UP0, UPT, UR37, 0x8, UPT ;  /* 0x000000082500788c */ /* 0x000fe4000bf05270 */
[----:B------:R-:W-:Y:S09]  /*f370*/  UPRMT UR6, UR5, 0x654, UR6 ;  /* 0x0000065405067896 */ /* 0x000ff20008000006 */
[----:B-1----:R-:W-:Y:S01]  /*f380*/  SYNCS.ARRIVE.TRANS64.RED.A1T0 RZ, [UR6], RZ ;  /* 0x000000ffffff79a7 */ /* 0x002fe20008100406 */
[----:B------:R-:W-:Y:S05]  /*f390*/  BRA.U !UP0, `(.L_x_195) ;  /* 0x0000000108047547 */ /* 0x000fea000b800000 */
[----:B------:R-:W-:Y:S05]  /*f3a0*/  BPT.TRAP 0x1 ;  /* 0x000000040000795c */ /* 0x000fea0000300000 */
.L_x_195:
[----:B------:R-:W-:Y:S01]  /*f3b0*/  ULEA UR24, UR8, UR4, 0x3 ;  /* 0x0000000408187291 */ /* 0x000fe2000f8e18ff */
[----:B--2---:R-:W-:Y:S02]  /*f3c0*/  SHF.L.U32 R5, R0, 0x1f, RZ ;  /* 0x0000001f00057819 */ /* 0x004fe400000006ff */
[----:B------:R-:W-:Y:S04]  /*f3d0*/  PRMT R4, R10, 0x9910, RZ ;  /* 0x000099100a047816 */ /* 0x000fe800000000ff */
[----:B------:R-:W-:Y:S02]  /*f3e0*/  ISETP.NE.AND P0, PT, R4, RZ, PT ;  /* 0x000000ff0400720c */ /* 0x000fe40003f05270 */
[----:B------:R-:W1:Y:S02]  /*f3f0*/  SYNCS.PHASECHK.TRANS64.TRYWAIT P1, [UR24+0x1e0], R5 ;  /* 0x0001e005ff0075a7 */ /* 0x000e640008021118 */
[----:B------:R-:W-:Y:S01]  /*f400*/  ISETP.EQ.OR P0, PT, R11, RZ, !P0 ;  /* 0x000000ff0b00720c */ /* 0x000fe20004702670 */
[----:B------:R-:W-:Y:S01]  /*f410*/  @!UPT UIADD3 URZ, UPT, UPT, URZ, URZ, URZ ;  /* 0x000000fffffff290 */ /* 0x000fe2000fffe0ff */
[----:B-1----:R-:W-:Y:S11]  /*f420*/  @!P1 BRA `(.L_x_196) ;  /* 0x0000003000689947 */ /* 0x002ff60003800000 */
.L_x_285:
[----:B------:R-:W-:Y:S05]  /*f430*/  @P0 BRA `(.L_x_197) ;  /* 0x0000000c00e00947 */ /* 0x000fea0003800000 */
[----:B------:R-:W-:Y:S01]  /*f440*/  ELECT P0, URZ, PT ;  /* 0x0000000000ff782f */ /* 0x000fe20003800000 */
[----:B------:R-:W2:Y:S01]  /*f450*/  LDC.64 R8, c[0x0][0x838] ;  /* 0x00020e00ff087b82 */ /* 0x000ea20000000a00 */
[----:B------:R-:W-:Y:S07]  /*f460*/  BSSY.RECONVERGENT B0, `(.L_x_198) ;  /* 0x00000a1000007945 */ /* 0x000fee0003800200 */
[----:B-1----:R-:W1:Y:S08]  /*f470*/  LDC.64 R4, c[0x0][0x830] ;  /* 0x00020c00ff047b82 */ /* 0x002e700000000a00 */
[----:B------:R-:W4:Y:S08]  /*f480*/  @P0 LDC.64 R32, c[0x0][0x828] ;  /* 0x00020a00ff200b82 */ /* 0x000f300000000a00 */
[----:B------:R-:W5:Y:S08]  /*f490*/  @P0 LDC.64 R28, c[0x0][0x390] ;  /* 0x0000e400ff1c0b82 */ /* 0x000f700000000a00 */
[----:B------:R-:W3:Y:S02]  /*f4a0*/  @P0 LDC.64 R6, c[0x0][0x840] ;  /* 0x00021000ff060b82 */ /* 0x000ee40000000a00 */
[C---:B---3--:R-:W-:Y:S04]  /*f4b0*/  @P0 IMAD.WIDE R6, R14.reuse, 0x8, R6 ;  /* 0x000000080e060825 */ /* 0x048fe800078e0206 */
[C---:B----4-:R-:W-:Y:S01]  /*f4c0*/  @P0 IMAD.WIDE R32, R14.reuse, 0x8, R32 ;  /* 0x000000080e200825 */ /* 0x050fe200078e0220 */
[----:B------:R3:W4:Y:S03]  /*f4d0*/  @P0 LDG.E.64 R26, desc[UR50][R6.64] ;  /* 0x00000032061a0981 */ /* 0x000726000c1e1b00 */
[C---:B--2---:R-:W-:Y:S02]  /*f4e0*/  @P0 IMAD.WIDE R8, R14.reuse, 0x8, R8 ;  /* 0x000000080e080825 */ /* 0x044fe400078e0208 */
[----:B------:R-:W2:Y:S02]  /*f4f0*/  @P0 LDG.E.64 R32, desc[UR50][R32.64] ;  /* 0x0000003220200981 */ /* 0x000ea4000c1e1b00 */
[C---:B-1----:R-:W-:Y:S02]  /*f500*/  @P0 IMAD.WIDE R4, R14.reuse, 0x8, R4 ;  /* 0x000000080e040825 */ /* 0x042fe400078e0204 */
[----:B------:R-:W3:Y:S02]  /*f510*/  @P0 LDG.E.64 R8, desc[UR50][R8.64] ;  /* 0x0000003208080981 */ /* 0x000ee4000c1e1b00 */
[----:B-----5:R-:W-:Y:S02]  /*f520*/  @P0 IMAD.WIDE R28, R14, 0xc, R28 ;  /* 0x0000000c0e1c0825 */ /* 0x020fe400078e021c */
[----:B------:R-:W5:Y:S04]  /*f530*/  @P0 LDG.E.64 R24, desc[UR50][R4.64] ;  /* 0x0000003204180981 */ /* 0x000f68000c1e1b00 */
[----:B------:R1:W4:Y:S04]  /*f540*/  @P0 LDG.E R20, desc[UR50][R28.64+0x4] ;  /* 0x000004321c140981 */ /* 0x000328000c1e1900 */
[----:B------:R-:W4:Y:S04]  /*f550*/  @P0 LDG.E R5, desc[UR50][R28.64] ;  /* 0x000000321c050981 */ /* 0x000f28000c1e1900 */
[----:B------:R-:W4:Y:S04]  /*f560*/  @P0 LDG.E R4, desc[UR50][R28.64+0x8] ;  /* 0x000008321c040981 */ /* 0x000f28000c1e1900 */
[----:B--2---:R-:W-:Y:S04]  /*f570*/  @P0 STS.64 [UR23], R32 ;  /* 0x00000020ff000988 */ /* 0x004fe80008000a17 */
[----:B---3--:R-:W-:Y:S04]  /*f580*/  @P0 STS.64 [UR22], R8 ;  /* 0x00000008ff000988 */ /* 0x008fe80008000a16 */
[----:B------:R-:W2:Y:S01]  /*f590*/  @P0 LDS R7, [UR23+0x1c] ;  /* 0x00001c17ff070984 */ /* 0x000ea20008000800 */
[C---:B-----5:R-:W-:Y:S01]  /*f5a0*/  @P0 SHF.L.U64.HI R23, R24.reuse, 0x1, R25 ;  /* 0x0000000118170819 */ /* 0x060fe20000010219 */
[----:B------:R-:W-:Y:S02]  /*f5b0*/  @P0 IMAD.SHL.U32 R24, R24, 0x2, RZ ;  /* 0x0000000218180824 */ /* 0x000fe400078e00ff */
[----:B------:R-:W-:Y:S01]  /*f5c0*/  @P0 STS [UR23+0x30], RZ ;  /* 0x000030ffff000988 */ /* 0x000fe20008000817 */
[----:B------:R-:W-:Y:S02]  /*f5d0*/  @P0 LOP3.LUT R23, R23, 0x1fffffff, RZ, 0xc0, !PT ;  /* 0x1fffffff17170812 */ /* 0x000fe400078ec0ff */
[----:B------:R-:W-:Y:S02]  /*f5e0*/  @P0 LOP3.LUT R24, R24, 0xfffffffe, RZ, 0xc0, !PT ;  /* 0xfffffffe18180812 */ /* 0x000fe400078ec0ff */
[--C-:B------:R-:W-:Y:S02]  /*f5f0*/  @P0 SHF.R.U32.HI R6, RZ, 0x4, R23.reuse ;  /* 0x00000004ff060819 */ /* 0x100fe40000011617 */
[----:B------:R-:W-:Y:S05]  /*f600*/  @P0 SHF.R.U64 R23, R24, 0x4, R23 ;  /* 0x0000000418170819 */ /* 0x000fea0000001217 */
[----:B------:R3:W-:Y:S01]  /*f610*/  @P0 STS [UR23+0xc], R23 ;  /* 0x00000c17ff000988 */ /* 0x0007e20008000817 */
[----:B----4-:R-:W-:Y:S02]  /*f620*/  @P0 VIADD R5, R5, 0xffffffff ;  /* 0xffffffff05050836 */ /* 0x010fe40000000000 */
[----:B------:R-:W-:Y:S01]  /*f630*/  @P0 VIADD R4, R4, 0xffffffff ;  /* 0xffffffff04040836 */ /* 0x000fe20000000000 */
[----:B---3--:R-:W-:Y:S02]  /*f640*/  PRMT R23, R10, 0x7732, RZ ;  /* 0x000077320a177816 */ /* 0x008fe400000000ff */
[----:B--2---:R-:W-:Y:S01]  /*f650*/  @P0 LOP3.LUT R25, R7, 0xf, R6, 0xb8, !PT ;  /* 0x0000000f07190812 */ /* 0x004fe200078eb806 */
[----:B------:R-:W-:Y:S04]  /*f660*/  IMAD.U32 R7, RZ, RZ, UR23 ;  /* 0x00000017ff077e24 */ /* 0x000fe8000f8e00ff */
[----:B------:R-:W-:Y:S01]  /*f670*/  @P0 STS [UR23+0x1c], R25 ;  /* 0x00001c19ff000988 */ /* 0x000fe20008000817 */
[----:B------:R-:W-:Y:S03]  /*f680*/  @P0 SHF.R.U64 R8, R7, 0x4, RZ ;  /* 0x0000000407080819 */ /* 0x000fe600000012ff */
[----:B------:R-:W2:Y:S04]  /*f690*/  @P0 LDS R6, [UR23+0x1c] ;  /* 0x00001c17ff060984 */ /* 0x000ea80008000800 */
[----:B------:R-:W-:Y:S04]  /*f6a0*/  @P0 STS [UR23+0x10], R8 ;  /* 0x00001008ff000988 */ /* 0x000fe80008000817 */
[----:B------:R-:W-:Y:S01]  /*f6b0*/  @P0 STS [UR23+0x14], R8 ;  /* 0x00001408ff000988 */ /* 0x000fe20008000817 */
[----:B--2---:R-:W-:Y:S05]  /*f6c0*/  @P0 LOP3.LUT R30, R6, 0xf0, RZ, 0xb8, !PT ;  /* 0x000000f0061e0812 */ /* 0x004fea00078eb8ff */
[----:B------:R-:W-:Y:S04]  /*f6d0*/  @P0 STS [UR23+0x1c], R30 ;  /* 0x00001c1eff000988 */ /* 0x000fe80008000817 */
[----:B------:R-:W2:Y:S02]  /*f6e0*/  @P0 LDS R6, [UR23+0x1c] ;  /* 0x00001c17ff060984 */ /* 0x000ea40008000800 */
[----:B--2---:R-:W-:Y:S02]  /*f6f0*/  @P0 LOP3.LUT R9, R6, 0xf00, RZ, 0xb8, !PT ;  /* 0x00000f0006090812 */ /* 0x004fe400078eb8ff */
[----:B------:R-:W-:Y:S03]  /*f700*/  CS2R R6, SRZ ;  /* 0x0000000000067805 */ /* 0x000fe6000001ff00 */
[----:B------:R-:W-:Y:S04]  /*f710*/  @P0 STS.64 [UR23+0x18], R8 ;  /* 0x00001808ff000988 */ /* 0x000fe80008000a17 */
[----:B------:R-:W2:Y:S04]  /*f720*/  @P0 LDS R22, [UR23+0x1c] ;  /* 0x00001c17ff160984 */ /* 0x000ea80008000800 */
[----:B------:R3:W-:Y:S02]  /*f730*/  @P0 STS.128 [UR23+0x20], R4 ;  /* 0x00002004ff000988 */ /* 0x0007e40008000c17 */
[----:B---3--:R-:W-:Y:S05]  /*f740*/  IMAD.U32 R6, RZ, RZ, UR22 ;  /* 0x00000016ff067e24 */ /* 0x008fea000f8e00ff */
[----:B------:R-:W-:Y:S01]  /*f750*/  @P0 SHF.R.U64 R8, R6, 0x4, RZ ;  /* 0x0000000406080819 */ /* 0x000fe200000012ff */
[----:B------:R-:W-:Y:S01]  /*f760*/  IMAD.MOV.U32 R6, RZ, RZ, RZ ;  /* 0x000000ffff067224 */ /* 0x000fe200078e00ff */
[----:B--2---:R-:W-:Y:S02]  /*f770*/  @P0 LOP3.LUT R24, R22, 0xf000, RZ, 0xb8, !PT ;  /* 0x0000f00016180812 */ /* 0x004fe400078eb8ff */
[C---:B------:R-:W-:Y:S01]  /*f780*/  @P0 SHF.L.U64.HI R22, R26.reuse, 0x1, R27 ;  /* 0x000000011a160819 */ /* 0x040fe2000001021b */
[----:B------:R-:W-:Y:S02]  /*f790*/  @P0 IMAD.SHL.U32 R26, R26, 0x2, RZ ;  /* 0x000000021a1a0824 */ /* 0x000fe400078e00ff */
[----:B------:R2:W-:Y:S01]  /*f7a0*/  @P0 STS [UR23+0x1c], R24 ;  /* 0x00001c18ff000988 */ /* 0x0005e20008000817 */
[----:B------:R-:W-:Y:S03]  /*f7b0*/  @P0 LOP3.LUT R22, R22, 0x1fffffff, RZ, 0xc0, !PT ;  /* 0x1fffffff16160812 */ /* 0x000fe600078ec0ff */
[----:B-1----:R-:W1:Y:S01]  /*f7c0*/  @P0 LDS R28, [UR22+0x1c] ;  /* 0x00001c16ff1c0984 */ /* 0x002e620008000800 */
[--C-:B------:R-:W-:Y:S03]  /*f7d0*/  @P0 SHF.R.U32.HI R25, RZ, 0x4, R22.reuse ;  /* 0x00000004ff190819 */ /* 0x100fe60000011616 */
[----:B------:R-:W-:Y:S04]  /*f7e0*/  @P0 STS [UR22+0x10], R8 ;  /* 0x00001008ff000988 */ /* 0x000fe80008000816 */
[----:B------:R-:W-:Y:S04]  /*f7f0*/  @P0 STS [UR22+0x14], R8 ;  /* 0x00001408ff000988 */ /* 0x000fe80008000816 */
[----:B------:R-:W-:Y:S01]  /*f800*/  @P0 STS [UR22+0x30], RZ ;  /* 0x000030ffff000988 */ /* 0x000fe20008000816 */
[----:B--2---:R-:W2:Y:S01]  /*f810*/  S2R R24, SR_LANEID ;  /* 0x0000000000187919 */ /* 0x004ea20000000000 */
[----:B-1----:R-:W-:Y:S05]  /*f820*/  @P0 LOP3.LUT R29, R28, 0xf, R25, 0xb8, !PT ;  /* 0x0000000f1c1d0812 */ /* 0x002fea00078eb819 */
[----:B------:R-:W-:Y:S04]  /*f830*/  @P0 STS [UR22+0x1c], R29 ;  /* 0x00001c1dff000988 */ /* 0x000fe80008000816 */
[----:B------:R-:W1:Y:S02]  /*f840*/  @P0 LDS R25, [UR22+0x1c] ;  /* 0x00001c16ff190984 */ /* 0x000e640008000800 */
[----:B-1----:R-:W-:Y:S05]  /*f850*/  @P0 LOP3.LUT R27, R25, 0xf0, RZ, 0xb8, !PT ;  /* 0x000000f0191b0812 */ /* 0x002fea00078eb8ff */
[----:B------:R-:W-:Y:S04]  /*f860*/  @P0 STS [UR22+0x1c], R27 ;  /* 0x00001c1bff000988 */ /* 0x000fe80008000816 */
[----:B------:R-:W1:Y:S02]  /*f870*/  @P0 LDS R5, [UR22+0x1c] ;  /* 0x00001c16ff050984 */ /* 0x000e640008000800 */
[----:B-1----:R-:W-:Y:S01]  /*f880*/  @P0 LOP3.LUT R9, R5, 0xf00, RZ, 0xb8, !PT ;  /* 0x00000f0005090812 */ /* 0x002fe200078eb8ff */
[----:B------:R-:W-:Y:S01]  /*f890*/  IMAD R5, R23, 0xf0f1, RZ ;  /* 0x0000f0f117057824 */ /* 0x000fe200078e02ff */
[----:B------:R-:W-:Y:S03]  /*f8a0*/  SHF.R.U32.HI R23, RZ, 0x1, R23 ;  /* 0x00000001ff177819 */ /* 0x000fe60000011617 */
[----:B------:R1:W-:Y:S01]  /*f8b0*/  @P0 STS.64 [UR22+0x18], R8 ;  /* 0x00001808ff000988 */ /* 0x0003e20008000a16 */
[----:B------:R-:W-:Y:S01]  /*f8c0*/  SHF.R.U32.HI R27, RZ, 0x14, R5 ;  /* 0x00000014ff1b7819 */ /* 0x000fe20000011605 */
[----:B------:R-:W-:Y:S02]  /*f8d0*/  @P0 VIADD R5, R20, 0xffffffff ;  /* 0xffffffff14050836 */ /* 0x000fe40000000000 */
[----:B------:R-:W3:Y:S01]  /*f8e0*/  @P0 LDS R25, [UR22+0x1c] ;  /* 0x00001c16ff190984 */ /* 0x000ee20008000800 */
[----:B------:R-:W-:Y:S01]  /*f8f0*/  PRMT R27, R27, 0x9910, RZ ;  /* 0x000099101b1b7816 */ /* 0x000fe200000000ff */
[----:B--2---:R-:W-:Y:S02]  /*f900*/  IMAD.SHL.U32 R20, R24, 0x4, RZ ;  /* 0x0000000418147824 */ /* 0x004fe400078e00ff */
[----:B------:R2:W-:Y:S02]  /*f910*/  @P0 STS.128 [UR22+0x20], R4 ;  /* 0x00002004ff000988 */ /* 0x0005e40008000c16 */
[----:B------:R-:W-:Y:S04]  /*f920*/  IMAD R27, R27, 0x11, RZ ;  /* 0x000000111b1b7824 */ /* 0x000fe800078e02ff */
[----:B------:R-:W-:Y:S01]  /*f930*/  IMAD.MOV R27, RZ, RZ, -R27 ;  /* 0x000000ffff1b7224 */ /* 0x000fe200078e0a1b */
[----:B-1----:R-:W-:Y:S04]  /*f940*/  @P0 LOP3.LUT R9, R26, 0xfffffffe, RZ, 0xc0, !PT ;  /* 0xfffffffe1a090812 */ /* 0x002fe800078ec0ff */
[----:B------:R-:W-:Y:S02]  /*f950*/  PRMT R26, R27, 0x7710, RZ ;  /* 0x000077101b1a7816 */ /* 0x000fe400000000ff */
[----:B------:R-:W-:Y:S03]  /*f960*/  @P0 SHF.R.U64 R22, R9, 0x4, R22 ;  /* 0x0000000409160819 */ /* 0x000fe60000001216 */
[----:B------:R-:W-:Y:S02]  /*f970*/  IMAD.IADD R26, R21, 0x1, R26 ;  /* 0x00000001151a7824 */ /* 0x000fe400078e021a */
[----:B------:R1:W-:Y:S03]  /*f980*/  @P0 STS [UR22+0xc], R22 ;  /* 0x00000c16ff000988 */ /* 0x0003e60008000816 */
[----:B------:R-:W-:Y:S02]  /*f990*/  R2UR UR6, R26 ;  /* 0x000000001a0672ca */ /* 0x000fe400000e0000 */
[----:B--2---:R-:W-:Y:S02]  /*f9a0*/  LOP3.LUT R4, R23, 0xffff, RZ, 0xc0, !PT ;  /* 0x0000ffff17047812 */ /* 0x004fe400078ec0ff */
[----:B---3--:R-:W-:Y:S03]  /*f9b0*/  @P0 LOP3.LUT R25, R25, 0xf000, RZ, 0xb8, !PT ;  /* 0x0000f00019190812 */ /* 0x008fe600078eb8ff */
[----:B------:R-:W-:Y:S02]  /*f9c0*/  IMAD R4, R4, 0x4925, RZ ;  /* 0x0000492504047824 */ /* 0x000fe400078e02ff */
[----:B------:R-:W-:Y:S04]  /*f9d0*/  @P0 STS [UR22+0x1c], R25 ;  /* 0x00001c19ff000988 */ /* 0x000fe80008000816 */
[----:B------:R-:W-:Y:S01]  /*f9e0*/  ULOP3.LUT UR6, UR6, 0xffff, URZ, 0xc0, !UPT ;  /* 0x0000ffff06067892 */ /* 0x000fe2000f8ec0ff */
[----:B------:R-:W-:Y:S03]  /*f9f0*/  NOP ;  /* 0x0000000000007918 */ /* 0x000fe60000000000 */
[----:B------:R-:W-:Y:S01]  /*fa00*/  UIADD3 UR25, UP1, UPT, UR28, UR6, URZ ;  /* 0x000000061c197290 */ /* 0x000fe2000ff3e0ff */
[----:B------:R-:W2:Y:S01]  /*fa10*/  LDS R6, [R20+UR23] ;  /* 0x0000001714067984 */ /* 0x000ea20008000800 */
[----:B------:R-:W-:Y:S01]  /*fa20*/  UIADD3 UR6, UP0, UPT, UR18, UR6, URZ ;  /* 0x0000000612067290 */ /* 0x000fe2000ff1e0ff */
[----:B------:R-:W-:Y:S01]  /*fa30*/  SHF.R.U32.HI R4, RZ, 0x11, R4 ;  /* 0x00000011ff047819 */ /* 0x000fe20000011604 */
[----:B------:R-:W-:Y:S01]  /*fa40*/  UIADD3.X UR31, UPT, UPT, URZ, URZ, URZ, UP1, !UPT ;  /* 0x000000ffff1f7290 */ /* 0x000fe20008ffe4ff */
[----:B------:R-:W3:Y:S01]  /*fa50*/  LDS R5, [R20+UR23+0x80] ;  /* 0x0000801714057984 */ /* 0x000ee20008000800 */
[----:B------:R-:W-:Y:S01]  /*fa60*/  ULEA UR32, UP1, UR25, UR16, 0x7 ;  /* 0x0000001019207291 */ /* 0x000fe2000f8238ff */
[----:B------:R-:W-:Y:S01]  /*fa70*/  PRMT R4, R4, 0x9910, RZ ;  /* 0x0000991004047816 */ /* 0x000fe200000000ff */
[----:B------:R-:W-:Y:S02]  /*fa80*/  UIADD3.X UR29, UPT, UPT, URZ, URZ, URZ, UP0, !UPT ;  /* 0x000000ffff1d7290 */ /* 0x000fe400087fe4ff */
[----:B------:R-:W-:Y:S02]  /*fa90*/  ULEA UR30, UP0, UR6, UR16, 0x7 ;  /* 0x00000010061e7291 */ /* 0x000fe4000f8038ff */
[----:B------:R-:W-:Y:S01]  /*faa0*/  IMAD R4, R4, 0xe, RZ ;  /* 0x0000000e04047824 */ /* 0x000fe200078e02ff */
[----:B------:R-:W-:Y:S01]  /*fab0*/  ULEA.HI.X UR31, UR25, UR17, UR31, 0x7, UP1 ;  /* 0x00000011191f7291 */ /* 0x000fe200088f3c1f */
[C---:B-1----:R-:W-:Y:S01]  /*fac0*/  IADD3 R22, P1, PT, R20.reuse, UR32, RZ ;  /* 0x0000002014167c10 */ /* 0x042fe2000ff3e0ff */
[----:B------:R-:W-:Y:S01]  /*fad0*/  ULEA.HI.X UR29, UR6, UR17, UR29, 0x7, UP0 ;  /* 0x00000011061d7291 */ /* 0x000fe200080f3c1d */
[----:B------:R-:W-:Y:S01]  /*fae0*/  IADD3 R8, P0, PT, R20, UR30, RZ ;  /* 0x0000001e14087c10 */ /* 0x000fe2000ff1e0ff */
[----:B------:R-:W-:Y:S02]  /*faf0*/  IMAD.MOV R4, RZ, RZ, -R4 ;  /* 0x000000ffff047224 */ /* 0x000fe400078e0a04 */
[----:B------:R-:W-:Y:S02]  /*fb00*/  IMAD.X R23, RZ, RZ, UR31, P1 ;  /* 0x0000001fff177e24 */ /* 0x000fe400088e06ff */
[----:B------:R-:W-:Y:S01]  /*fb10*/  IMAD.X R9, RZ, RZ, UR29, P0 ;  /* 0x0000001dff097e24 */ /* 0x000fe200080e06ff */
[----:B------:R-:W-:Y:S05]  /*fb20*/  PRMT R4, R4, 0x7710, RZ ;  /* 0x0000771004047816 */ /* 0x000fea00000000ff */
[----:B------:R-:W-:Y:S05]  /*fb30*/  IMAD.IADD R4, R21, 0x1, R4 ;  /* 0x0000000115047824 */ /* 0x000fea00078e0204 */
[----:B------:R-:W-:Y:S01]  /*fb40*/  R2UR UR25, R4 ;  /* 0x00000000041972ca */ /* 0x000fe200000e0000 */
[----:B--2---:R1:W2:Y:S04]  /*fb50*/  ATOMG.E.EXCH.STRONG.GPU PT, RZ, [R22], R6 ;  /* 0x0000000616ff73a8 */ /* 0x0042a800041ee100 */
[----:B---3--:R1:W2:Y:S02]  /*fb60*/  ATOMG.E.EXCH.STRONG.GPU PT, RZ, [R8], R5 ;  /* 0x0000000508ff73a8 */ /* 0x0082a400041ee100 */
[----:B--2---:R-:W-:Y:S11]  /*fb70*/  ELECT P0, URZ, PT ;  /* 0x0000000000ff782f */ /* 0x004ff60003800000 */
[----:B------:R-:W-:Y:S02]  /*fb80*/  @!UPT UIADD3 URZ, UPT, UPT, URZ, URZ, URZ ;  /* 0x000000fffffff290 */ /* 0x000fe4000fffe0ff */
[----:B------:R-:W-:Y:S05]  /*fb90*/  @!P0 BRA `(.L_x_199) ;  /* 0x0000000000b48947 */ /* 0x000fea0003800000 */
[----:B------:R-:W-:Y:S01]  /*fba0*/  STS [UR21+0x30], RZ ;  /* 0x000030ffff007988 */ /* 0x000fe20008000815 */
[----:B------:R-:W-:Y:S01]  /*fbb0*/  ISETP.NE.U32.AND P0, PT, R2, RZ, PT ;  /* 0x000000ff0200720c */ /* 0x000fe20003f05070 */
[----:B-1----:R-:W-:Y:S01]  /*fbc0*/  IMAD.WIDE R8, R14, 0xc, R18 ;  /* 0x0000000c0e087825 */ /* 0x002fe200078e0212 */
[----:B------:R-:W-:Y:S02]  /*fbd0*/  ISETP.NE.U32.AND P1, PT, R12, RZ, PT ;  /* 0x000000ff0c00720c */ /* 0x000fe40003f25070 */
[----:B------:R-:W-:Y:S02]  /*fbe0*/  ISETP.NE.AND.EX P0, PT, R3, RZ, PT, P0 ;  /* 0x000000ff0300720c */ /* 0x000fe40003f05300 */
[----:B------:R-:W2:Y:S01]  /*fbf0*/  LDG.E R28, desc[UR50][R8.64] ;  /* 0x00000032081c7981 */ /* 0x000ea2000c1e1900 */
[----:B------:R-:W-:Y:S10]  /*fc00*/  ISETP.NE.AND.EX P1, PT, R13, RZ, PT, P1 ;  /* 0x000000ff0d00720c */ /* 0x000ff40003f25310 */
[----:B------:R-:W1:Y:S08]  /*fc10*/  @P0 LDC.64 R4, c[0x0][0xb10] ;  /* 0x0002c400ff040b82 */ /* 0x000e700000000a00 */
[----:B------:R-:W3:Y:S01]  /*fc20*/  @P1 LDC.64 R6, c[0x0][0xb08] ;  /* 0x0002c200ff061b82 */ /* 0x000ee20000000a00 */
[----:B--2---:R-:W-:Y:S01]  /*fc30*/  SHF.R.S32.HI R29, RZ, 0x1f, R28 ;  /* 0x0000001fff1d7819 */ /* 0x004fe2000001141c */
[C---:B-1----:R-:W-:Y:S04]  /*fc40*/  @P0 IMAD.WIDE R4, R14.reuse, 0x8, R4 ;  /* 0x000000080e040825 */ /* 0x042fe800078e0204 */
[----:B---3--:R-:W-:Y:S01]  /*fc50*/  @P1 IMAD.WIDE R6, R14, 0x8, R6 ;  /* 0x000000080e061825 */ /* 0x008fe200078e0206 */
[----:B------:R-:W2:Y:S04]  /*fc60*/  @P0 LDG.E.64 R24, desc[UR50][R4.64] ;  /* 0x0000003204180981 */ /* 0x000ea8000c1e1b00 */
[----:B------:R1:W3:Y:S04]  /*fc70*/  @P1 LDG.E.64 R26, desc[UR50][R6.64] ;  /* 0x00000032061a1981 */ /* 0x0002e8000c1e1b00 */
[----:B------:R4:W5:Y:S04]  /*fc80*/  LDG.E R5, desc[UR50][R8.64+0x4] ;  /* 0x0000043208057981 */ /* 0x000968000c1e1900 */
[----:B-1----:R-:W1:Y:S01]  /*fc90*/  LDS R7, [UR21+0x1c] ;  /* 0x00001c15ff077984 */ /* 0x002e620008000800 */
[----:B------:R-:W-:Y:S05]  /*fca0*/  IMAD.U32 R6, RZ, RZ, UR21 ;  /* 0x00000015ff067e24 */ /* 0x000fea000f8e00ff */
[----:B----4-:R-:W-:Y:S05]  /*fcb0*/  SHF.R.U64 R8, R6, 0x4, RZ ;  /* 0x0000000406087819 */ /* 0x010fea00000012ff */
[----:B------:R-:W-:Y:S04]  /*fcc0*/  STS [UR21+0x10], R8 ;  /* 0x00001008ff007988 */ /* 0x000fe80008000815 */
[----:B------:R-:W-:Y:S01]  /*fcd0*/  STS [UR21+0x14], R8 ;  /* 0x00001408ff007988 */ /* 0x000fe20008000815 */
[----:B------:R-:W-:Y:S02]  /*fce0*/  @!P0 IMAD.MOV.U32 R24, RZ, RZ, R28 ;  /* 0x000000ffff188224 */ /* 0x000fe400078e001c */
[----:B------:R-:W-:Y:S01]  /*fcf0*/  @!P0 IMAD.MOV.U32 R25, RZ, RZ, R29 ;  /* 0x000000ffff198224 */ /* 0x000fe200078e001d */
[----:B---3--:R-:W-:Y:S04]  /*fd00*/  @P1 STS.64 [UR21], R26 ;  /* 0x0000001aff001988 */ /* 0x008fe80008000a15 */
[C---:B--2---:R-:W-:Y:S01]  /*fd10*/  SHF.L.U64.HI R21, R24.reuse, 0x1, R25 ;  /* 0x0000000118157819 */ /* 0x044fe20000010219 */
[----:B------:R-:W-:Y:S03]  /*fd20*/  IMAD.SHL.U32 R24, R24, 0x2, RZ ;  /* 0x0000000218187824 */ /* 0x000fe600078e00ff */
[----:B------:R-:W-:Y:S02]  /*fd30*/  LOP3.LUT R21, R21, 0x1fffffff, RZ, 0xc0, !PT ;  /* 0x1fffffff15157812 */ /* 0x000fe400078ec0ff */
[----:B------:R-:W-:Y:S02]  /*fd40*/  LOP3.LUT R24, R24, 0xfffffffe, RZ, 0xc0, !PT ;  /* 0xfffffffe18187812 */ /* 0x000fe400078ec0ff */
[--C-:B------:R-:W-:Y:S02]  /*fd50*/  SHF.R.U32.HI R4, RZ, 0x4, R21.reuse ;  /* 0x00000004ff047819 */ /* 0x100fe40000011615 */
[----:B------:R-:W-:Y:S02]  /*fd60*/  SHF.R.U64 R21, R24, 0x4, R21 ;  /* 0x0000000418157819 */ /* 0x000fe40000001215 */
[----:B-1----:R-:W-:Y:S02]  /*fd70*/  LOP3.LUT R30, R7, 0xf, R4, 0xb8, !PT ;  /* 0x0000000f071e7812 */ /* 0x002fe400078eb804 */
[----:B------:R-:W-:Y:S01]  /*fd80*/  CS2R R6, SRZ ;  /* 0x0000000000067805 */ /* 0x000fe2000001ff00 */
[----:B------:R-:W-:Y:S01]  /*fd90*/  STS [UR21+0xc], R21 ;  /* 0x00000c15ff007988 */ /* 0x000fe20008000815 */
[----:B-----5:R-:W-:Y:S03]  /*fda0*/  VIADD R5, R5, 0xffffffff ;  /* 0xffffffff05057836 */ /* 0x020fe60000000000 */
[----:B------:R-:W-:Y:S04]  /*fdb0*/  STS [UR21+0x1c], R30 ;  /* 0x00001c1eff007988 */ /* 0x000fe80008000815 */
[----:B------:R-:W1:Y:S02]  /*fdc0*/  LDS R4, [UR21+0x1c] ;  /* 0x00001c15ff047984 */ /* 0x000e640008000800 */
[----:B-1----:R-:W-:Y:S05]  /*fdd0*/  LOP3.LUT R23, R4, 0xf0, RZ, 0xb8, !PT ;  /* 0x000000f004177812 */ /* 0x002fea00078eb8ff */
        /* <DEDUP_REMOVED lines=9> */
.L_x_199:
[----:B------:R-:W-:Y:S05]  /*fe70*/  BSYNC.RECONVERGENT B0 ;  /* 0x0000000000007941 */ /* 0x000fea0003800200 */
.L_x_198:
[----:B------:R-:W-:Y:S01]  /*fe80*/  ULOP3.LUT UR25, UR25, 0xffff, URZ, 0xc0, !UPT ;  /* 0x0000ffff19197892 */ /* 0x000fe2000f8ec0ff */
[----:B------:R-:W-:Y:S03]  /*fe90*/  NOP ;  /* 0x0000000000007918 */ /* 0x000fe60000000000 */
[----:B------:R-:W-:Y:S01]  /*fea0*/  UIADD3 UR6, UP0, UPT, UR9, UR25, URZ ;  /* 0x0000001909067290 */ /* 0x000fe2000ff1e0ff */
[----:B--2---:R-:W2:Y:S01]  /*feb0*/  LDS R4, [R20+UR21] ;  /* 0x0000001514047984 */ /* 0x004ea20008000800 */
[----:B------:R-:W-:Y:S02]  /*fec0*/  BSSY.RECONVERGENT B0, `(.L_x_200) ;  /* 0x0000039000007945 */ /* 0x000fe40003800200 */
[----:B------:R-:W-:Y:S02]  /*fed0*/  UIADD3.X UR27, UPT, UPT, URZ, URZ, URZ, UP0, !UPT ;  /* 0x000000ffff1b7290 */ /* 0x000fe400087fe4ff */
[----:B------:R-:W-:Y:S04]  /*fee0*/  ULEA UR26, UP0, UR6, UR14, 0x7 ;  /* 0x0000000e061a7291 */ /* 0x000fe8000f8038ff */
[----:B------:R-:W-:Y:S02]  /*fef0*/  ULEA.HI.X UR27, UR6, UR15, UR27, 0x7, UP0 ;  /* 0x0000000f061b7291 */ /* 0x000fe400080f3c1b */
[----:B------:R-:W-:Y:S01]  /*ff00*/  UIADD3 UR25, UP0, UPT, UR19, UR25, URZ ;  /* 0x0000001913197290 */ /* 0x000fe2000ff1e0ff */
[----:B-1----:R-:W-:Y:S03]  /*ff10*/  IADD3 R6, P0, PT, R20, UR26, RZ ;  /* 0x0000001a14067c10 */ /* 0x002fe6000ff1e0ff */
[----:B------:R-:W-:Y:S02]  /*ff20*/  UIADD3.X UR6, UPT, UPT, URZ, URZ, URZ, UP0, !UPT ;  /* 0x000000ffff067290 */ /* 0x000fe400087fe4ff */
[----:B------:R-:W-:Y:S05]  /*ff30*/  IMAD.X R7, RZ, RZ, UR27, P0 ;  /* 0x0000001bff077e24 */ /* 0x000fea00080e06ff */
[----:B--2---:R1:W2:Y:S02]  /*ff40*/  ATOMG.E.EXCH.STRONG.GPU PT, RZ, [R6], R4 ;  /* 0x0000000406ff73a8 */ /* 0x0042a400041ee100 */
[----:B--2---:R-:W-:Y:S11]  /*ff50*/  ELECT P0, URZ, PT ;  /* 0x0000000000ff782f */ /* 0x004ff60003800000 */
[----:B------:R-:W-:Y:S02]  /*ff60*/  @!UPT UIADD3 URZ, UPT, UPT, URZ, URZ, URZ ;  /* 0x000000fffffff290 */ /* 0x000fe4000fffe0ff */
[----:B------:R-:W-:Y:S05]  /*ff70*/  @!P0 BRA `(.L_x_201) ;  /* 0x0000000000b48947 */ /* 0x000fea0003800000 */
[----:B------:R-:W-:Y:S01]  /*ff80*/  STS [UR20+0x30], RZ ;  /* 0x000030ffff007988 */ /* 0x000fe20008000814 */
[----:B------:R-:W-:Y:S01]  /*ff90*/  ISETP.NE.U32.AND P0, PT, RZ, UR12, PT ;  /* 0x0000000cff007c0c */ /* 0x000fe2000bf05070 */
[C---:B------:R-:W-:Y:S03]  /*ffa0*/  IMAD.WIDE R8, R14.reuse, 0xc, R18 ;  /* 0x0000000c0e087825 */ /* 0x040fe600078e0212 */
[----:B------:R-:W-:Y:S02]  /*ffb0*/  ISETP.NE.AND.EX P1, PT, RZ, UR13, PT, P0 ;  /* 0x0000000dff007c0c */ /* 0x000fe4000bf25300 */
[----:B------:R-:W2:Y:S01]  /*ffc0*/  LDG.E R28, desc[UR50][R8.64] ;  /* 0x00000032081c7981 */ /* 0x000ea2000c1e1900 */
[C---:B-1----:R-:W-:Y:S03]  /*ffd0*/  LEA R6, P0, R14.reuse, RZ, 0x3 ;  /* 0x000000ff0e067211 */ /* 0x042fe600078018ff */
[----:B------:R1:W3:Y:S01]  /*ffe0*/  LDG.E R5, desc[UR50][R8.64+0x4] ;  /* 0x0000043208057981 */ /* 0x0002e2000c1e1900 */
[----:B------:R-:W-:Y:S06]  /*fff0*/  LEA.HI.X.SX32 R7, R14, RZ, 0x3, P0 ;  /* 0x000000ff0e077211 */ /* 0x000fec00000f1eff */
[C---:B------:R-:W-:Y:S04]  /*10000*/  @P1 IADD3 R22, P0, PT, R6.reuse, UR12, RZ ;  /* 0x0000000c06161c10 */ /* 0x040fe8000ff1e0ff */
[C---:B------:R-:W-:Y:S02]  /*10010*/  @P1 IADD3.X R23, PT, PT, R7.reuse, UR13, RZ, P0, !PT ;  /* 0x0000000d07171c10 */ /* 0x040fe400087fe4ff */
[----:B------:R-:W-:Y:S01]  /*10020*/  IADD3 R26, P0, PT, R6, UR10, RZ ;  /* 0x0000000a061a7c10 */ /* 0x000fe2000ff1e0ff */
[----:B------:R-:W-:Y:S02]  /*10030*/  IMAD.U32 R6, RZ, RZ, UR20 ;  /* 0x00000014ff067e24 */ /* 0x000fe4000f8e00ff */
[----:B------:R-:W4:Y:S01]  /*10040*/  @P1 LDG.E.64 R24, desc[UR50][R22.64] ;  /* 0x0000003216181981 */ /* 0x000f22000c1e1b00 */
[----:B------:R-:W-:Y:S03]  /*10050*/  IADD3.X R27, PT, PT, R7, UR11, RZ, P0, !PT ;  /* 0x0000000b071b7c10 */ /* 0x000fe600087fe4ff */
[----:B------:R-:W5:Y:S04]  /*10060*/  LDS R7, [UR20+0x1c] ;  /* 0x00001c14ff077984 */ /* 0x000f680008000800 */
[----:B------:R-:W5:Y:S01]  /*10070*/  LDG.E.64 R26, desc[UR50][R26.64] ;  /* 0x000000321a1a7981 */ /* 0x000f62000c1e1b00 */
[----:B-1----:R-:W-:Y:S05]  /*10080*/  SHF.R.U64 R8, R6, 0x4, RZ ;  /* 0x0000000406087819 */ /* 0x002fea00000012ff */
[----:B------:R-:W-:Y:S04]  /*10090*/  STS [UR20+0x10], R8 ;  /* 0x00001008ff007988 */ /* 0x000fe80008000814 */
[----:B------:R-:W-:Y:S04]  /*100a0*/  STS [UR20+0x14], R8 ;  /* 0x00001408ff007988 */ /* 0x000fe80008000814 */
[----:B-----5:R-:W-:Y:S01]  /*100b0*/  STS.64 [UR20], R26 ;  /* 0x0000001aff007988 */ /* 0x020fe20008000a14 */
[--C-:B--2---:R-:W-:Y:S01]  /*100c0*/  SHF.R.S32.HI R29, RZ, 0x1f, R28.reuse ;  /* 0x0000001fff1d7819 */ /* 0x104fe2000001141c */
[----:B------:R-:W-:Y:S02]  /*100d0*/  @!P1 IMAD.MOV.U32 R24, RZ, RZ, R28 ;  /* 0x000000ffff189224 */ /* 0x000fe400078e001c */
[----:B---3--:R-:W-:Y:S02]  /*100e0*/  VIADD R5, R5, 0xffffffff ;  /* 0xffffffff05057836 */ /* 0x008fe40000000000 */
[----:B------:R-:W-:Y:S05]  /*100f0*/  @!P1 IMAD.MOV.U32 R25, RZ, RZ, R29 ;  /* 0x000000ffff199224 */ /* 0x000fea00078e001d */
[C---:B----4-:R-:W-:Y:S01]  /*10100*/  SHF.L.U64.HI R21, R24.reuse, 0x1, R25 ;  /* 0x0000000118157819 */ /* 0x050fe20000010219 */
[----:B------:R-:W-:Y:S03]  /*10110*/  IMAD.SHL.U32 R24, R24, 0x2, RZ ;  /* 0x0000000218187824 */ /* 0x000fe600078e00ff */
[----:B------:R-:W-:Y:S02]  /*10120*/  LOP3.LUT R21, R21, 0x1fffffff, RZ, 0xc0, !PT ;  /* 0x1fffffff15157812 */ /* 0x000fe400078ec0ff */
[----:B------:R-:W-:Y:S02]  /*10130*/  LOP3.LUT R24, R24, 0xfffffffe, RZ, 0xc0, !PT ;  /* 0xfffffffe18187812 */ /* 0x000fe400078ec0ff */
[--C-:B------:R-:W-:Y:S02]  /*10140*/  SHF.R.U32.HI R4, RZ, 0x4, R21.reuse ;  /* 0x00000004ff047819 */ /* 0x100fe40000011615 */
[----:B------:R-:W-:Y:S02]  /*10150*/  SHF.R.U64 R21, R24, 0x4, R21 ;  /* 0x0000000418157819 */ /* 0x000fe40000001215 */
[----:B------:R-:W-:Y:S02]  /*10160*/  LOP3.LUT R30, R7, 0xf, R4, 0xb8, !PT ;  /* 0x0000000f071e7812 */ /* 0x000fe400078eb804 */
[----:B------:R-:W-:Y:S01]  /*10170*/  CS2R R6, SRZ ;  /* 0x0000000000067805 */ /* 0x000fe2000001ff00 */
[----:B------:R-:W-:Y:S04]  /*10180*/  STS [UR20+0xc], R21 ;  /* 0x00000c15ff007988 */ /* 0x000fe80008000814 */
        /* <DEDUP_REMOVED lines=12> */
.L_x_201:
[----:B------:R-:W-:Y:S05]  /*10250*/  BSYNC.RECONVERGENT B0 ;  /* 0x0000000000007941 */ /* 0x000fea0003800200 */
.L_x_200:
[----:B------:R-:W-:Y:S01]  /*10260*/  NOP ;  /* 0x0000000000007918 */ /* 0x000fe20000000000 */
[----:B-12---:R-:W1:Y:S01]  /*10270*/  LDS R4, [R20+UR20] ;  /* 0x0000001414047984 */ /* 0x006e620008000800 */
[----:B------:R-:W-:Y:S01]  /*10280*/  ULEA UR34, UP0, UR25, UR14, 0x7 ;  /* 0x0000000e19227291 */ /* 0x000fe2000f8038ff */
[----:B------:R-:W-:Y:S01]  /*10290*/  UMOV UR33, UR31 ;  /* 0x0000001f00217c82 */ /* 0x000fe20008000000 */
[----:B------:R-:W-:Y:S02]  /*102a0*/  UMOV UR31, UR29 ;  /* 0x0000001d001f7c82 */ /* 0x000fe40008000000 */
[----:B------:R-:W-:Y:S02]  /*102b0*/  ULEA.HI.X UR35, UR25, UR15, UR6, 0x7, UP0 ;  /* 0x0000000f19237291 */ /* 0x000fe400080f3c06 */
[----:B------:R-:W-:Y:S04]  /*102c0*/  IADD3 R6, P0, PT, R20, UR34, RZ ;  /* 0x0000002214067c10 */ /* 0x000fe8000ff1e0ff */
[----:B------:R-:W-:Y:S05]  /*102d0*/  IADD3.X R7, PT, PT, RZ, UR35, RZ, P0, !PT ;  /* 0x00000023ff077c10 */ /* 0x000fea00087fe4ff */
[----:B-1----:R2:W5:Y:S01]  /*102e0*/  ATOMG.E.EXCH.STRONG.GPU PT, RZ, [R6], R4 ;  /* 0x0000000406ff73a8 */ /* 0x00256200041ee100 */
[----:B------:R-:W-:Y:S04]  /*102f0*/  DEPBAR {5,4,3,2,1,0} ;  /* 0x0000003f0000791a */ /* 0x000fe80000000000 */
[----:B------:R-:W1:Y:S02]  /*10300*/  CCTL.E.C.LDCU.IV.DEEP [UR32] ;  /* 0x0000000020007540 */ /* 0x000e640009c08000 */
[----:B-1----:R2:W-:Y:S01]  /*10310*/  UTMACCTL.IV [UR32] ;  /* 0x00000000200079b9 */ /* 0x0025e20008000000 */
        /* <DEDUP_REMOVED lines=9> */
[----:B------:R-:W-:Y:S01]  /*103b0*/  NOP ;  /* 0x0000000000007918 */ /* 0x000fe20000000000 */
.L_x_197:
[----:B-----5:R-:W-:Y:S01]  /*103c0*/  ELECT P0, URZ, PT ;  /* 0x0000000000ff782f */ /* 0x020fe20003800000 */
[----:B------:R-:W-:Y:S11]  /*103d0*/  BSSY.RECONVERGENT B0, `(.L_x_202) ;  /* 0x0000011000007945 */ /* 0x000ff60003800200 */
[----:B------:R-:W-:Y:S01]  /*103e0*/  @!UPT UIADD3 URZ, UPT, UPT, URZ, URZ, URZ ;  /* 0x000000fffffff290 */ /* 0x000fe2000fffe0ff */
[----:B------:R-:W-:Y:S05]  /*103f0*/  @!P0 BRA `(.L_x_203) ;  /* 0x0000000000388947 */ /* 0x000fea0003800000 */
[----:B------:R0:W-:Y:S01]  /*10400*/  UTMACMDFLUSH ;  /* 0x00000000000079b7 */ /* 0x0001e20000000000 */
[----:B------:R-:W-:Y:S09]  /*10410*/  UIMAD UR6, UR8, 0x14, UR4 ;  /* 0x00000014080678a4 */ /* 0x000ff2000f8e0204 */
[----:B------:R4:W-:Y:S04]  /*10420*/  STS [UR6+0x2c0], R16 ;  /* 0x0002c010ff007988 */ /* 0x0009e80008000806 */
        /* <DEDUP_REMOVED lines=9> */
[----:B-----5:R-:W1:Y:S01]  /*104c0*/  FENCE.VIEW.ASYNC.S ;  /* 0x00000000000073c6 */ /* 0x020e620000000000 */
[----:B------:R-:W-:Y:S04]  /*104d0*/  DEPBAR.LE SB0, 0x0 ;  /* 0x000080000000791a */ /* 0x000fe80000000000 */
.L_x_203:
[----:B--2---:R-:W-:Y:S05]  /*104e0*/  BSYNC.RECONVERGENT B0 ;  /* 0x0000000000007941 */ /* 0x004fea0003800200 */
.L_x_202:
[----:B------:R-:W-:Y:S09]  /*104f0*/  UISETP.NE.AND UP0, UPT, UR37, 0x8, UPT ;  /* 0x000000082500788c */ /* 0x000ff2000bf05270 */
[----:B------:R-:W-:Y:S05]  /*10500*/  BRA.U !UP0, `(.L_x_204) ;  /* 0x0000000108047547 */ /* 0x000fea000b800000 */
[----:B------:R-:W-:Y:S05]  /*10510*/  BPT.TRAP 0x1 ;  /* 0x000000040000795c */ /* 0x000fea0000300000 */
.L_x_204:
[----:B------:R-:W-:Y:S01]  /*10520*/  UIADD3 UR6, UPT, UPT, UR8, -0x4, URZ ;  /* 0xfffffffc08067890 */ /* 0x000fe2000fffe0ff */
[----:B-1----:R-:W-:Y:S01]  /*10530*/  SYNCS.ARRIVE.TRANS64.A1T0 RZ, [UR24+0x1a0], RZ ;  /* 0x0001a0ffffff79a7 */ /* 0x002fe20008100018 */
[----:B------:R-:W-:Y:S01]  /*10540*/  UIADD3 UR24, UPT, UPT, UR7, -0x4, URZ ;  /* 0xfffffffc07187890 */ /* 0x000fe2000fffe0ff */
[----:B------:R-:W-:Y:S01]  /*10550*/  ISETP.NE.AND P0, PT, R11, RZ, PT ;  /* 0x000000ff0b00720c */ /* 0x000fe20003f05270 */
[----:B------:R-:W-:Y:S02]  /*10560*/  UISETP.GE.U32.AND UP1, UPT, UR6, -0x8, UPT ;  /* 0xfffffff80600788c */ /* 0x000fe4000bf26070 */
[----:B------:R-:W-:Y:S02]  /*10570*/  UISETP.GE.U32.AND UP0, UPT, UR24, -0x8, UPT ;  /* 0xfffffff81800788c */ /* 0x000fe4000bf06070 */
[----:B------:R-:W-:Y:S02]  /*10580*/  USEL UR24, URZ, 0x1, UP1 ;  /* 0x00000001ff187887 */ /* 0x000fe40008800000 */
[----:B------:R-:W-:Y:S02]  /*10590*/  USEL UR6, URZ, 0x1, UP0 ;  /* 0x00000001ff067887 */ /* 0x000fe40008000000 */
[----:B------:R-:W-:Y:S02]  /*105a0*/  ULOP3.LUT UR26, UR8, 0x7, URZ, 0xc0, !UPT ;  /* 0x00000007081a7892 */ /* 0x000fe4000f8ec0ff */
[----:B------:R-:W-:Y:S01]  /*105b0*/  ULOP3.LUT UR25, UR7, 0x7, URZ, 0xc0, !UPT ;  /* 0x0000000707197892 */ /* 0x000fe2000f8ec0ff */
[----:B------:R-:W-:Y:S01]  /*105c0*/  LOP3.LUT R0, R0, UR24, RZ, 0x3c, !PT ;  /* 0x0000001800007c12 */ /* 0x000fe2000f8e3cff */
[----:B------:R-:W-:Y:S01]  /*105d0*/  ULOP3.LUT UR8, UR26, 0x4, URZ, 0x3c, !UPT ;  /* 0x000000041a087892 */ /* 0x000fe2000f8e3cff */
[----:B------:R-:W-:Y:S01]  /*105e0*/  LOP3.LUT R17, R17, UR6, RZ, 0x3c, !PT ;  /* 0x0000000611117c12 */ /* 0x000fe2000f8e3cff */
[----:B------:R-:W-:Y:S01]  /*105f0*/  ULOP3.LUT UR7, UR25, 0x4, URZ, 0x3c, !UPT ;  /* 0x0000000419077892 */ /* 0x000fe2000f8e3cff */
[----:B------:R-:W-:Y:S11]  /*10600*/  @!P0 EXIT ;  /* 0x000000000000894d */ /* 0x000ff60003800000 */
[----:B------:R-:W-:Y:S05]  /*10610*/  BRA `(.L_x_205) ;  /* 0xffffffe800f47947 */ /* 0x000fea000383ffff */
.L_x_304:
[----:B------:R-:W-:Y:S01]  /*10620*/  UMOV UR6, 0x40 ;  /* 0x0000004000067882 */ /* 0x000fe20000000000 */
[----:B------:R-:W-:Y:S01]  /*10630*/  NOP ;  /* 0x0000000000007918 */ /* 0x000fe20000000000 */
[----:B------:R-:W-:Y:S01]  /*10640*/  ULEA UR6, UR5, UR6, 0x18 ;  /* 0x0000000605067291 */ /* 0x000fe2000f8ec0ff */
[----:B------:R-:W-:Y:S02]  /*10650*/  UMOV UR4, 0x400 ;  /* 0x0000040000047882 */ /* 0x000fe40000000000 */
[----:B------:R-:W-:-:S06]  /*10660*/  ULEA UR4, UR5, UR4, 0x18 ;  /* 0x0000000405047291 */ /* 0x000fcc000f8ec0ff */
[----:B------:R-:W2:Y:S02]  /*10670*/  LDS.U8 R0, [UR6+0x1c] ;  /* 0x00001c06ff007984 */ /* 0x000ea40008000000 */
[----:B--2---:R-:W-:-:S13]  /*10680*/  ISETP.NE.AND P0, PT, R0, RZ, PT ;  /* 0x000000ff0000720c */ /* 0x004fda0003f05270 */
[----:B------:R-:W-:Y:S05]  /*10690*/  @P0 BRA `(.L_x_206) ;  /* 0x0000000400100947 */ /* 0x000fea0003800000 */
[----:B------:R-:W-:Y:S02]  /*106a0*/  ULOP3.LUT UR44, UR5, 0x1, URZ, 0xc0, !UPT ;  /* 0x00000001052c7892 */ /* 0x000fe4000f8ec0ff */
[----:B------:R-:W-:Y:S02]  /*106b0*/  ULOP3.LUT UR43, UR5, 0x1, URZ, 0x3c, !UPT ;  /* 0x00000001052b7892 */ /* 0x000fe4000f8e3cff */
[----:B------:R-:W-:Y:S02]  /*106c0*/  UISETP.NE.U32.AND UP0, UPT, UR44, 0x1, UPT ;  /* 0x000000012c00788c */ /* 0x000fe4000bf05070 */
[----:B------:R-:W-:-:S07]  /*106d0*/  UIADD3 UR7, UPT, UPT, UR6, 0x8, URZ ;  /* 0x0000000806077890 */ /* 0x000fce000fffe0ff */
[----:B------:R-:W-:Y:S05]  /*106e0*/  BRA.U !UP0, `(.L_x_207) ;  /* 0x00000001089c7547 */ /* 0x000fea000b800000 */
[----:B------:R-:W-:Y:S01]  /*106f0*/  ELECT P0, URZ, PT ;  /* 0x0000000000ff782f */ /* 0x000fe20003800000 */
[----:B------:R-:W-:-:S12]  /*10700*/  BSSY B0, `(.L_x_207) ;  /* 0x0000025000007945 */ /* 0x000fd80003800000 */
[----:B------:R-:W-:Y:S05]  /*10710*/  @!P0 BRA `(.L_x_208) ;  /* 0x00000000008c8947 */ /* 0x000fea0003800000 */
[----:B------:R-:W-:-:S05]  /*10720*/  UMOV UR5, 0x10 ;  /* 0x0000001000057882 */ /* 0x000fca0000000000 */
[----:B------:R-:W-:Y:S04]  /*10730*/  DEPBAR.LE SB2, 0x36 ;  /* 0x0000ad800000791a */ /* 0x000fe80000000000 */
[----:B------:R-:W2:Y:S02]  /*10740*/  UTCATOMSWS.2CTA.FIND_AND_SET.ALIGN UP1, UR5, UR5 ;  /* 0x00000005000575e3 */ /* 0x000ea40008220800 */
[----:B--2---:R-:W-:Y:S01]  /*10750*/  MOV R11, UR5 ;  /* 0x00000005000b7c02 */ /* 0x004fe20008000f00 */
[----:B------:R-:W-:Y:S06]  /*10760*/  BRA.U UP1, `(.L_x_209) ;  /* 0x0000000101187547 */ /* 0x000fec000b800000 */
.L_x_210:
[----:B------:R-:W-:Y:S05]  /*10770*/  NANOSLEEP 0x64 ;  /* 0x000000640000795d */ /* 0x000fea0003800000 */
[----:B------:R-:W-:-:S05]  /*10780*/  UMOV UR5, 0x10 ;  /* 0x0000001000057882 */ /* 0x000fca0000000000 */
[----:B------:R-:W-:Y:S04]  /*10790*/  DEPBAR.LE SB2, 0x36 ;  /* 0x0000ad800000791a */ /* 0x000fe80000000000 */
[----:B------:R-:W2:Y:S02]  /*107a0*/  UTCATOMSWS.2CTA.FIND_AND_SET.ALIGN UP1, UR5, UR5 ;  /* 0x00000005000575e3 */ /* 0x000ea40008220800 */
[----:B--2---:R-:W-:Y:S01]  /*107b0*/  MOV R11, UR5 ;  /* 0x00000005000b7c02 */ /* 0x004fe20008000f00 */
[----:B------:R-:W-:Y:S05]  /*107c0*/  BRA.U !UP1, `(.L_x_210) ;  /* 0xfffffffd09e87547 */ /* 0x000fea000b83ffff */
.L_x_209:
[----:B------:R-:W2:Y:S01]  /*107d0*/  LDS R5, [UR6+0x10] ;  /* 0x00001006ff057984 */ /* 0x000ea20008000800 */
[----:B------:R-:W-:Y:S01]  /*107e0*/  IMAD.U32 R3, RZ, RZ, UR4 ;  /* 0x00000004ff037e24 */ /* 0x000fe2000f8e00ff */
[----:B------:R-:W-:-:S03]  /*107f0*/  MOV R2, UR43 ;  /* 0x0000002b00027c02 */ /* 0x000fc60008000f00 */
[----:B------:R-:W-:Y:S01]  /*10800*/  VIADD R3, R3, 0x360 ;  /* 0x0000036003037836 */ /* 0x000fe20000000000 */
[----:B--2---:R-:W-:-:S04]  /*10810*/  SHF.L.U32 R5, R5, 0x1f, RZ ;  /* 0x0000001f05057819 */ /* 0x004fc800000006ff */
[----:B------:R-:W2:Y:S02]  /*10820*/  SYNCS.PHASECHK.TRANS64.TRYWAIT P0, [UR6+0x8], R5 ;  /* 0x00000805ff0075a7 */ /* 0x000ea40008001106 */
[----:B--2---:R-:W-:Y:S05]  /*10830*/  @P0 BRA `(.L_x_211) ;  /* 0x0000000000080947 */ /* 0x004fea0003800000 */
[----:B------:R-:W2:Y:S02]  /*10840*/  SYNCS.PHASECHK.TRANS64.TRYWAIT P0, [UR6+0x8], R5 ;  /* 0x00000805ff0075a7 */ /* 0x000ea40008001106 */
[----:B--2---:R-:W-:Y:S05]  /*10850*/  @!P0 BRA `(.L_x_212) ;  /* 0x0000001c00748947 */ /* 0x004fea0003800000 */
.L_x_211:
[----:B------:R-:W-:Y:S01]  /*10860*/  HFMA2 R4, -RZ, RZ, 0, 5.9604644775390625e-08 ;  /* 0x00000001ff047431 */ /* 0x000fe200000001ff */
[----:B------:R-:W-:Y:S01]  /*10870*/  UPRMT UR5, UR43, 0x654, UR7 ;  /* 0x000006542b057896 */ /* 0x000fe20008000007 */
[----:B-----5:R-:W-:Y:S01]  /*10880*/  IMAD.MOV.U32 R6, RZ, RZ, 0xffff ;  /* 0x0000ffffff067424 */ /* 0x020fe200078e00ff */
[----:B------:R-:W-:Y:S01]  /*10890*/  PRMT R2, R2, 0x654, R3 ;  /* 0x0000065402027816 */ /* 0x000fe20000000003 */
[----:B--2---:R-:W-:Y:S02]  /*108a0*/  IMAD.MOV.U32 R0, RZ, RZ, 0x4 ;  /* 0x00000004ff007424 */ /* 0x004fe400078e00ff */
[----:B------:R-:W-:Y:S01]  /*108b0*/  IMAD.SHL.U32 R7, R11, 0x20, RZ ;  /* 0x000000200b077824 */ /* 0x000fe200078e00ff */
[----:B------:R-:W-:Y:S02]  /*108c0*/  MOV R3, UR5 ;  /* 0x0000000500037c02 */ /* 0x000fe40008000f00 */
[-C--:B------:R-:W-:Y:S01]  /*108d0*/  SHF.L.U32 R6, R6, R11.reuse, RZ ;  /* 0x0000000b06067219 */ /* 0x080fe200000006ff */
[----:B------:R2:W-:Y:S01]  /*108e0*/  SYNCS.ARRIVE.TRANS64.RED RZ, [UR5], R0 ;  /* 0x00000000ffff79a7 */ /* 0x0005e20008000405 */
[----:B------:R-:W-:Y:S01]  /*108f0*/  SHF.L.U32 R5, R4, R11, RZ ;  /* 0x0000000b04057219 */ /* 0x000fe200000006ff */
[----:B------:R2:W-:Y:S04]  /*10900*/  STS [UR4+0x360], R7 ;  /* 0x00036007ff007988 */ /* 0x0005e80008000804 */
[----:B------:R2:W-:Y:S04]  /*10910*/  STAS [R2.64], R11 ;  /* 0x0000000b02007dbd */ /* 0x0005e8000c0008ff */
[----:B------:R2:W-:Y:S04]  /*10920*/  ATOMS.OR RZ, [UR6+0x14], R6 ;  /* 0x00001406ffff798c */ /* 0x0005e8000b000006 */
[----:B------:R2:W-:Y:S04]  /*10930*/  ATOMS.OR RZ, [UR6+0x18], R5 ;  /* 0x00001805ffff798c */ /* 0x0005e8000b000006 */
[----:B------:R2:W-:Y:S02]  /*10940*/  ATOMS.XOR RZ, [UR6+0x10], R4 ;  /* 0x00001004ffff798c */ /* 0x0005e4000b800006 */
.L_x_208:
[----:B------:R-:W-:Y:S05]  /*10950*/  BSYNC B0 ;  /* 0x0000000000007941 */ /* 0x000fea0003800000 */
.L_x_207:
[----:B------:R-:W-:Y:S05]  /*10960*/  BRA.U UP0, `(.L_x_213) ;  /* 0x00000001006c7547 */ /* 0x000fea000b800000 */
[----:B------:R-:W-:-:S03]  /*10970*/  UMOV UR5, 0xffffffff ;  /* 0xffffffff00057882 */ /* 0x000fc60000000000 */
[----:B------:R-:W-:Y:S05]  /*10980*/  BRA.DIV UR5, `(.L_x_214) ;  /* 0x0000001e05407947 */ /* 0x000fea000b800000 */
[----:B------:R-:W-:-:S13]  /*10990*/  ELECT P6, URZ, PT ;  /* 0x0000000000ff782f */ /* 0x000fda00038c0000 */
.L_x_288:
[----:B------:R-:W-:Y:S05]  /*109a0*/  @!P6 BRA `(.L_x_213) ;  /* 0x00000000005ce947 */ /* 0x000fea0003800000 */
[----:B--2---:R-:W2:Y:S02]  /*109b0*/  LDS R3, [UR6+0x10] ;  /* 0x00001006ff037984 */ /* 0x004ea40008000800 */
[----:B--2---:R-:W-:-:S04]  /*109c0*/  SHF.L.U32 R3, R3, 0x1f, RZ ;  /* 0x0000001f03037819 */ /* 0x004fc800000006ff */
[----:B------:R-:W2:Y:S02]  /*109d0*/  SYNCS.PHASECHK.TRANS64.TRYWAIT P0, [UR6+0x8], R3 ;  /* 0x00000803ff0075a7 */ /* 0x000ea40008001106 */
[----:B--2---:R-:W-:Y:S05]  /*109e0*/  @P0 BRA `(.L_x_215) ;  /* 0x0000000000080947 */ /* 0x004fea0003800000 */
[----:B------:R-:W2:Y:S02]  /*109f0*/  SYNCS.PHASECHK.TRANS64.TRYWAIT P0, [UR6+0x8], R3 ;  /* 0x00000803ff0075a7 */ /* 0x000ea40008001106 */
[----:B--2---:R-:W-:Y:S05]  /*10a00*/  @!P0 BRA `(.L_x_216) ;  /* 0x0000001c00408947 */ /* 0x004fea0003800000 */
.L_x_215:
[----:B------:R-:W3:Y:S01]  /*10a10*/  LDS R5, [UR4+0x360] ;  /* 0x00036004ff057984 */ /* 0x000ee20008000800 */
[----:B--2---:R-:W-:Y:S02]  /*10a20*/  HFMA2 R0, -RZ, RZ, 0, 5.9604644775390625e-08 ;  /* 0x00000001ff007431 */ /* 0x004fe400000001ff */
[----:B------:R-:W-:Y:S01]  /*10a30*/  IMAD.MOV.U32 R2, RZ, RZ, 0xffff ;  /* 0x0000ffffff027424 */ /* 0x000fe200078e00ff */
[----:B------:R-:W-:Y:S01]  /*10a40*/  UPRMT UR5, UR43, 0x654, UR7 ;  /* 0x000006542b057896 */ /* 0x000fe20008000007 */
[----:B---3--:R-:W-:-:S03]  /*10a50*/  IMAD.SHL.U32 R3, R5, 0x20, RZ ;  /* 0x0000002005037824 */ /* 0x008fc600078e00ff */
[-C--:B------:R-:W-:Y:S02]  /*10a60*/  SHF.L.U32 R2, R2, R5.reuse, RZ ;  /* 0x0000000502027219 */ /* 0x080fe400000006ff */
[----:B------:R-:W-:Y:S01]  /*10a70*/  SHF.L.U32 R5, R0, R5, RZ ;  /* 0x0000000500057219 */ /* 0x000fe200000006ff */
[----:B------:R3:W-:Y:S04]  /*10a80*/  STS [UR4+0x360], R3 ;  /* 0x00036003ff007988 */ /* 0x0007e80008000804 */
[----:B------:R3:W-:Y:S04]  /*10a90*/  ATOMS.OR RZ, [UR6+0x14], R2 ;  /* 0x00001402ffff798c */ /* 0x0007e8000b000006 */
[----:B------:R3:W-:Y:S01]  /*10aa0*/  ATOMS.OR RZ, [UR6+0x18], R5 ;  /* 0x00001805ffff798c */ /* 0x0007e2000b000006 */
[----:B------:R-:W-:Y:S03]  /*10ab0*/  SYNCS.ARRIVE.TRANS64.RED.A1T0 RZ, [UR5], RZ ;  /* 0x000000ffffff79a7 */ /* 0x000fe60008100405 */
[----:B------:R3:W-:Y:S01]  /*10ac0*/  ATOMS.XOR RZ, [UR6+0x10], R0 ;  /* 0x00001000ffff798c */ /* 0x0007e2000b800006 */
[----:B------:R-:W-:Y:S05]  /*10ad0*/  BRA `(.L_x_213) ;  /* 0x0000000000107947 */ /* 0x000fea0003800000 */
.L_x_206:
[----:B------:R-:W-:Y:S02]  /*10ae0*/  MOV R0, 0xffffffff ;  /* 0xffffffff00007802 */ /* 0x000fe40000000f00 */
[----:B------:R-:W-:-:S03]  /*10af0*/  MOV R2, 0x10b20 ;  /* 0x00010b2000027802 */ /* 0x000fc60000000f00 */
[----:B------:R2:W-:Y:S04]  /*10b00*/  STS [UR4+0x360], R0 ;  /* 0x00036000ff007988 */ /* 0x0005e80008000804 */
[----:B-12-45:R-:W-:Y:S05]  /*10b10*/  CALL.REL.NOINC `($__internal_1_$__cuda_sm10x_tcgen05_guardrail_trap_phase_invalid_during_alloc) ;  /* 0x0000001c00c87944 */ /* 0x036fea0003c00000 */
.L_x_213:
[----:B------:R-:W-:Y:S05]  /*10b20*/  WARPSYNC.ALL ;  /* 0x0000000000007948 */ /* 0x000fea0003800000 */
[----:B------:R-:W1:Y:S01]  /*10b30*/  S2UR UR5, SR_CgaCtaId ;  /* 0x00000000000579c3 */ /* 0x000e620000008800 */
[----:B------:R-:W-:Y:S01]  /*10b40*/  UMOV UR4, 0x400 ;  /* 0x0000040000047882 */ /* 0x000fe20000000000 */
[----:B------:R-:W-:-:S06]  /*10b50*/  NOP ;  /* 0x0000000000007918 */ /* 0x000fcc0000000000 */
[----:B------:R-:W-:Y:S06]  /*10b60*/  BAR.ARV 0x6, 0xa0 ;  /* 0x0182800000007b1d */ /* 0x000fec0000002000 */
[----:B-1----:R-:W-:-:S04]  /*10b70*/  ULEA UR4, UR5, UR4, 0x18 ;  /* 0x0000000405047291 */ /* 0x002fc8000f8ec0ff */
[----:B------:R-:W-:Y:S02]  /*10b80*/  UIADD3 UR12, UPT, UPT, UR4, 0x9400, URZ ;  /* 0x00009400040c7890 */ /* 0x000fe4000fffe0ff */
[----:B------:R-:W-:Y:S02]  /*10b90*/  UIADD3 UR13, UPT, UPT, UR4, 0x25400, URZ ;  /* 0x00025400040d7890 */ /* 0x000fe4000fffe0ff */
[----:B------:R-:W-:Y:S01]  /*10ba0*/  USHF.R.U32.HI UR12, URZ, 0x4, UR12 ;  /* 0x00000004ff0c7899 */ /* 0x000fe2000801160c */
[----:B--23--:R-:W1:Y:S01]  /*10bb0*/  LDS R0, [UR4+0x360] ;  /* 0x00036004ff007984 */ /* 0x00ce620008000800 */
[----:B------:R-:W-:Y:S02]  /*10bc0*/  USHF.R.U32.HI UR13, URZ, 0x4, UR13 ;  /* 0x00000004ff0d7899 */ /* 0x000fe4000801160d */
[----:B------:R-:W-:Y:S02]  /*10bd0*/  ULOP3.LUT UR12, UR12, 0x3fff, URZ, 0xc0, !UPT ;  /* 0x00003fff0c0c7892 */ /* 0x000fe4000f8ec0ff */
[----:B------:R-:W-:-:S02]  /*10be0*/  ULOP3.LUT UR13, UR13, 0x3fff, URZ, 0xc0, !UPT ;  /* 0x00003fff0d0d7892 */ /* 0x000fc4000f8ec0ff */
[----:B------:R-:W-:Y:S02]  /*10bf0*/  ULOP3.LUT UR12, UR12, 0x10000, URZ, 0xfc, !UPT ;  /* 0x000100000c0c7892 */ /* 0x000fe4000f8efcff */
[----:B------:R-:W-:Y:S01]  /*10c00*/  ULOP3.LUT UR13, UR13, 0x10000, URZ, 0xfc, !UPT ;  /* 0x000100000d0d7892 */ /* 0x000fe2000f8efcff */
[----:B-1----:R-:W-:Y:S01]  /*10c10*/  R2UR UR20, R0 ;  /* 0x00000000001472ca */ /* 0x002fe200000e0000 */
[----:B----45:R-:W1:-:S00]  /*10c20*/  USETMAXREG.DEALLOC.CTAPOOL 0x88 ;  /* 0x00000088000079c8 */ /* 0x030e4000080e0500 */
[----:B-1----:R-:W-:Y:S01]  /*10c30*/  HFMA2 R2, -RZ, RZ, 0, 0 ;  /* 0x00000000ff027431 */ /* 0x002fe200000001ff */
[----:B------:R-:W-:Y:S01]  /*10c40*/  MOV R0, RZ ;  /* 0x000000ff00007202 */ /* 0x000fe20000000f00 */
[----:B------:R-:W-:Y:S01]  /*10c50*/  UMOV UR19, 0x1 ;  /* 0x0000000100137882 */ /* 0x000fe20000000000 */
[----:B------:R-:W-:Y:S01]  /*10c60*/  UMOV UR18, URZ ;  /* 0x000000ff00127c82 */ /* 0x000fe20008000000 */
[----:B------:R-:W-:Y:S01]  /*10c70*/  UMOV UR17, URZ ;  /* 0x000000ff00117c82 */ /* 0x000fe20008000000 */
[----:B------:R-:W-:Y:S01]  /*10c80*/  UMOV UR16, URZ ;  /* 0x000000ff00107c82 */ /* 0x000fe20008000000 */
[----:B------:R-:W-:-:S06]  /*10c90*/  UMOV UR15, URZ ;  /* 0x000000ff000f7c82 */ /* 0x000fcc0008000000 */
.L_x_227:
[----:B------:R-:W1:Y:S02]  /*10ca0*/  LDC.64 R4, c[0x0][0x390] ;  /* 0x0000e400ff047b82 */ /* 0x000e640000000a00 */
[----:B-12---:R-:W-:-:S05]  /*10cb0*/  IMAD.WIDE R4, R17, 0xc, R4 ;  /* 0x0000000c11047825 */ /* 0x006fca00078e0204 */
[----:B------:R-:W2:Y:S02]  /*10cc0*/  LDG.E R3, desc[UR50][R4.64+0x8] ;  /* 0x0000083204037981 */ /* 0x000ea4000c1e1900 */
[----:B--2---:R-:W-:-:S13]  /*10cd0*/  R2UR UR11, R3 ;  /* 0x00000000030b72ca */ /* 0x004fda00000e0000 */
[----:B------:R-:W-:Y:S02]  /*10ce0*/  UISETP.GE.AND UP0, UPT, UR11, 0x1, UPT ;  /* 0x000000010b00788c */ /* 0x000fe4000bf06270 */
[----:B------:R-:W-:Y:S02]  /*10cf0*/  UIADD3 UR6, UPT, UPT, UR11, 0x3f, URZ ;  /* 0x0000003f0b067890 */ /* 0x000fe4000fffe0ff */
[----:B------:R-:W-:Y:S02]  /*10d00*/  UISETP.NE.OR UP0, UPT, UR44, URZ, !UP0 ;  /* 0x000000ff2c00728c */ /* 0x000fe4000c705670 */
[----:B------:R-:W-:-:S04]  /*10d10*/  USHF.R.S32.HI UR14, URZ, 0x1f, UR6 ;  /* 0x0000001fff0e7899 */ /* 0x000fc80008011406 */
[----:B------:R-:W-:-:S03]  /*10d20*/  ULEA.HI UR14, UR14, UR6, URZ, 0x6 ;  /* 0x000000060e0e7291 */ /* 0x000fc6000f8f30ff */
[----:B------:R-:W-:Y:S09]  /*10d30*/  BRA.U UP0, `(.L_x_217) ;  /* 0x0000000500507547 */ /* 0x000ff2000b800000 */
[----:B------:R-:W-:Y:S01]  /*10d40*/  ULEA UR6, UR16, UR4, 0x3 ;  /* 0x0000000410067291 */ /* 0x000fe2000f8e18ff */
[----:B------:R-:W-:Y:S01]  /*10d50*/  SHF.L.U32 R3, R0, 0x1f, RZ ;  /* 0x0000001f00037819 */ /* 0x000fe200000006ff */
[----:B------:R-:W-:Y:S02]  /*10d60*/  UISETP.NE.AND UP0, UPT, UR37, URZ, UPT ;  /* 0x000000ff2500728c */ /* 0x000fe4000bf05270 */
[----:B------:R-:W-:Y:S02]  /*10d70*/  USHF.R.S32.HI UR14, URZ, 0x6, UR14 ;  /* 0x00000006ff0e7899 */ /* 0x000fe4000801140e */
[----:B------:R-:W-:Y:S02]  /*10d80*/  UISETP.NE.AND UP0, UPT, UR21, 0x4, !UP0 ;  /* 0x000000041500788c */ /* 0x000fe4000c705270 */
[----:B------:R-:W-:Y:S01]  /*10d90*/  ULEA UR10, UR18, UR20, 0x7 ;  /* 0x00000014120a7291 */ /* 0x000fe2000f8e38ff */
[----:B------:R1:W2:Y:S06]  /*10da0*/  SYNCS.PHASECHK.TRANS64.TRYWAIT P1, [UR6], R3 ;  /* 0x00000003ff0075a7 */ /* 0x0002ac0008021106 */
[----:B------:R-:W-:Y:S05]  /*10db0*/  BRA.U UP0, `(.L_x_218) ;  /* 0x0000000100047547 */ /* 0x000fea000b800000 */
[----:B------:R-:W-:Y:S05]  /*10dc0*/  BPT.TRAP 0x1 ;  /* 0x000000040000795c */ /* 0x000fea0000300000 */
.L_x_218:
[----:B------:R-:W-:Y:S01]  /*10dd0*/  ULEA UR9, UR18, UR4, 0x3 ;  /* 0x0000000412097291 */ /* 0x000fe2000f8e18ff */
[----:B------:R-:W-:-:S04]  /*10de0*/  MOV R4, UR19 ;  /* 0x0000001300047c02 */ /* 0x000fc80008000f00 */
[----:B------:R-:W-:-:S04]  /*10df0*/  SHF.L.U32 R4, R4, 0x1f, RZ ;  /* 0x0000001f04047819 */ /* 0x000fc800000006ff */
[----:B------:R-:W3:Y:S02]  /*10e00*/  SYNCS.PHASECHK.TRANS64.TRYWAIT P0, [UR9+0x160], R4 ;  /* 0x00016004ff0075a7 */ /* 0x000ee40008001109 */
[----:B---3--:R-:W-:Y:S05]  /*10e10*/  @!P0 BRA `(.L_x_219) ;  /* 0x0000001800548947 */ /* 0x008fea0003800000 */
.L_x_290:
[----:B-1----:R-:W-:Y:S01]  /*10e20*/  LOP3.LUT R3, R10, 0xffff, RZ, 0xc0, !PT ;  /* 0x0000ffff0a037812 */ /* 0x002fe200078ec0ff */
[----:B------:R-:W-:Y:S01]  /*10e30*/  UISETP.LT.AND UP1, UPT, UR14, 0x1, UPT ;  /* 0x000000010e00788c */ /* 0x000fe2000bf21270 */
[----:B--2---:R-:W-:Y:S01]  /*10e40*/  PLOP3.LUT P0, PT, P1, PT, PT, 0x80, 0x8 ;  /* 0x000000000008781c */ /* 0x004fe20000f0f070 */
[----:B------:R-:W-:Y:S01]  /*10e50*/  UPLOP3.LUT UP3, UPT, UPT, UPT, UPT, 0x40, 0x4 ;  /* 0x000000000004789c */ /* 0x000fe20003f6e870 */
[----:B------:R-:W-:Y:S01]  /*10e60*/  R2UR UR7, R3 ;  /* 0x00000000030772ca */ /* 0x000fe200000e0000 */
[----:B------:R-:W-:Y:S01]  /*10e70*/  USEL UR8, UR14, 0x1, UP1 ;  /* 0x000000010e087887 */ /* 0x000fe20008800000 */
[----:B------:R-:W-:Y:S01]  /*10e80*/  UMOV UR42, UR16 ;  /* 0x00000010002a7c82 */ /* 0x000fe20008000000 */
[----:B------:R-:W-:Y:S02]  /*10e90*/  UMOV UR28, 0x0 ;  /* 0x00000000001c7882 */ /* 0x000fe40000000000 */
[----:B------:R-:W-:Y:S01]  /*10ea0*/  UIADD3 UR8, UPT, UPT, -UR8, UR15, UR14 ;  /* 0x0000000f08087290 */ /* 0x000fe2000fffe10e */
[----:B------:R-:W-:Y:S01]  /*10eb0*/  UMOV UR29, 0x10200490 ;  /* 0x10200490001d7882 */ /* 0x000fe20000000000 */
[----:B------:R-:W-:-:S02]  /*10ec0*/  UMOV UR26, 0x0 ;  /* 0x00000000001a7882 */ /* 0x000fc40000000000 */
[----:B------:R-:W-:Y:S01]  /*10ed0*/  UIADD3 UR8, UPT, UPT, UR8, 0x1, URZ ;  /* 0x0000000108087890 */ /* 0x000fe2000fffe0ff */
[----:B------:R-:W-:Y:S01]  /*10ee0*/  UMOV UR27, 0x10200490 ;  /* 0x10200490001b7882 */ /* 0x000fe20000000000 */
[----:B------:R-:W-:Y:S01]  /*10ef0*/  UMOV UR24, 0x0 ;  /* 0x0000000000187882 */ /* 0x000fe20000000000 */
[----:B------:R-:W-:Y:S01]  /*10f00*/  UMOV UR25, 0x10200490 ;  /* 0x1020049000197882 */ /* 0x000fe20000000000 */
[----:B------:R-:W-:Y:S01]  /*10f10*/  UMOV UR22, 0x0 ;  /* 0x0000000000167882 */ /* 0x000fe20000000000 */
[----:B------:R-:W-:-:S07]  /*10f20*/  UMOV UR23, 0x10200490 ;  /* 0x1020049000177882 */ /* 0x000fce0000000000 */
.L_x_222:
[----:B-1----:R-:W-:Y:S01]  /*10f30*/  ULEA UR6, UR42, UR4, 0x3 ;  /* 0x000000042a067291 */ /* 0x002fe2000f8e18ff */
[----:B--2---:R-:W-:Y:S11]  /*10f40*/  @P0 BRA `(.L_x_220) ;  /* 0x00000000000c0947 */ /* 0x004ff60003800000 */
[----:B------:R-:W-:Y:S04]  /*10f50*/  SHF.L.U32 R4, R0, 0x1f, RZ ;  /* 0x0000001f00047819 */ /* 0x000fe800000006ff */
[----:B------:R-:W1:Y:S02]  /*10f60*/  SYNCS.PHASECHK.TRANS64.TRYWAIT P0, [UR6], R4 ;  /* 0x00000004ff0075a7 */ /* 0x000e640008001106 */
[----:B-1----:R-:W-:Y:S05]  /*10f70*/  @!P0 BRA `(.L_x_221) ;  /* 0x0000001800148947 */ /* 0x002fea0003800000 */
.L_x_220:
[----:B------:R-:W-:Y:S01]  /*10f80*/  UISETP.NE.AND UP1, UPT, UR14, 0x1, UPT ;  /* 0x000000010e00788c */ /* 0x000fe2000bf25270 */
[----:B------:R-:W-:Y:S01]  /*10f90*/  PLOP3.LUT P0, PT, PT, PT, PT, 0x80, 0x8 ;  /* 0x000000000008781c */ /* 0x000fe20003f0f070 */
[----:B------:R-:W-:Y:S02]  /*10fa0*/  UIADD3 UR16, UPT, UPT, UR42, 0x1, URZ ;  /* 0x000000012a107890 */ /* 0x000fe4000fffe0ff */
[----:B------:R-:W-:Y:S02]  /*10fb0*/  ULEA UR32, UR42, UR13, 0x9 ;  /* 0x0000000d2a207291 */ /* 0x000fe4000f8e48ff */
[----:B------:R-:W-:Y:S01]  /*10fc0*/  UISETP.NE.AND UP2, UPT, UR16, 0x7, UPT ;  /* 0x000000071000788c */ /* 0x000fe2000bf45270 */
[----:B------:R-:W-:Y:S01]  /*10fd0*/  PLOP3.LUT P1, PT, PT, PT, UP1, 0x80, 0x8 ;  /* 0x000000000008781c */ /* 0x000fe20003f2f018 */
[----:B------:R-:W-:Y:S02]  /*10fe0*/  UIADD3 UR52, UPT, UPT, UR32, 0x2, URZ ;  /* 0x0000000220347890 */ /* 0x000fe4000fffe0ff */
[----:B------:R-:W-:Y:S02]  /*10ff0*/  USEL UR31, URZ, 0x1, UP2 ;  /* 0x00000001ff1f7887 */ /* 0x000fe40009000000 */
[----:B------:R-:W-:Y:S02]  /*11000*/  USEL UR16, UR16, URZ, UP2 ;  /* 0x000000ff10107287 */ /* 0x000fe40009000000 */
[----:B------:R-:W-:Y:S02]  /*11010*/  UIADD3 UR46, UPT, UPT, UR32, 0x4, URZ ;  /* 0x00000004202e7890 */ /* 0x000fe4000fffe0ff */
[----:B------:R-:W-:Y:S01]  /*11020*/  @UP1 ULEA UR30, UR16, UR4, 0x3 ;  /* 0x00000004101e1291 */ /* 0x000fe2000f8e18ff */
[----:B------:R-:W-:Y:S01]  /*11030*/  LOP3.LUT R0, R0, UR31, RZ, 0x3c, !PT ;  /* 0x0000001f00007c12 */ /* 0x000fe2000f8e3cff */
[----:B------:R-:W-:Y:S02]  /*11040*/  UIADD3 UR38, UPT, UPT, UR32, 0x6, URZ ;  /* 0x0000000620267890 */ /* 0x000fe4000fffe0ff */
[----:B------:R-:W-:Y:S01]  /*11050*/  UIADD3 UR6, UPT, UPT, UR6, 0x38, URZ ;  /* 0x0000003806067890 */ /* 0x000fe2000fffe0ff */
[----:B-1----:R-:W-:Y:S01]  /*11060*/  @P1 SHF.L.U32 R3, R0, 0x1f, RZ ;  /* 0x0000001f00031819 */ /* 0x002fe200000006ff */
[----:B------:R-:W-:Y:S02]  /*11070*/  UIADD3 UR15, UPT, UPT, UR15, 0x1, URZ ;  /* 0x000000010f0f7890 */ /* 0x000fe4000fffe0ff */
[----:B------:R-:W-:Y:S01]  /*11080*/  UIADD3 UR14, UPT, UPT, UR14, -0x1, URZ ;  /* 0xffffffff0e0e7890 */ /* 0x000fe2000fffe0ff */
[----:B------:R1:W2:Y:S01]  /*11090*/  @P1 SYNCS.PHASECHK.TRANS64.TRYWAIT P0, [UR30], R3 ;  /* 0x00000003ff0015a7 */ /* 0x0002a2000800111e */
[----:B------:R-:W-:Y:S02]  /*110a0*/  ULEA UR30, UR42, UR12, 0xa ;  /* 0x0000000c2a1e7291 */ /* 0x000fe4000f8e50ff */
[----:B------:R-:W-:Y:S02]  /*110b0*/  UISETP.NE.AND UP1, UPT, UR15, UR8, UPT ;  /* 0x000000080f00728c */ /* 0x000fe4000bf25270 */
[----:B------:R-:W-:Y:S02]  /*110c0*/  UIADD3 UR48, UPT, UPT, UR30, 0x2, URZ ;  /* 0x000000021e307890 */ /* 0x000fe4000fffe0ff */
[----:B------:R-:W-:Y:S02]  /*110d0*/  UIADD3 UR40, UPT, UPT, UR30, 0x4, URZ ;  /* 0x000000041e287890 */ /* 0x000fe4000fffe0ff */
[----:B------:R-:W-:Y:S01]  /*110e0*/  UIADD3 UR34, UPT, UPT, UR30, 0x6, URZ ;  /* 0x000000061e227890 */ /* 0x000fe2000fffe0ff */
[----:B------:R-:W-:Y:S01]  /*110f0*/  UMOV UR33, 0x40004040 ;  /* 0x4000404000217882 */ /* 0x000fe20000000000 */
[----:B------:R-:W-:Y:S01]  /*11100*/  UMOV UR31, 0x40004040 ;  /* 0x40004040001f7882 */ /* 0x000fe20000000000 */
[----:B------:R-:W-:Y:S01]  /*11110*/  UMOV UR53, 0x40004040 ;  /* 0x4000404000357882 */ /* 0x000fe20000000000 */
[----:B------:R1:W-:Y:S01]  /*11120*/  UTCHMMA.2CTA gdesc[UR30], gdesc[UR32], tmem[UR10], tmem[UR28], idesc[UR29], UP3 ;  /* 0x00ff1c201e0075ea */ /* 0x0003e20009a0000a */
[----:B------:R-:W-:Y:S01]  /*11130*/  UPLOP3.LUT UP3, UPT, UPT, UPT, UPT, 0x80, 0x8 ;  /* 0x000000000008789c */ /* 0x000fe20003f6f070 */
[----:B------:R-:W-:Y:S01]  /*11140*/  UMOV UR49, 0x40004040 ;  /* 0x4000404000317882 */ /* 0x000fe20000000000 */
[----:B------:R-:W-:Y:S01]  /*11150*/  UMOV UR47, 0x40004040 ;  /* 0x40004040002f7882 */ /* 0x000fe20000000000 */
[----:B------:R1:W-:Y:S01]  /*11160*/  UTCHMMA.2CTA gdesc[UR48], gdesc[UR52], tmem[UR10], tmem[UR26], idesc[UR27], UPT ;  /* 0x00ff1a34300075ea */ /* 0x0003e2000ba0000a */
[----:B------:R-:W-:Y:S01]  /*11170*/  UMOV UR41, 0x40004040 ;  /* 0x4000404000297882 */ /* 0x000fe20000000000 */
[----:B------:R-:W-:Y:S01]  /*11180*/  UMOV UR39, 0x40004040 ;  /* 0x4000404000277882 */ /* 0x000fe20000000000 */
[----:B------:R-:W-:Y:S01]  /*11190*/  UMOV UR35, 0x40004040 ;  /* 0x4000404000237882 */ /* 0x000fe20000000000 */
[----:B------:R1:W-:Y:S01]  /*111a0*/  UTCHMMA.2CTA gdesc[UR40], gdesc[UR46], tmem[UR10], tmem[UR24], idesc[UR25], UPT ;  /* 0x00ff182e280075ea */ /* 0x0003e2000ba0000a */
[----:B------:R1:W-:Y:S01]  /*111b0*/  UTCHMMA.2CTA gdesc[UR34], gdesc[UR38], tmem[UR10], tmem[UR22], idesc[UR23], UPT ;  /* 0x00ff1626220075ea */ /* 0x0003e2000ba0000a */
[----:B------:R1:W-:Y:S01]  /*111c0*/  UTCBAR.2CTA.MULTICAST [UR6], URZ, UR7 ;  /* 0x000000ff060073e9 */ /* 0x0003e20008200807 */
[----:B------:R-:W-:Y:S01]  /*111d0*/  UMOV UR42, UR16 ;  /* 0x00000010002a7c82 */ /* 0x000fe20008000000 */
[----:B------:R-:W-:Y:S05]  /*111e0*/  BRA.U UP1, `(.L_x_222) ;  /* 0xfffffffd01507547 */ /* 0x000fea000b83ffff */
[----:B------:R-:W-:Y:S05]  /*111f0*/  BRA.U UP0, `(.L_x_223) ;  /* 0x0000000100047547 */ /* 0x000fea000b800000 */
[----:B-1----:R-:W-:Y:S05]  /*11200*/  BPT.TRAP 0x1 ;  /* 0x000000040000795c */ /* 0x002fea0000300000 */
.L_x_223:
[----:B--2---:R-:W-:Y:S01]  /*11210*/  ELECT P0, URZ, PT ;  /* 0x0000000000ff782f */ /* 0x004fe20003800000 */
[----:B------:R-:W-:Y:S01]  /*11220*/  UIADD3 UR9, UPT, UPT, UR9, 0x140, URZ ;  /* 0x0000014009097890 */ /* 0x000fe2000fffe0ff */
[----:B------:R-:W-:-:S11]  /*11230*/  UMOV UR15, UR8 ;  /* 0x00000008000f7c82 */ /* 0x000fd60008000000 */
[----:B-1----:R-:W-:-:S04]  /*11240*/  @P0 LOP3.LUT R3, R9, 0xffff, RZ, 0xc0, !PT ;  /* 0x0000ffff09030812 */ /* 0x002fc800078ec0ff */
[----:B------:R-:W-:-:S13]  /*11250*/  @P0 R2UR UR6, R3 ;  /* 0x00000000030602ca */ /* 0x000fda00000e0000 */
[----:B------:R1:W-:Y:S01]  /*11260*/  UTCBAR.2CTA.MULTICAST [UR9], URZ, UR6 ;  /* 0x000000ff090073e9 */ /* 0x0003e20008200806 */
[----:B------:R-:W-:Y:S01]  /*11270*/  NOP ;  /* 0x0000000000007918 */ /* 0x000fe20000000000 */
.L_x_217:
[----:B------:R-:W-:-:S11]  /*11280*/  UISETP.GE.AND UP0, UPT, UR11, 0x1, UPT ;  /* 0x000000010b00788c */ /* 0x000fd6000bf06270 */
[----:B------:R-:W-:-:S04]  /*11290*/  @UP0 UIADD3 UR7, UPT, UPT, UR18, 0x1, URZ ;  /* 0x0000000112070890 */ /* 0x000fc8000fffe0ff */
[----:B------:R-:W-:-:S04]  /*112a0*/  @UP0 UISETP.NE.AND UP1, UPT, UR7, 0x4, UPT ;  /* 0x000000040700088c */ /* 0x000fc8000bf25270 */
[----:B-1----:R-:W-:Y:S02]  /*112b0*/  @UP0 USEL UR6, URZ, 0x1, UP1 ;  /* 0x00000001ff060887 */ /* 0x002fe40008800000 */
[----:B------:R-:W-:Y:S02]  /*112c0*/  @UP0 USEL UR18, UR7, URZ, UP1 ;  /* 0x000000ff07120287 */ /* 0x000fe40008800000 */
[----:B------:R-:W-:Y:S02]  /*112d0*/  @UP0 ULOP3.LUT UR19, UR19, UR6, URZ, 0x3c, !UPT ;  /* 0x0000000613130292 */ /* 0x000fe4000f8e3cff */
[----:B------:R-:W-:-:S09]  /*112e0*/  UISETP.NE.AND UP0, UPT, UR37, 0x8, UPT ;  /* 0x000000082500788c */ /* 0x000fd2000bf05270 */
[----:B------:R-:W-:Y:S05]  /*112f0*/  BRA.U UP0, `(.L_x_224) ;  /* 0x0000000100047547 */ /* 0x000fea000b800000 */
[----:B------:R-:W-:Y:S05]  /*11300*/  BPT.TRAP 0x1 ;  /* 0x000000040000795c */ /* 0x000fea0000300000 */
.L_x_224:
[----:B------:R-:W-:Y:S01]  /*11310*/  ULEA UR6, UR17, UR4, 0x3 ;  /* 0x0000000411067291 */ /* 0x000fe2000f8e18ff */
[----:B------:R-:W-:-:S08]  /*11320*/  SHF.L.U32 R4, R2, 0x1f, RZ ;  /* 0x0000001f02047819 */ /* 0x000fd000000006ff */
[----:B------:R-:W1:Y:S02]  /*11330*/  SYNCS.PHASECHK.TRANS64.TRYWAIT P0, [UR6+0x1a0], R4 ;  /* 0x0001a004ff0075a7 */ /* 0x000e640008001106 */
[----:B-1----:R-:W-:Y:S05]  /*11340*/  @!P0 BRA `(.L_x_225) ;  /* 0x0000001400388947 */ /* 0x002fea0003800000 */
.L_x_293:
[----:B------:R-:W-:-:S09]  /*11350*/  UIMAD UR7, UR17, 0x14, UR36 ;  /* 0x00000014110778a4 */ /* 0x000fd2000f8e0224 */
[----:B------:R-:W2:Y:S04]  /*11360*/  LDS R17, [UR7+0x8] ;  /* 0x00000807ff117984 */ /* 0x000ea80008000800 */
[----:B-1----:R-:W1:Y:S01]  /*11370*/  LDS R3, [UR7+0xc] ;  /* 0x00000c07ff037984 */ /* 0x002e620008000800 */
[----:B------:R-:W-:Y:S01]  /*11380*/  @!PT LDS RZ, [RZ] ;  /* 0x00000000fffff984 */ /* 0x000fe20000000800 */
[----:B------:R-:W-:Y:S01]  /*11390*/  @!PT LDS RZ, [RZ] ;  /* 0x00000000fffff984 */ /* 0x000fe20000000800 */
[----:B------:R-:W-:Y:S01]  /*113a0*/  @!PT LDS RZ, [RZ] ;  /* 0x00000000fffff984 */ /* 0x000fe20000000800 */
[----:B------:R-:W-:Y:S01]  /*113b0*/  @!PT LDS RZ, [RZ] ;  /* 0x00000000fffff984 */ /* 0x000fe20000000800 */
[----:B------:R3:W-:Y:S06]  /*113c0*/  MEMBAR.ALL.CTA ;  /* 0x0000000000007992 */ /* 0x0007ec0000008000 */
[----:B---3--:R-:W3:Y:S01]  /*113d0*/  FENCE.VIEW.ASYNC.S ;  /* 0x00000000000073c6 */ /* 0x008ee20000000000 */
[----:B------:R-:W-:Y:S05]  /*113e0*/  BRA.U UP0, `(.L_x_226) ;  /* 0x0000000100047547 */ /* 0x000fea000b800000 */
[----:B------:R-:W-:Y:S05]  /*113f0*/  BPT.TRAP 0x1 ;  /* 0x000000040000795c */ /* 0x000fea0000300000 */
.L_x_226:
[----:B------:R-:W-:Y:S01]  /*11400*/  UIADD3 UR6, UPT, UPT, UR6, 0x1e0, URZ ;  /* 0x000001e006067890 */ /* 0x000fe2000fffe0ff */
[----:B-1----:R-:W-:Y:S01]  /*11410*/  ISETP.NE.AND P0, PT, R3, RZ, PT ;  /* 0x000000ff0300720c */ /* 0x002fe20003f05270 */
[----:B------:R-:W-:Y:S02]  /*11420*/  UIADD3 UR17, UPT, UPT, UR17, 0x1, URZ ;  /* 0x0000000111117890 */ /* 0x000fe4000fffe0ff */
[----:B------:R-:W-:Y:S02]  /*11430*/  UPRMT UR6, UR5, 0x654, UR6 ;  /* 0x0000065405067896 */ /* 0x000fe40008000006 */
[----:B------:R-:W-:-:S04]  /*11440*/  UISETP.NE.AND UP0, UPT, UR17, 0x8, UPT ;  /* 0x000000081100788c */ /* 0x000fc8000bf05270 */
[----:B------:R-:W-:-:S03]  /*11450*/  USEL UR17, UR17, URZ, UP0 ;  /* 0x000000ff11117287 */ /* 0x000fc60008000000 */
[----:B---3--:R-:W-:Y:S01]  /*11460*/  SYNCS.ARRIVE.TRANS64.RED.A1T0 RZ, [UR6], RZ ;  /* 0x000000ffffff79a7 */ /* 0x008fe20008100406 */
[----:B------:R-:W-:-:S06]  /*11470*/  USEL UR6, URZ, 0x1, UP0 ;  /* 0x00000001ff067887 */ /* 0x000fcc0008000000 */
[----:B------:R-:W-:Y:S01]  /*11480*/  LOP3.LUT R2, R2, UR6, RZ, 0x3c, !PT ;  /* 0x0000000602027c12 */ /* 0x000fe2000f8e3cff */
[----:B------:R-:W-:Y:S06]  /*11490*/  @P0 BRA `(.L_x_227) ;  /* 0xfffffff800000947 */ /* 0x000fec000383ffff */
[----:B------:R-:W1:Y:S01]  /*114a0*/  S2UR UR5, SR_CgaCtaId ;  /* 0x00000000000579c3 */ /* 0x000e620000008800 */
[----:B------:R-:W-:Y:S01]  /*114b0*/  ELECT P0, URZ, PT ;  /* 0x0000000000ff782f */ /* 0x000fe20003800000 */
[----:B------:R-:W-:Y:S01]  /*114c0*/  HFMA2 R0, -RZ, RZ, 0, 5.9604644775390625e-08 ;  /* 0x00000001ff007431 */ /* 0x000fe200000001ff */
[----:B------:R-:W-:-:S05]  /*114d0*/  UMOV UR6, 0x40 ;  /* 0x0000004000067882 */ /* 0x000fca0000000000 */
[----:B------:R-:W-:Y:S01]  /*114e0*/  UVIRTCOUNT.DEALLOC.SMPOOL 0x80 ;  /* 0x000000800000784c */ /* 0x000fe20000000000 */
[----:B------:R-:W-:Y:S02]  /*114f0*/  UISETP.NE.AND UP2, UPT, UR44, URZ, UPT ;  /* 0x000000ff2c00728c */ /* 0x000fe4000bf45270 */
[----:B-1----:R-:W-:-:S09]  /*11500*/  ULEA UR5, UR5, UR6, 0x18 ;  /* 0x0000000605057291 */ /* 0x002fd2000f8ec0ff */
[----:B------:R1:W-:Y:S01]  /*11510*/  @P0 STS.U8 [UR5+0x1c], R0 ;  /* 0x00001c00ff000988 */ /* 0x0003e20008000005 */
[----:B------:R-:W-:Y:S05]  /*11520*/  BRA.U UP2, `(.L_x_228) ;  /* 0x0000000102d47547 */ /* 0x000fea000b800000 */
[----:B------:R-:W-:-:S04]  /*11530*/  UISETP.NE.AND UP0, UPT, UR37, URZ, UPT ;  /* 0x000000ff2500728c */ /* 0x000fc8000bf05270 */
[----:B------:R-:W-:-:S09]  /*11540*/  UISETP.NE.AND UP0, UPT, UR21, 0x4, !UP0 ;  /* 0x000000041500788c */ /* 0x000fd2000c705270 */
[----:B------:R-:W-:Y:S05]  /*11550*/  BRA.U UP0, `(.L_x_229) ;  /* 0x0000000100047547 */ /* 0x000fea000b800000 */
[----:B------:R-:W-:Y:S05]  /*11560*/  BPT.TRAP 0x1 ;  /* 0x000000040000795c */ /* 0x000fea0000300000 */
.L_x_229:
[----:B------:R-:W-:Y:S01]  /*11570*/  ULEA UR6, UR18, UR4, 0x3 ;  /* 0x0000000412067291 */ /* 0x000fe2000f8e18ff */
[----:B------:R-:W-:Y:S01]  /*11580*/  MOV R3, UR19 ;  /* 0x0000001300037c02 */ /* 0x000fe20008000f00 */
[----:B------:R-:W-:-:S03]  /*11590*/  UIADD3 UR18, UPT, UPT, UR18, 0x1, URZ ;  /* 0x0000000112127890 */ /* 0x000fc6000fffe0ff */
[----:B------:R-:W-:-:S04]  /*115a0*/  SHF.L.U32 R3, R3, 0x1f, RZ ;  /* 0x0000001f03037819 */ /* 0x000fc800000006ff */
[----:B------:R-:W3:Y:S02]  /*115b0*/  SYNCS.PHASECHK.TRANS64.TRYWAIT P0, [UR6+0x160], R3 ;  /* 0x00016003ff0075a7 */ /* 0x000ee40008001106 */
[----:B---3--:R-:W-:Y:S05]  /*115c0*/  @!P0 BRA `(.L_x_230) ;  /* 0x0000001000b08947 */ /* 0x008fea0003800000 */
.L_x_295:
[----:B------:R-:W-:Y:S05]  /*115d0*/  BRA.U UP0, `(.L_x_231) ;  /* 0x0000000100047547 */ /* 0x000fea000b800000 */
[----:B------:R-:W-:Y:S05]  /*115e0*/  BPT.TRAP 0x1 ;  /* 0x000000040000795c */ /* 0x000fea0000300000 */
.L_x_231:
[----:B------:R-:W-:-:S04]  /*115f0*/  UISETP.NE.AND UP1, UPT, UR18, 0x4, UPT ;  /* 0x000000041200788c */ /* 0x000fc8000bf25270 */
[----:B------:R-:W-:Y:S02]  /*11600*/  USEL UR8, URZ, 0x1, UP1 ;  /* 0x00000001ff087887 */ /* 0x000fe40008800000 */
[----:B------:R-:W-:Y:S02]  /*11610*/  USEL UR6, UR18, URZ, UP1 ;  /* 0x000000ff12067287 */ /* 0x000fe40008800000 */
[----:B------:R-:W-:Y:S02]  /*11620*/  ULOP3.LUT UR8, UR19, UR8, URZ, 0x3c, !UPT ;  /* 0x0000000813087292 */ /* 0x000fe4000f8e3cff */
[----:B------:R-:W-:Y:S02]  /*11630*/  ULEA UR7, UR6, UR4, 0x3 ;  /* 0x0000000406077291 */ /* 0x000fe4000f8e18ff */
[----:B------:R-:W-:Y:S02]  /*11640*/  UIADD3 UR6, UPT, UPT, UR6, 0x1, URZ ;  /* 0x0000000106067890 */ /* 0x000fe4000fffe0ff */
[----:B-1----:R-:W-:-:S04]  /*11650*/  MOV R3, UR8 ;  /* 0x0000000800037c02 */ /* 0x002fc80008000f00 */
[----:B------:R-:W-:-:S04]  /*11660*/  SHF.L.U32 R3, R3, 0x1f, RZ ;  /* 0x0000001f03037819 */ /* 0x000fc800000006ff */
[----:B------:R-:W1:Y:S02]  /*11670*/  SYNCS.PHASECHK.TRANS64.TRYWAIT P0, [UR7+0x160], R3 ;  /* 0x00016003ff0075a7 */ /* 0x000e640008001107 */
[----:B-1----:R-:W-:Y:S05]  /*11680*/  @!P0 BRA `(.L_x_232) ;  /* 0x0000001000988947 */ /* 0x002fea0003800000 */
.L_x_297:
[----:B------:R-:W-:Y:S05]  /*11690*/  BRA.U UP0, `(.L_x_233) ;  /* 0x0000000100047547 */ /* 0x000fea000b800000 */
[----:B------:R-:W-:Y:S05]  /*116a0*/  BPT.TRAP 0x1 ;  /* 0x000000040000795c */ /* 0x000fea0000300000 */
.L_x_233:
        /* <DEDUP_REMOVED lines=10> */
.L_x_299:
[----:B------:R-:W-:Y:S05]  /*11750*/  BRA.U UP0, `(.L_x_235) ;  /* 0x0000000100047547 */ /* 0x000fea000b800000 */
[----:B------:R-:W-:Y:S05]  /*11760*/  BPT.TRAP 0x1 ;  /* 0x000000040000795c */ /* 0x000fea0000300000 */
.L_x_235:
[----:B------:R-:W-:-:S04]  /*11770*/  UISETP.NE.AND UP0, UPT, UR6, 0x4, UPT ;  /* 0x000000040600788c */ /* 0x000fc8000bf05270 */
[----:B------:R-:W-:Y:S02]  /*11780*/  USEL UR7, URZ, 0x1, UP0 ;  /* 0x00000001ff077887 */ /* 0x000fe40008000000 */
[----:B------:R-:W-:Y:S02]  /*11790*/  USEL UR6, UR6, URZ, UP0 ;  /* 0x000000ff06067287 */ /* 0x000fe40008000000 */
[----:B------:R-:W-:Y:S02]  /*117a0*/  ULOP3.LUT UR7, UR8, UR7, URZ, 0x3c, !UPT ;  /* 0x0000000708077292 */ /* 0x000fe4000f8e3cff */
[----:B------:R-:W-:-:S04]  /*117b0*/  ULEA UR6, UR6, UR4, 0x3 ;  /* 0x0000000406067291 */ /* 0x000fc8000f8e18ff */
[----:B------:R-:W-:Y:S02]  /*117c0*/  IMAD.U32 R2, RZ, RZ, UR7 ;  /* 0x00000007ff027e24 */ /* 0x000fe4000f8e00ff */
[----:B-1----:R-:W-:-:S03]  /*117d0*/  MOV R0, UR6 ;  /* 0x0000000600007c02 */ /* 0x002fc60008000f00 */
[----:B------:R-:W-:-:S04]  /*117e0*/  SHF.L.U32 R3, R2, 0x1f, RZ ;  /* 0x0000001f02037819 */ /* 0x000fc800000006ff */
[----:B------:R1:W3:Y:S03]  /*117f0*/  SYNCS.PHASECHK.TRANS64.TRYWAIT P0, [R0+URZ+0x160], R3 ;  /* 0x00016003000075a7 */ /* 0x0002e600080011ff */
[----:B---3--:R-:W-:Y:S05]  /*11800*/  @!P0 NANOSLEEP.SYNCS 0x989680 ;  /* 0x009896800000895d */ /* 0x008fea0003900000 */
[----:B------:R-:W3:Y:S02]  /*11810*/  @!P0 SYNCS.PHASECHK.TRANS64 P0, [R0+URZ+0x160], R3 ;  /* 0x00016003000085a7 */ /* 0x000ee400080010ff */
[----:B---3--:R-:W-:Y:S05]  /*11820*/  @P0 BRA `(.L_x_236) ;  /* 0x0000000000200947 */ /* 0x008fea0003800000 */
.L_x_237:
[----:B---3--:R3:W4:Y:S02]  /*11830*/  SYNCS.PHASECHK.TRANS64.TRYWAIT P0, [R0+URZ+0x160], R3 ;  /* 0x00016003000075a7 */ /* 0x00872400080011ff */
[----:B----4-:R-:W-:Y:S05]  /*11840*/  @!P0 NANOSLEEP.SYNCS 0x989680 ;  /* 0x009896800000895d */ /* 0x010fea0003900000 */
[----:B------:R-:W4:Y:S02]  /*11850*/  @!P0 SYNCS.PHASECHK.TRANS64 P0, [R0+URZ+0x160], R3 ;  /* 0x00016003000085a7 */ /* 0x000f2400080010ff */
[----:B----4-:R-:W-:Y:S05]  /*11860*/  @!P0 BRA `(.L_x_237) ;  /* 0xfffffffc00f08947 */ /* 0x010fea000383ffff */
[----:B------:R-:W-:Y:S05]  /*11870*/  BRA `(.L_x_236) ;  /* 0x00000000000c7947 */ /* 0x000fea0003800000 */
.L_x_228:
[----:B------:R-:W-:-:S04]  /*11880*/  UIADD3 UR6, UPT, UPT, UR4, 0x190, URZ ;  /* 0x0000019004067890 */ /* 0x000fc8000fffe0ff */
[----:B------:R-:W-:-:S09]  /*11890*/  UPRMT UR6, UR43, 0x654, UR6 ;  /* 0x000006542b067896 */ /* 0x000fd20008000006 */
[----:B------:R-:W-:Y:S03]  /*118a0*/  SYNCS.ARRIVE.TRANS64.RED.A1T0 RZ, [UR6], RZ ;  /* 0x000000ffffff79a7 */ /* 0x000fe60008100406 */
.L_x_236:
[----:B-1-3--:R-:W-:Y:S01]  /*118b0*/  SHF.L.U32 R3, RZ, 0x1f, RZ ;  /* 0x0000001fff037819 */ /* 0x00afe200000006ff */
[----:B------:R-:W-:Y:S01]  /*118c0*/  UIADD3 UR6, UPT, UPT, UR4, 0x190, URZ ;  /* 0x0000019004067890 */ /* 0x000fe2000fffe0ff */
[----:B------:R-:W-:Y:S02]  /*118d0*/  PLOP3.LUT P0, PT, PT, PT, UP2, 0x80, 0x8 ;  /* 0x000000000008781c */ /* 0x000fe40003f0f028 */
[----:B------:R-:W1:Y:S02]  /*118e0*/  SYNCS.PHASECHK.TRANS64.TRYWAIT P1, [UR4+0x190], R3 ;  /* 0x00019003ff0075a7 */ /* 0x000e640008021104 */
[----:B-1----:R-:W-:Y:S09]  /*118f0*/  @!P1 BRA `(.L_x_238) ;  /* 0x00000010002c9947 */ /* 0x002ff20003800000 */
.L_x_301:
[----:B------:R-:W-:Y:S01]  /*11900*/  @!UP2 UPRMT UR6, UR43, 0x654, UR6 ;  /* 0x000006542b06a896 */ /* 0x000fe20008000006 */
[----:B------:R-:W-:Y:S01]  /*11910*/  UMOV UR8, 0xffff ;  /* 0x0000ffff00087882 */ /* 0x000fe20000000000 */
[----:B------:R-:W-:-:S07]  /*11920*/  UMOV UR4, 0x1 ;  /* 0x0000000100047882 */ /* 0x000fce0000000000 */
[----:B------:R-:W-:Y:S01]  /*11930*/  @!P0 SYNCS.ARRIVE.TRANS64.RED.A1T0 RZ, [UR6], RZ ;  /* 0x000000ffffff89a7 */ /* 0x000fe20008100406 */
[----:B------:R-:W-:Y:S01]  /*11940*/  NOP ;  /* 0x0000000000007918 */ /* 0x000fe20000000000 */
[----:B-1----:R-:W1:Y:S01]  /*11950*/  LDS R0, [UR5+0x14] ;  /* 0x00001405ff007984 */ /* 0x002e620008000800 */
[----:B------:R-:W-:-:S04]  /*11960*/  ULOP3.LUT UR6, UR20, 0xffff, URZ, 0xc0, !UPT ;  /* 0x0000ffff14067892 */ /* 0x000fc8000f8ec0ff */
[----:B------:R-:W-:-:S04]  /*11970*/  USHF.R.U32.HI UR6, URZ, 0x5, UR6 ;  /* 0x00000005ff067899 */ /* 0x000fc80008011606 */
[----:B------:R-:W-:Y:S02]  /*11980*/  USHF.L.U32 UR8, UR8, UR6, URZ ;  /* 0x0000000608087299 */ /* 0x000fe400080006ff */
[----:B------:R-:W-:-:S04]  /*11990*/  USHF.L.U32 UR4, UR4, UR6, URZ ;  /* 0x0000000604047299 */ /* 0x000fc800080006ff */
[----:B-1----:R-:W-:-:S04]  /*119a0*/  LOP3.LUT R0, R0, UR8, RZ, 0xc0, !PT ;  /* 0x0000000800007c12 */ /* 0x002fc8000f8ec0ff */
[----:B------:R-:W-:-:S13]  /*119b0*/  ISETP.NE.AND P0, PT, R0, UR8, PT ;  /* 0x0000000800007c0c */ /* 0x000fda000bf05270 */
[----:B------:R-:W-:Y:S05]  /*119c0*/  @P0 BRA `(.L_x_239) ;  /* 0x0000000000580947 */ /* 0x000fea0003800000 */
[----:B------:R-:W1:Y:S02]  /*119d0*/  LDS R0, [UR5+0x18] ;  /* 0x00001805ff007984 */ /* 0x000e640008000800 */
[----:B-1----:R-:W-:-:S04]  /*119e0*/  LOP3.LUT R0, R0, UR4, RZ, 0xc0, !PT ;  /* 0x0000000400007c12 */ /* 0x002fc8000f8ec0ff */
[----:B------:R-:W-:-:S13]  /*119f0*/  ISETP.NE.AND P0, PT, R0, UR4, PT ;  /* 0x0000000400007c0c */ /* 0x000fda000bf05270 */
[----:B------:R-:W-:Y:S05]  /*11a00*/  @P0 BRA `(.L_x_240) ;  /* 0x00000000003c0947 */ /* 0x000fea0003800000 */
[----:B------:R-:W1:Y:S01]  /*11a10*/  S2R R2, SR_LANEID ;  /* 0x0000000000027919 */ /* 0x000e620000000000 */
[----:B------:R-:W-:Y:S01]  /*11a20*/  ULOP3.LUT UR8, URZ, UR8, URZ, 0x33, !UPT ;  /* 0x00000008ff087292 */ /* 0x000fe2000f8e33ff */
[----:B------:R-:W-:Y:S01]  /*11a30*/  LOP3.LUT R4, RZ, UR4, RZ, 0x33, !PT ;  /* 0x00000004ff047c12 */ /* 0x000fe2000f8e33ff */
[----:B------:R-:W-:Y:S02]  /*11a40*/  VOTEU.ANY UR7, UPT, PT ;  /* 0x0000000000077886 */ /* 0x000fe400038e0100 */
[----:B------:R-:W-:Y:S01]  /*11a50*/  UFLO.U32 UR7, UR7 ;  /* 0x00000007000772bd */ /* 0x000fe200080e0000 */
[----:B------:R-:W3:Y:S01]  /*11a60*/  REDUX UR4, R4 ;  /* 0x00000000040473c4 */ /* 0x000ee20000000000 */
[----:B------:R-:W-:-:S06]  /*11a70*/  IMAD.U32 R0, RZ, RZ, UR8 ;  /* 0x00000008ff007e24 */ /* 0x000fcc000f8e00ff */
[----:B------:R4:W-:Y:S01]  /*11a80*/  UTCATOMSWS.AND URZ, UR8 ;  /* 0x0000000800ff79e3 */ /* 0x0009e20008000000 */
[----:B------:R-:W5:Y:S01]  /*11a90*/  REDUX UR6, R0 ;  /* 0x00000000000673c4 */ /* 0x000f620000000000 */
[----:B-1----:R-:W-:Y:S01]  /*11aa0*/  ISETP.EQ.U32.AND P0, PT, R2, UR7, PT ;  /* 0x0000000702007c0c */ /* 0x002fe2000bf02070 */
[----:B---3--:R-:W-:Y:S01]  /*11ab0*/  IMAD.U32 R2, RZ, RZ, UR4 ;  /* 0x00000004ff027e24 */ /* 0x008fe2000f8e00ff */
[----:B-----5:R-:W-:-:S11]  /*11ac0*/  MOV R3, UR6 ;  /* 0x0000000600037c02 */ /* 0x020fd60008000f00 */
[----:B------:R4:W-:Y:S04]  /*11ad0*/  @P0 ATOMS.AND RZ, [UR5+0x14], R3 ;  /* 0x00001403ffff098c */ /* 0x0009e8000a800005 */
[----:B------:R4:W-:Y:S01]  /*11ae0*/  @P0 ATOMS.AND RZ, [UR5+0x18], R2 ;  /* 0x00001802ffff098c */ /* 0x0009e2000a800005 */
[----:B------:R-:W-:Y:S05]  /*11af0*/  BRA `(.L_x_241) ;  /* 0x0000000000147947 */ /* 0x000fea0003800000 */
.L_x_240:
[----:B------:R-:W-:Y:S02]  /*11b00*/  MOV R2, 0x11b20 ;  /* 0x00011b2000027802 */ /* 0x000fe40000000f00 */
[----:B--2---:R-:W-:Y:S05]  /*11b10*/  CALL.REL.NOINC `($__internal_0_$__cuda_sm10x_tcgen05_guardrail_trap_col_being_dealloced_not_returned_by_alloc) ;  /* 0x0000000c00bc7944 */ /* 0x004fea0003c00000 */
[----:B------:R-:W-:Y:S05]  /*11b20*/  BRA `(.L_x_241) ;  /* 0x0000000000087947 */ /* 0x000fea0003800000 */
.L_x_239:
[----:B------:R-:W-:Y:S02]  /*11b30*/  MOV R2, 0x11b50 ;  /* 0x00011b5000027802 */ /* 0x000fe40000000f00 */
[----:B--2---:R-:W-:Y:S05]  /*11b40*/  CALL.REL.NOINC `($__internal_2_$__cuda_sm10x_tcgen05_guardrail_trap_unallocated_columns_being_dealloced) ;  /* 0x0000000c00c87944 */ /* 0x004fea0003c00000 */
.L_x_241:
[----:B------:R-:W-:Y:S01]  /*11b50*/  NOP ;  /* 0x0000000000007918 */ /* 0x000fe20000000000 */
[----:B----4-:R-:W-:Y:S05]  /*11b60*/  EXIT ;  /* 0x000000000000794d */ /* 0x010fea0003800000 */
.L_x_34:
[----:B------:R-:W-:-:S07]  /*11b70*/  MOV R0, UR9 ;  /* 0x0000000900007c02 */ /* 0x000fce0008000f00 */
.L_x_242:
[----:B-1----:R1:W3:Y:S02]  /*11b80*/  SYNCS.PHASECHK.TRANS64.TRYWAIT P0, [R0+URZ+0x38], R3 ;  /* 0x00003803000075a7 */ /* 0x0022e400080011ff */
[----:B---3--:R-:W-:Y:S05]  /*11b90*/  @!P0 NANOSLEEP.SYNCS 0x989680 ;  /* 0x009896800000895d */ /* 0x008fea0003900000 */
[----:B------:R-:W3:Y:S02]  /*11ba0*/  @!P0 SYNCS.PHASECHK.TRANS64 P0, [R0+URZ+0x38], R3 ;  /* 0x00003803000085a7 */ /* 0x000ee400080010ff */
[----:B---3--:R-:W-:Y:S05]  /*11bb0*/  @!P0 BRA `(.L_x_242) ;  /* 0xfffffffc00f08947 */ /* 0x008fea000383ffff */
[----:B------:R-:W-:Y:S05]  /*11bc0*/  BRA `(.L_x_33) ;  /* 0xffffff28000c7947 */ /* 0x000fea000383ffff */
.L_x_41:
[----:B-1----:R-:W-:-:S07]  /*11bd0*/  MOV R0, UR9 ;  /* 0x0000000900007c02 */ /* 0x002fce0008000f00 */
.L_x_243:
[----:B-1----:R1:W2:Y:S02]  /*11be0*/  SYNCS.PHASECHK.TRANS64.TRYWAIT P0, [R0+URZ+0x38], R3 ;  /* 0x00003803000075a7 */ /* 0x0022a400080011ff */
[----:B--2---:R-:W-:Y:S05]  /*11bf0*/  @!P0 NANOSLEEP.SYNCS 0x989680 ;  /* 0x009896800000895d */ /* 0x004fea0003900000 */
[----:B------:R-:W2:Y:S02]  /*11c00*/  @!P0 SYNCS.PHASECHK.TRANS64 P0, [R0+URZ+0x38], R3 ;  /* 0x00003803000085a7 */ /* 0x000ea400080010ff */
[----:B--2---:R-:W-:Y:S05]  /*11c10*/  @!P0 BRA `(.L_x_243) ;  /* 0xfffffffc00f08947 */ /* 0x004fea000383ffff */
[----:B------:R-:W-:Y:S05]  /*11c20*/  BRA `(.L_x_40) ;  /* 0xffffff2800ac7947 */ /* 0x000fea000383ffff */
.L_x_47:
[----:B------:R-:W-:-:S07]  /*11c30*/  MOV R0, UR4 ;  /* 0x0000000400007c02 */ /* 0x000fce0008000f00 */
.L_x_244:
[----:B-1----:R1:W2:Y:S02]  /*11c40*/  SYNCS.PHASECHK.TRANS64.TRYWAIT P0, [R0+URZ+0x1a0], R3 ;  /* 0x0001a003000075a7 */ /* 0x0022a400080011ff */
[----:B--2---:R-:W-:Y:S05]  /*11c50*/  @!P0 NANOSLEEP.SYNCS 0x989680 ;  /* 0x009896800000895d */ /* 0x004fea0003900000 */
[----:B------:R-:W2:Y:S02]  /*11c60*/  @!P0 SYNCS.PHASECHK.TRANS64 P0, [R0+URZ+0x1a0], R3 ;  /* 0x0001a003000085a7 */ /* 0x000ea400080010ff */
[----:B--2---:R-:W-:Y:S05]  /*11c70*/  @!P0 BRA `(.L_x_244) ;  /* 0xfffffffc00f08947 */ /* 0x004fea000383ffff */
[----:B------:R-:W-:Y:S05]  /*11c80*/  BRA `(.L_x_245) ;  /* 0xffffff2c00387947 */ /* 0x000fea000383ffff */
.L_x_50:
[----:B------:R-:W-:-:S07]  /*11c90*/  MOV R0, UR4 ;  /* 0x0000000400007c02 */ /* 0x000fce0008000f00 */
.L_x_246:
[----:B-1----:R1:W2:Y:S02]  /*11ca0*/  SYNCS.PHASECHK.TRANS64.TRYWAIT P0, [R0+URZ], R3 ;  /* 0x00000003000075a7 */ /* 0x0022a400080011ff */
[----:B--2---:R-:W-:Y:S05]  /*11cb0*/  @!P0 NANOSLEEP.SYNCS 0x989680 ;  /* 0x009896800000895d */ /* 0x004fea0003900000 */
[----:B------:R-:W2:Y:S02]  /*11cc0*/  @!P0 SYNCS.PHASECHK.TRANS64 P0, [R0+URZ], R3 ;  /* 0x00000003000085a7 */ /* 0x000ea400080010ff */
[----:B--2---:R-:W-:Y:S05]  /*11cd0*/  @!P0 BRA `(.L_x_246) ;  /* 0xfffffffc00f08947 */ /* 0x004fea000383ffff */
[----:B------:R-:W-:Y:S05]  /*11ce0*/  BRA `(.L_x_247) ;  /* 0xffffff2c00a07947 */ /* 0x000fea000383ffff */
.L_x_51:
[----:B------:R-:W-:-:S07]  /*11cf0*/  MOV R0, UR4 ;  /* 0x0000000400007c02 */ /* 0x000fce0008000f00 */
.L_x_248:
[----:B-1----:R1:W2:Y:S02]  /*11d00*/  SYNCS.PHASECHK.TRANS64.TRYWAIT P0, [R0+URZ], R3 ;  /* 0x00000003000075a7 */ /* 0x0022a400080011ff */
[----:B--2---:R-:W-:Y:S05]  /*11d10*/  @!P0 NANOSLEEP.SYNCS 0x989680 ;  /* 0x009896800000895d */ /* 0x004fea0003900000 */
[----:B------:R-:W2:Y:S02]  /*11d20*/  @!P0 SYNCS.PHASECHK.TRANS64 P0, [R0+URZ], R3 ;  /* 0x00000003000085a7 */ /* 0x000ea400080010ff */
[----:B--2---:R-:W-:Y:S05]  /*11d30*/  @!P0 BRA `(.L_x_248) ;  /* 0xfffffffc00f08947 */ /* 0x004fea000383ffff */
[----:B------:R-:W-:Y:S05]  /*11d40*/  BRA `(.L_x_249) ;  /* 0xffffff2c00ac7947 */ /* 0x000fea000383ffff */
.L_x_52:
[----:B------:R-:W-:-:S07]  /*11d50*/  MOV R0, UR4 ;  /* 0x0000000400007c02 */ /* 0x000fce0008000f00 */
.L_x_250:
[----:B-1----:R1:W2:Y:S02]  /*11d60*/  SYNCS.PHASECHK.TRANS64.TRYWAIT P0, [R0+URZ], R3 ;  /* 0x00000003000075a7 */ /* 0x0022a400080011ff */
[----:B--2---:R-:W-:Y:S05]  /*11d70*/  @!P0 NANOSLEEP.SYNCS 0x989680 ;  /* 0x009896800000895d */ /* 0x004fea0003900000 */
[----:B------:R-:W2:Y:S02]  /*11d80*/  @!P0 SYNCS.PHASECHK.TRANS64 P0, [R0+URZ], R3 ;  /* 0x00000003000085a7 */ /* 0x000ea400080010ff */
[----:B--2---:R-:W-:Y:S05]  /*11d90*/  @!P0 BRA `(.L_x_250) ;  /* 0xfffffffc00f08947 */ /* 0x004fea000383ffff */
[----:B------:R-:W-:Y:S05]  /*11da0*/  BRA `(.L_x_251) ;  /* 0xffffff2c00b87947 */ /* 0x000fea000383ffff */
.L_x_53:
[----:B------:R-:W-:-:S07]  /*11db0*/  MOV R0, UR4 ;  /* 0x0000000400007c02 */ /* 0x000fce0008000f00 */
.L_x_252:
[----:B-1----:R1:W2:Y:S02]  /*11dc0*/  SYNCS.PHASECHK.TRANS64.TRYWAIT P0, [R0+URZ], R3 ;  /* 0x00000003000075a7 */ /* 0x0022a400080011ff */
[----:B--2---:R-:W-:Y:S05]  /*11dd0*/  @!P0 NANOSLEEP.SYNCS 0x989680 ;  /* 0x009896800000895d */ /* 0x004fea0003900000 */
[----:B------:R-:W2:Y:S02]  /*11de0*/  @!P0 SYNCS.PHASECHK.TRANS64 P0, [R0+URZ], R3 ;  /* 0x00000003000085a7 */ /* 0x000ea400080010ff */
[----:B--2---:R-:W-:Y:S05]  /*11df0*/  @!P0 BRA `(.L_x_252) ;  /* 0xfffffffc00f08947 */ /* 0x004fea000383ffff */
[----:B------:R-:W-:Y:S05]  /*11e00*/  BRA `(.L_x_253) ;  /* 0xffffff2c00c47947 */ /* 0x000fea000383ffff */
.L_x_54:
[----:B------:R-:W-:-:S07]  /*11e10*/  MOV R0, UR4 ;  /* 0x0000000400007c02 */ /* 0x000fce0008000f00 */
.L_x_254:
[----:B-1----:R1:W2:Y:S02]  /*11e20*/  SYNCS.PHASECHK.TRANS64.TRYWAIT P0, [R0+URZ], R3 ;  /* 0x00000003000075a7 */ /* 0x0022a400080011ff */
[----:B--2---:R-:W-:Y:S05]  /*11e30*/  @!P0 NANOSLEEP.SYNCS 0x989680 ;  /* 0x009896800000895d */ /* 0x004fea0003900000 */
[----:B------:R-:W2:Y:S02]  /*11e40*/  @!P0 SYNCS.PHASECHK.TRANS64 P0, [R0+URZ], R3 ;  /* 0x00000003000085a7 */ /* 0x000ea400080010ff */
[----:B--2---:R-:W-:Y:S05]  /*11e50*/  @!P0 BRA `(.L_x_254) ;  /* 0xfffffffc00f08947 */ /* 0x004fea000383ffff */
[----:B------:R-:W-:Y:S05]  /*11e60*/  BRA `(.L_x_255) ;  /* 0xffffff2c00d07947 */ /* 0x000fea000383ffff */
.L_x_55:
[----:B------:R-:W-:-:S07]  /*11e70*/  MOV R0, UR4 ;  /* 0x0000000400007c02 */ /* 0x000fce0008000f00 */
.L_x_256:
[----:B-1----:R1:W2:Y:S02]  /*11e80*/  SYNCS.PHASECHK.TRANS64.TRYWAIT P0, [R0+URZ], R3 ;  /* 0x00000003000075a7 */ /* 0x0022a400080011ff */
[----:B--2---:R-:W-:Y:S05]  /*11e90*/  @!P0 NANOSLEEP.SYNCS 0x989680 ;  /* 0x009896800000895d */ /* 0x004fea0003900000 */
[----:B------:R-:W2:Y:S02]  /*11ea0*/  @!P0 SYNCS.PHASECHK.TRANS64 P0, [R0+URZ], R3 ;  /* 0x00000003000085a7 */ /* 0x000ea400080010ff */
[----:B--2---:R-:W-:Y:S05]  /*11eb0*/  @!P0 BRA `(.L_x_256) ;  /* 0xfffffffc00f08947 */ /* 0x004fea000383ffff */
[----:B------:R-:W-:Y:S05]  /*11ec0*/  BRA `(.L_x_257) ;  /* 0xffffff2c00dc7947 */ /* 0x000fea000383ffff */
.L_x_70:
[----:B------:R-:W-:-:S07]  /*11ed0*/  MOV R17, UR4 ;  /* 0x0000000400117c02 */ /* 0x000fce0008000f00 */
.L_x_258:
[----:B--2---:R2:W3:Y:S02]  /*11ee0*/  SYNCS.PHASECHK.TRANS64.TRYWAIT P0, [R17+URZ+0x100], R16 ;  /* 0x00010010110075a7 */ /* 0x0044e400080011ff */
[----:B---3--:R-:W-:Y:S05]  /*11ef0*/  @!P0 NANOSLEEP.SYNCS 0x989680 ;  /* 0x009896800000895d */ /* 0x008fea0003900000 */
[----:B------:R-:W3:Y:S02]  /*11f00*/  @!P0 SYNCS.PHASECHK.TRANS64 P0, [R17+URZ+0x100], R16 ;  /* 0x00010010110085a7 */ /* 0x000ee400080010ff */
[----:B---3--:R-:W-:Y:S05]  /*11f10*/  @!P0 BRA `(.L_x_258) ;  /* 0xfffffffc00f08947 */ /* 0x008fea000383ffff */
[----:B------:R-:W-:Y:S05]  /*11f20*/  BRA `(.L_x_259) ;  /* 0xffffff4800d07947 */ /* 0x000fea000383ffff */
.L_x_86:
[----:B------:R-:W-:-:S07]  /*11f30*/  MOV R11, UR4 ;  /* 0x00000004000b7c02 */ /* 0x000fce0008000f00 */
.L_x_260:
[----:B--2---:R2:W3:Y:S02]  /*11f40*/  SYNCS.PHASECHK.TRANS64.TRYWAIT P0, [R11+URZ+0x100], R2 ;  /* 0x000100020b0075a7 */ /* 0x0044e400080011ff */
[----:B---3--:R-:W-:Y:S05]  /*11f50*/  @!P0 NANOSLEEP.SYNCS 0x989680 ;  /* 0x009896800000895d */ /* 0x008fea0003900000 */
[----:B------:R-:W3:Y:S02]  /*11f60*/  @!P0 SYNCS.PHASECHK.TRANS64 P0, [R11+URZ+0x100], R2 ;  /* 0x000100020b0085a7 */ /* 0x000ee400080010ff */
[----:B---3--:R-:W-:Y:S05]  /*11f70*/  @!P0 BRA `(.L_x_260) ;  /* 0xfffffffc00f08947 */ /* 0x008fea000383ffff */
[----:B------:R-:W-:Y:S05]  /*11f80*/  BRA `(.L_x_261) ;  /* 0xffffff6400c07947 */ /* 0x000fea000383ffff */
.L_x_95:
[----:B--2---:R2:W4:Y:S02]  /*11f90*/  SYNCS.PHASECHK.TRANS64.TRYWAIT P0, [R15+URZ+0xb8], R6 ;  /* 0x0000b8060f0075a7 */ /* 0x00452400080011ff */
[----:B----4-:R-:W-:Y:S05]  /*11fa0*/  @!P0 NANOSLEEP.SYNCS 0x989680 ;  /* 0x009896800000895d */ /* 0x010fea0003900000 */
[----:B------:R-:W4:Y:S02]  /*11fb0*/  @!P0 SYNCS.PHASECHK.TRANS64 P0, [R15+URZ+0xb8], R6 ;  /* 0x0000b8060f0085a7 */ /* 0x000f2400080010ff */
[----:B----4-:R-:W-:Y:S05]  /*11fc0*/  @!P0 BRA `(.L_x_95) ;  /* 0xfffffffc00f08947 */ /* 0x010fea000383ffff */
[----:B------:R-:W-:Y:S05]  /*11fd0*/  BRA `(.L_x_92) ;  /* 0xffffff6c00d47947 */ /* 0x000fea000383ffff */
.L_x_99:
[----:B------:R-:W-:Y:S07]  /*11fe0*/  MOV R0, UR24 ;  /* 0x0000001800007c02 */ /* 0x000fee0008000f00 */
.L_x_262:
[----:B------:R1:W1:Y:S02]  /*11ff0*/  SYNCS.PHASECHK.TRANS64.TRYWAIT P0, [R0+URZ+0x90], R5 ;  /* 0x00009005000075a7 */ /* 0x00026400080011ff */
[----:B-1----:R-:W-:Y:S05]  /*12000*/  @!P0 NANOSLEEP.SYNCS 0x989680 ;  /* 0x009896800000895d */ /* 0x002fea0003900000 */
[----:B------:R-:W1:Y:S02]  /*12010*/  @!P0 SYNCS.PHASECHK.TRANS64 P0, [R0+URZ+0x90], R5 ;  /* 0x00009005000085a7 */ /* 0x000e6400080010ff */
[----:B-1----:R-:W-:Y:S05]  /*12020*/  @!P0 BRA `(.L_x_262) ;  /* 0xfffffffc00f08947 */ /* 0x002fea000383ffff */
[----:B------:R-:W-:Y:S05]  /*12030*/  BRA `(.L_x_263) ;  /* 0xffffff7000587947 */ /* 0x000fea000383ffff */
.L_x_105:
[----:B------:R-:W-:Y:S07]  /*12040*/  MOV R0, UR24 ;  /* 0x0000001800007c02 */ /* 0x000fee0008000f00 */
.L_x_264:
[----:B-1----:R1:W4:Y:S02]  /*12050*/  SYNCS.PHASECHK.TRANS64.TRYWAIT P0, [R0+URZ+0x98], R5 ;  /* 0x00009805000075a7 */ /* 0x00232400080011ff */
[----:B----4-:R-:W-:Y:S05]  /*12060*/  @!P0 NANOSLEEP.SYNCS 0x989680 ;  /* 0x009896800000895d */ /* 0x010fea0003900000 */
[----:B------:R-:W4:Y:S02]  /*12070*/  @!P0 SYNCS.PHASECHK.TRANS64 P0, [R0+URZ+0x98], R5 ;  /* 0x00009805000085a7 */ /* 0x000f2400080010ff */
[----:B----4-:R-:W-:Y:S05]  /*12080*/  @!P0 BRA `(.L_x_264) ;  /* 0xfffffffc00f08947 */ /* 0x010fea000383ffff */
[----:B------:R-:W-:Y:S05]  /*12090*/  BRA `(.L_x_265) ;  /* 0xffffff7000b07947 */ /* 0x000fea000383ffff */
.L_x_111:
[----:B-1--4-:R-:W-:Y:S07]  /*120a0*/  MOV R0, UR24 ;  /* 0x0000001800007c02 */ /* 0x012fee0008000f00 */
.L_x_266:
[----:B-1----:R1:W4:Y:S02]  /*120b0*/  SYNCS.PHASECHK.TRANS64.TRYWAIT P0, [R0+URZ+0xa0], R5 ;  /* 0x0000a005000075a7 */ /* 0x00232400080011ff */
[----:B----4-:R-:W-:Y:S05]  /*120c0*/  @!P0 NANOSLEEP.SYNCS 0x989680 ;  /* 0x009896800000895d */ /* 0x010fea0003900000 */
[----:B------:R-:W4:Y:S02]  /*120d0*/  @!P0 SYNCS.PHASECHK.TRANS64 P0, [R0+URZ+0xa0], R5 ;  /* 0x0000a005000085a7 */ /* 0x000f2400080010ff */
[----:B----4-:R-:W-:Y:S05]  /*120e0*/  @!P0 BRA `(.L_x_266) ;  /* 0xfffffffc00f08947 */ /* 0x010fea000383ffff */
[----:B------:R-:W-:Y:S05]  /*120f0*/  BRA `(.L_x_267) ;  /* 0xffffff7400087947 */ /* 0x000fea000383ffff */
.L_x_117:
[----:B-1--4-:R-:W-:Y:S07]  /*12100*/  MOV R0, UR24 ;  /* 0x0000001800007c02 */ /* 0x012fee0008000f00 */
.L_x_268:
[----:B-1----:R1:W4:Y:S02]  /*12110*/  SYNCS.PHASECHK.TRANS64.TRYWAIT P0, [R0+URZ+0xa8], R5 ;  /* 0x0000a805000075a7 */ /* 0x00232400080011ff */
[----:B----4-:R-:W-:Y:S05]  /*12120*/  @!P0 NANOSLEEP.SYNCS 0x989680 ;  /* 0x009896800000895d */ /* 0x010fea0003900000 */
[----:B------:R-:W4:Y:S02]  /*12130*/  @!P0 SYNCS.PHASECHK.TRANS64 P0, [R0+URZ+0xa8], R5 ;  /* 0x0000a805000085a7 */ /* 0x000f2400080010ff */
[----:B----4-:R-:W-:Y:S05]  /*12140*/  @!P0 BRA `(.L_x_268) ;  /* 0xfffffffc00f08947 */ /* 0x010fea000383ffff */
[----:B------:R-:W-:Y:S05]  /*12150*/  BRA `(.L_x_269) ;  /* 0xffffff7400607947 */ /* 0x000fea000383ffff */
.L_x_123:
[----:B----4-:R-:W-:Y:S07]  /*12160*/  MOV R0, UR8 ;  /* 0x0000000800007c02 */ /* 0x010fee0008000f00 */
.L_x_270:
[----:B-1----:R1:W4:Y:S02]  /*12170*/  SYNCS.PHASECHK.TRANS64.TRYWAIT P0, [R0+URZ+0x1a0], R5 ;  /* 0x0001a005000075a7 */ /* 0x00232400080011ff */
[----:B----4-:R-:W-:Y:S05]  /*12180*/  @!P0 NANOSLEEP.SYNCS 0x989680 ;  /* 0x009896800000895d */ /* 0x010fea0003900000 */
[----:B------:R-:W4:Y:S02]  /*12190*/  @!P0 SYNCS.PHASECHK.TRANS64 P0, [R0+URZ+0x1a0], R5 ;  /* 0x0001a005000085a7 */ /* 0x000f2400080010ff */
[----:B----4-:R-:W-:Y:S05]  /*121a0*/  @!P0 BRA `(.L_x_270) ;  /* 0xfffffffc00f08947 */ /* 0x010fea000383ffff */
[----:B------:R-:W-:Y:S05]  /*121b0*/  BRA `(.L_x_271) ;  /* 0xffffff7400c87947 */ /* 0x000fea000383ffff */
.L_x_127:
[----:B------:R-:W-:-:S07]  /*121c0*/  MOV R0, UR24 ;  /* 0x0000001800007c02 */ /* 0x000fce0008000f00 */
.L_x_272:
[----:B-1----:R1:W2:Y:S02]  /*121d0*/  SYNCS.PHASECHK.TRANS64.TRYWAIT P0, [R0+URZ+0x90], R3 ;  /* 0x00009003000075a7 */ /* 0x0022a400080011ff */
[----:B--2---:R-:W-:Y:S05]  /*121e0*/  @!P0 NANOSLEEP.SYNCS 0x989680 ;  /* 0x009896800000895d */ /* 0x004fea0003900000 */
[----:B------:R-:W2:Y:S02]  /*121f0*/  @!P0 SYNCS.PHASECHK.TRANS64 P0, [R0+URZ+0x90], R3 ;  /* 0x00009003000085a7 */ /* 0x000ea400080010ff */
[----:B--2---:R-:W-:Y:S05]  /*12200*/  @!P0 BRA `(.L_x_272) ;  /* 0xfffffffc00f08947 */ /* 0x004fea000383ffff */
[----:B------:R-:W-:Y:S05]  /*12210*/  BRA `(.L_x_273) ;  /* 0xffffff7800347947 */ /* 0x000fea000383ffff */
.L_x_129:
[----:B-1----:R-:W-:-:S07]  /*12220*/  MOV R0, UR24 ;  /* 0x0000001800007c02 */ /* 0x002fce0008000f00 */
.L_x_274:
[----:B-1----:R1:W2:Y:S02]  /*12230*/  SYNCS.PHASECHK.TRANS64.TRYWAIT P0, [R0+URZ+0x98], R3 ;  /* 0x00009803000075a7 */ /* 0x0022a400080011ff */
[----:B--2---:R-:W-:Y:S05]  /*12240*/  @!P0 NANOSLEEP.SYNCS 0x989680 ;  /* 0x009896800000895d */ /* 0x004fea0003900000 */
[----:B------:R-:W2:Y:S02]  /*12250*/  @!P0 SYNCS.PHASECHK.TRANS64 P0, [R0+URZ+0x98], R3 ;  /* 0x00009803000085a7 */ /* 0x000ea400080010ff */
[----:B--2---:R-:W-:Y:S05]  /*12260*/  @!P0 BRA `(.L_x_274) ;  /* 0xfffffffc00f08947 */ /* 0x004fea000383ffff */
[----:B------:R-:W-:Y:S05]  /*12270*/  BRA `(.L_x_275) ;  /* 0xffffff78002c7947 */ /* 0x000fea000383ffff */
.L_x_131:
[----:B-1----:R-:W-:-:S07]  /*12280*/  MOV R0, UR24 ;  /* 0x0000001800007c02 */ /* 0x002fce0008000f00 */
.L_x_276:
[----:B-1----:R1:W2:Y:S02]  /*12290*/  SYNCS.PHASECHK.TRANS64.TRYWAIT P0, [R0+URZ+0xa0], R3 ;  /* 0x0000a003000075a7 */ /* 0x0022a400080011ff */
[----:B--2---:R-:W-:Y:S05]  /*122a0*/  @!P0 NANOSLEEP.SYNCS 0x989680 ;  /* 0x009896800000895d */ /* 0x004fea0003900000 */
[----:B------:R-:W2:Y:S02]  /*122b0*/  @!P0 SYNCS.PHASECHK.TRANS64 P0, [R0+URZ+0xa0], R3 ;  /* 0x0000a003000085a7 */ /* 0x000ea400080010ff */
[----:B--2---:R-:W-:Y:S05]  /*122c0*/  @!P0 BRA `(.L_x_276) ;  /* 0xfffffffc00f08947 */ /* 0x004fea000383ffff */
[----:B------:R-:W-:Y:S05]  /*122d0*/  BRA `(.L_x_277) ;  /* 0xffffff7800247947 */ /* 0x000fea000383ffff */
.L_x_140:
[----:B------:R-:W-:Y:S07]  /*122e0*/  MOV R0, UR6 ;  /* 0x0000000600007c02 */ /* 0x000fee0008000f00 */
.L_x_278:
[----:B---3--:R3:W1:Y:S02]  /*122f0*/  SYNCS.PHASECHK.TRANS64.TRYWAIT P0, [R0+URZ+0x1a0], R3 ;  /* 0x0001a003000075a7 */ /* 0x00866400080011ff */
[----:B-1----:R-:W-:Y:S05]  /*12300*/  @!P0 NANOSLEEP.SYNCS 0x989680 ;  /* 0x009896800000895d */ /* 0x002fea0003900000 */
[----:B------:R-:W1:Y:S02]  /*12310*/  @!P0 SYNCS.PHASECHK.TRANS64 P0, [R0+URZ+0x1a0], R3 ;  /* 0x0001a003000085a7 */ /* 0x000e6400080010ff */
[----:B-1----:R-:W-:Y:S05]  /*12320*/  @!P0 BRA `(.L_x_278) ;  /* 0xfffffffc00f08947 */ /* 0x002fea000383ffff */
[----:B------:R-:W-:Y:S05]  /*12330*/  BRA `(.L_x_279) ;  /* 0xffffff8000c87947 */ /* 0x000fea000383ffff */
.L_x_149:
[----:B------:R-:W-:Y:S07]  /*12340*/  MOV R15, 0xffffffff ;  /* 0xffffffff000f7802 */ /* 0x000fee0000000f00 */
[----:B---345:R-:W-:Y:S05]  /*12350*/  WARPSYNC.COLLECTIVE R15, `(.L_x_280) ;  /* 0x000000000f0c7348 */ /* 0x038fea0003c00000 */
[----:B------:R-:W-:Y:S02]  /*12360*/  ELECT P6, UR79, PT ;  /* 0x00000000004f782f */ /* 0x000fe400038c0000 */
[----:B----4-:R-:W-:Y:S01]  /*12370*/  MOV R14, UR79 ;  /* 0x0000004f000e7c02 */ /* 0x010fe20008000f00 */
[----:B---3-5:R-:W-:Y:S10]  /*12380*/  ENDCOLLECTIVE ;  /* 0x000000000000791b */ /* 0x028ff40003800000 */
.L_x_280:
[----:B------:R-:W-:Y:S05]  /*12390*/  BRA `(.L_x_281) ;  /* 0xffffff8400d87947 */ /* 0x000fea000383ffff */
.L_x_154:
[----:B--2---:R-:W-:Y:S04]  /*123a0*/  MOV R3, UR43 ;  /* 0x0000002b00037c02 */ /* 0x004fe80008000f00 */
[----:B------:R2:W1:Y:S03]  /*123b0*/  SYNCS.PHASECHK.TRANS64.TRYWAIT P0, [R3+URZ+0x70], R2 ;  /* 0x00007002030075a7 */ /* 0x00046600080011ff */
[----:B-1----:R-:W-:Y:S05]  /*123c0*/  @!P0 NANOSLEEP.SYNCS 0x989680 ;  /* 0x009896800000895d */ /* 0x002fea0003900000 */
[----:B------:R-:W1:Y:S02]  /*123d0*/  @!P0 SYNCS.PHASECHK.TRANS64 P0, [R3+URZ+0x70], R2 ;  /* 0x00007002030085a7 */ /* 0x000e6400080010ff */
[----:B-1----:R-:W-:Y:S05]  /*123e0*/  @!P0 BRA `(.L_x_154) ;  /* 0xfffffffc00ec8947 */ /* 0x002fea000383ffff */
[----:B------:R-:W-:Y:S05]  /*123f0*/  BRA `(.L_x_153) ;  /* 0xffffff8800787947 */ /* 0x000fea000383ffff */
.L_x_158:
[----:B------:R1:W1:Y:S02]  /*12400*/  SYNCS.PHASECHK.TRANS64.TRYWAIT P1, [R97+URZ+0x140], R0 ;  /* 0x00014000610075a7 */ /* 0x00026400080211ff */
[----:B-1----:R-:W-:Y:S05]  /*12410*/  @!P1 NANOSLEEP.SYNCS 0x989680 ;  /* 0x009896800000995d */ /* 0x002fea0003900000 */
[----:B------:R-:W1:Y:S02]  /*12420*/  @!P1 SYNCS.PHASECHK.TRANS64 P1, [R97+URZ+0x140], R0 ;  /* 0x00014000610095a7 */ /* 0x000e6400080210ff */
[----:B-1----:R-:W-:Y:S05]  /*12430*/  @!P1 BRA `(.L_x_158) ;  /* 0xfffffffc00f09947 */ /* 0x002fea000383ffff */
[----:B------:R-:W-:Y:S05]  /*12440*/  BRA `(.L_x_157) ;  /* 0xffffff8c00107947 */ /* 0x000fea000383ffff */
.L_x_165:
[----:B--2---:R-:W-:Y:S04]  /*12450*/  MOV R3, UR43 ;  /* 0x0000002b00037c02 */ /* 0x004fe80008000f00 */
[----:B------:R2:W3:Y:S03]  /*12460*/  SYNCS.PHASECHK.TRANS64.TRYWAIT P1, [R3+URZ+0x78], R0 ;  /* 0x00007800030075a7 */ /* 0x0004e600080211ff */
[----:B---3--:R-:W-:Y:S05]  /*12470*/  @!P1 NANOSLEEP.SYNCS 0x989680 ;  /* 0x009896800000995d */ /* 0x008fea0003900000 */
[----:B------:R-:W3:Y:S02]  /*12480*/  @!P1 SYNCS.PHASECHK.TRANS64 P1, [R3+URZ+0x78], R0 ;  /* 0x00007800030095a7 */ /* 0x000ee400080210ff */
[----:B---3--:R-:W-:Y:S05]  /*12490*/  @!P1 BRA `(.L_x_165) ;  /* 0xfffffffc00ec9947 */ /* 0x008fea000383ffff */
[----:B------:R-:W-:Y:S05]  /*124a0*/  BRA `(.L_x_164) ;  /* 0xffffff9800287947 */ /* 0x000fea000383ffff */
.L_x_173:
[----:B--2---:R-:W-:Y:S04]  /*124b0*/  MOV R0, UR43 ;  /* 0x0000002b00007c02 */ /* 0x004fe80008000f00 */
[----:B------:R2:W1:Y:S03]  /*124c0*/  SYNCS.PHASECHK.TRANS64.TRYWAIT P1, [R0+URZ+0x80], R3 ;  /* 0x00008003000075a7 */ /* 0x00046600080211ff */
[----:B-1----:R-:W-:Y:S05]  /*124d0*/  @!P1 NANOSLEEP.SYNCS 0x989680 ;  /* 0x009896800000995d */ /* 0x002fea0003900000 */
[----:B------:R-:W1:Y:S02]  /*124e0*/  @!P1 SYNCS.PHASECHK.TRANS64 P1, [R0+URZ+0x80], R3 ;  /* 0x00008003000095a7 */ /* 0x000e6400080210ff */
[----:B-1----:R-:W-:Y:S05]  /*124f0*/  @!P1 BRA `(.L_x_173) ;  /* 0xfffffffc00ec9947 */ /* 0x002fea000383ffff */
[----:B------:R-:W-:Y:S05]  /*12500*/  BRA `(.L_x_172) ;  /* 0xffffffa400907947 */ /* 0x000fea000383ffff */
.L_x_181:
[----:B--2---:R-:W-:Y:S04]  /*12510*/  MOV R0, UR43 ;  /* 0x0000002b00007c02 */ /* 0x004fe80008000f00 */
[----:B------:R2:W1:Y:S03]  /*12520*/  SYNCS.PHASECHK.TRANS64.TRYWAIT P1, [R0+URZ+0x88], R3 ;  /* 0x00008803000075a7 */ /* 0x00046600080211ff */
[----:B-1----:R-:W-:Y:S05]  /*12530*/  @!P1 NANOSLEEP.SYNCS 0x989680 ;  /* 0x009896800000995d */ /* 0x002fea0003900000 */
[----:B------:R-:W1:Y:S02]  /*12540*/  @!P1 SYNCS.PHASECHK.TRANS64 P1, [R0+URZ+0x88], R3 ;  /* 0x00008803000095a7 */ /* 0x000e6400080210ff */
[----:B-1----:R-:W-:Y:S05]  /*12550*/  @!P1 BRA `(.L_x_181) ;  /* 0xfffffffc00ec9947 */ /* 0x002fea000383ffff */
[----:B------:R-:W-:Y:S05]  /*12560*/  BRA `(.L_x_180) ;  /* 0xffffffb400087947 */ /* 0x000fea000383ffff */
.L_x_193:
[----:B------:R-:W-:Y:S07]  /*12570*/  MOV R4, UR24 ;  /* 0x0000001800047c02 */ /* 0x000fee0008000f00 */
.L_x_282:
[----:B--2---:R2:W4:Y:S02]  /*12580*/  SYNCS.PHASECHK.TRANS64.TRYWAIT P0, [R4+URZ+0xc0], R5 ;  /* 0x0000c005040075a7 */ /* 0x00452400080011ff */
[----:B----4-:R-:W-:Y:S05]  /*12590*/  @!P0 NANOSLEEP.SYNCS 0x989680 ;  /* 0x009896800000895d */ /* 0x010fea0003900000 */
[----:B------:R-:W4:Y:S02]  /*125a0*/  @!P0 SYNCS.PHASECHK.TRANS64 P0, [R4+URZ+0xc0], R5 ;  /* 0x0000c005040085a7 */ /* 0x000f2400080010ff */
[----:B----4-:R-:W-:Y:S05]  /*125b0*/  @!P0 BRA `(.L_x_282) ;  /* 0xfffffffc00f08947 */ /* 0x010fea000383ffff */
[----:B------:R-:W-:Y:S05]  /*125c0*/  BRA `(.L_x_283) ;  /* 0xffffffcc00247947 */ /* 0x000fea000383ffff */
.L_x_196:
[----:B------:R-:W-:Y:S07]  /*125d0*/  MOV R4, UR24 ;  /* 0x0000001800047c02 */ /* 0x000fee0008000f00 */
.L_x_284:
[----:B-1----:R1:W2:Y:S02]  /*125e0*/  SYNCS.PHASECHK.TRANS64.TRYWAIT P1, [R4+URZ+0x1e0], R5 ;  /* 0x0001e005040075a7 */ /* 0x0022a400080211ff */
[----:B--2---:R-:W-:Y:S05]  /*125f0*/  @!P1 NANOSLEEP.SYNCS 0x989680 ;  /* 0x009896800000995d */ /* 0x004fea0003900000 */
[----:B------:R-:W2:Y:S02]  /*12600*/  @!P1 SYNCS.PHASECHK.TRANS64 P1, [R4+URZ+0x1e0], R5 ;  /* 0x0001e005040095a7 */ /* 0x000ea400080210ff */
[----:B--2---:R-:W-:Y:S05]  /*12610*/  @!P1 BRA `(.L_x_284) ;  /* 0xfffffffc00f09947 */ /* 0x004fea000383ffff */
[----:B------:R-:W-:Y:S05]  /*12620*/  BRA `(.L_x_285) ;  /* 0xffffffcc00807947 */ /* 0x000fea000383ffff */
.L_x_212:
[----:B--2---:R-:W-:-:S04]  /*12630*/  MOV R0, UR6 ;  /* 0x0000000600007c02 */ /* 0x004fc80008000f00 */
[----:B------:R2:W3:Y:S03]  /*12640*/  SYNCS.PHASECHK.TRANS64.TRYWAIT P0, [R0+URZ+0x8], R5 ;  /* 0x00000805000075a7 */ /* 0x0004e600080011ff */
[----:B---3--:R-:W-:Y:S05]  /*12650*/  @!P0 NANOSLEEP.SYNCS 0x989680 ;  /* 0x009896800000895d */ /* 0x008fea0003900000 */
[----:B------:R-:W3:Y:S02]  /*12660*/  @!P0 SYNCS.PHASECHK.TRANS64 P0, [R0+URZ+0x8], R5 ;  /* 0x00000805000085a7 */ /* 0x000ee400080010ff */
[----:B---3--:R-:W-:Y:S05]  /*12670*/  @!P0 BRA `(.L_x_212) ;  /* 0xfffffffc00ec8947 */ /* 0x008fea000383ffff */
[----:B------:R-:W-:Y:S05]  /*12680*/  BRA `(.L_x_211) ;  /* 0xffffffe000747947 */ /* 0x000fea000383ffff */
.L_x_214:
[----:B------:R-:W-:Y:S01]  /*12690*/  BSSY B0, `(.L_x_286) ;  /* 0x0000006000007945 */ /* 0x000fe20003800000 */
[----:B------:R-:W-:-:S07]  /*126a0*/  MOV R15, 0xffffffff ;  /* 0xffffffff000f7802 */ /* 0x000fce0000000f00 */
[----:B-12-45:R-:W-:Y:S05]  /*126b0*/  WARPSYNC.COLLECTIVE R15, `(.L_x_287) ;  /* 0x000000000f0c7348 */ /* 0x036fea0003c00000 */
[----:B------:R-:W-:Y:S02]  /*126c0*/  ELECT P6, UR79, PT ;  /* 0x00000000004f782f */ /* 0x000fe400038c0000 */
[----:B----4-:R-:W-:Y:S01]  /*126d0*/  MOV R14, UR79 ;  /* 0x0000004f000e7c02 */ /* 0x010fe20008000f00 */
[----:B-12--5:R-:W-:Y:S10]  /*126e0*/  ENDCOLLECTIVE ;  /* 0x000000000000791b */ /* 0x026ff40003800000 */
.L_x_287:
[----:B------:R-:W-:Y:S05]  /*126f0*/  BSYNC B0 ;  /* 0x0000000000007941 */ /* 0x000fea0003800000 */
.L_x_286:
[----:B------:R-:W-:Y:S05]  /*12700*/  BRA `(.L_x_288) ;  /* 0xffffffe000a47947 */ /* 0x000fea000383ffff */
.L_x_216:
[----:B--2---:R-:W-:-:S04]  /*12710*/  MOV R0, UR6 ;  /* 0x0000000600007c02 */ /* 0x004fc80008000f00 */
[----:B------:R2:W3:Y:S03]  /*12720*/  SYNCS.PHASECHK.TRANS64.TRYWAIT P0, [R0+URZ+0x8], R3 ;  /* 0x00000803000075a7 */ /* 0x0004e600080011ff */
[----:B---3--:R-:W-:Y:S05]  /*12730*/  @!P0 NANOSLEEP.SYNCS 0x989680 ;  /* 0x009896800000895d */ /* 0x008fea0003900000 */
[----:B------:R-:W3:Y:S02]  /*12740*/  @!P0 SYNCS.PHASECHK.TRANS64 P0, [R0+URZ+0x8], R3 ;  /* 0x00000803000085a7 */ /* 0x000ee400080010ff */
[----:B---3--:R-:W-:Y:S05]  /*12750*/  @!P0 BRA `(.L_x_216) ;  /* 0xfffffffc00ec8947 */ /* 0x008fea000383ffff */
[----:B------:R-:W-:Y:S05]  /*12760*/  BRA `(.L_x_215) ;  /* 0xffffffe000a87947 */ /* 0x000fea000383ffff */
.L_x_219:
[----:B-1----:R-:W-:-:S07]  /*12770*/  MOV R3, UR9 ;  /* 0x0000000900037c02 */ /* 0x002fce0008000f00 */
.L_x_289:
[----:B-1----:R1:W3:Y:S02]  /*12780*/  SYNCS.PHASECHK.TRANS64.TRYWAIT P0, [R3+URZ+0x160], R4 ;  /* 0x00016004030075a7 */ /* 0x0022e400080011ff */
[----:B---3--:R-:W-:Y:S05]  /*12790*/  @!P0 NANOSLEEP.SYNCS 0x989680 ;  /* 0x009896800000895d */ /* 0x008fea0003900000 */
[----:B------:R-:W3:Y:S02]  /*127a0*/  @!P0 SYNCS.PHASECHK.TRANS64 P0, [R3+URZ+0x160], R4 ;  /* 0x00016004030085a7 */ /* 0x000ee400080010ff */
[----:B---3--:R-:W-:Y:S05]  /*127b0*/  @!P0 BRA `(.L_x_289) ;  /* 0xfffffffc00f08947 */ /* 0x008fea000383ffff */
[----:B------:R-:W-:Y:S05]  /*127c0*/  BRA `(.L_x_290) ;  /* 0xffffffe400947947 */ /* 0x000fea000383ffff */
.L_x_221:
[----:B------:R-:W-:Y:S07]  /*127d0*/  MOV R3, UR6 ;  /* 0x0000000600037c02 */ /* 0x000fee0008000f00 */
.L_x_291:
[----:B-1----:R1:W2:Y:S02]  /*127e0*/  SYNCS.PHASECHK.TRANS64.TRYWAIT P0, [R3+URZ], R4 ;  /* 0x00000004030075a7 */ /* 0x0022a400080011ff */
[----:B--2---:R-:W-:Y:S05]  /*127f0*/  @!P0 NANOSLEEP.SYNCS 0x989680 ;  /* 0x009896800000895d */ /* 0x004fea0003900000 */
[----:B------:R-:W2:Y:S02]  /*12800*/  @!P0 SYNCS.PHASECHK.TRANS64 P0, [R3+URZ], R4 ;  /* 0x00000004030085a7 */ /* 0x000ea400080010ff */
[----:B--2---:R-:W-:Y:S05]  /*12810*/  @!P0 BRA `(.L_x_291) ;  /* 0xfffffffc00f08947 */ /* 0x004fea000383ffff */
[----:B------:R-:W-:Y:S05]  /*12820*/  BRA `(.L_x_220) ;  /* 0xffffffe400d47947 */ /* 0x000fea000383ffff */
.L_x_225:
[----:B------:R-:W-:-:S07]  /*12830*/  MOV R3, UR6 ;  /* 0x0000000600037c02 */ /* 0x000fce0008000f00 */
.L_x_292:
[----:B-1----:R1:W2:Y:S02]  /*12840*/  SYNCS.PHASECHK.TRANS64.TRYWAIT P0, [R3+URZ+0x1a0], R4 ;  /* 0x0001a004030075a7 */ /* 0x0022a400080011ff */
[----:B--2---:R-:W-:Y:S05]  /*12850*/  @!P0 NANOSLEEP.SYNCS 0x989680 ;  /* 0x009896800000895d */ /* 0x004fea0003900000 */
[----:B------:R-:W2:Y:S02]  /*12860*/  @!P0 SYNCS.PHASECHK.TRANS64 P0, [R3+URZ+0x1a0], R4 ;  /* 0x0001a004030085a7 */ /* 0x000ea400080010ff */
[----:B--2---:R-:W-:Y:S05]  /*12870*/  @!P0 BRA `(.L_x_292) ;  /* 0xfffffffc00f08947 */ /* 0x004fea000383ffff */
[----:B------:R-:W-:Y:S05]  /*12880*/  BRA `(.L_x_293) ;  /* 0xffffffe800b07947 */ /* 0x000fea000383ffff */
.L_x_230:
[----:B-1----:R-:W-:-:S07]  /*12890*/  MOV R0, UR6 ;  /* 0x0000000600007c02 */ /* 0x002fce0008000f00 */
.L_x_294:
[----:B-1----:R1:W3:Y:S02]  /*128a0*/  SYNCS.PHASECHK.TRANS64.TRYWAIT P0, [R0+URZ+0x160], R3 ;  /* 0x00016003000075a7 */ /* 0x0022e400080011ff */
[----:B---3--:R-:W-:Y:S05]  /*128b0*/  @!P0 NANOSLEEP.SYNCS 0x989680 ;  /* 0x009896800000895d */ /* 0x008fea0003900000 */
[----:B------:R-:W3:Y:S02]  /*128c0*/  @!P0 SYNCS.PHASECHK.TRANS64 P0, [R0+URZ+0x160], R3 ;  /* 0x00016003000085a7 */ /* 0x000ee400080010ff */
[----:B---3--:R-:W-:Y:S05]  /*128d0*/  @!P0 BRA `(.L_x_294) ;  /* 0xfffffffc00f08947 */ /* 0x008fea000383ffff */
[----:B------:R-:W-:Y:S05]  /*128e0*/  BRA `(.L_x_295) ;  /* 0xffffffec00387947 */ /* 0x000fea000383ffff */
.L_x_232:
[----:B------:R-:W-:-:S07]  /*128f0*/  MOV R0, UR7 ;  /* 0x0000000700007c02 */ /* 0x000fce0008000f00 */
.L_x_296:
[----:B-1----:R1:W3:Y:S02]  /*12900*/  SYNCS.PHASECHK.TRANS64.TRYWAIT P0, [R0+URZ+0x160], R3 ;  /* 0x00016003000075a7 */ /* 0x0022e400080011ff */
[----:B---3--:R-:W-:Y:S05]  /*12910*/  @!P0 NANOSLEEP.SYNCS 0x989680 ;  /* 0x009896800000895d */ /* 0x008fea0003900000 */
[----:B------:R-:W3:Y:S02]  /*12920*/  @!P0 SYNCS.PHASECHK.TRANS64 P0, [R0+URZ+0x160], R3 ;  /* 0x00016003000085a7 */ /* 0x000ee400080010ff */
[----:B---3--:R-:W-:Y:S05]  /*12930*/  @!P0 BRA `(.L_x_296) ;  /* 0xfffffffc00f08947 */ /* 0x008fea000383ffff */
[----:B------:R-:W-:Y:S05]  /*12940*/  BRA `(.L_x_297) ;  /* 0xffffffec00507947 */ /* 0x000fea000383ffff */
.L_x_234:
[----:B------:R-:W-:-:S07]  /*12950*/  MOV R0, UR7 ;  /* 0x0000000700007c02 */ /* 0x000fce0008000f00 */
.L_x_298:
[----:B-1----:R1:W3:Y:S02]  /*12960*/  SYNCS.PHASECHK.TRANS64.TRYWAIT P0, [R0+URZ+0x160], R3 ;  /* 0x00016003000075a7 */ /* 0x0022e400080011ff */
[----:B---3--:R-:W-:Y:S05]  /*12970*/  @!P0 NANOSLEEP.SYNCS 0x989680 ;  /* 0x009896800000895d */ /* 0x008fea0003900000 */
[----:B------:R-:W3:Y:S02]  /*12980*/  @!P0 SYNCS.PHASECHK.TRANS64 P0, [R0+URZ+0x160], R3 ;  /* 0x00016003000085a7 */ /* 0x000ee400080010ff */
[----:B---3--:R-:W-:Y:S05]  /*12990*/  @!P0 BRA `(.L_x_298) ;  /* 0xfffffffc00f08947 */ /* 0x008fea000383ffff */
[----:B------:R-:W-:Y:S05]  /*129a0*/  BRA `(.L_x_299) ;  /* 0xffffffec00687947 */ /* 0x000fea000383ffff */
.L_x_238:
[----:B------:R-:W-:-:S07]  /*129b0*/  MOV R0, UR4 ;  /* 0x0000000400007c02 */ /* 0x000fce0008000f00 */
.L_x_300:
[----:B-1----:R1:W3:Y:S02]  /*129c0*/  SYNCS.PHASECHK.TRANS64.TRYWAIT P1, [R0+URZ+0x190], R3 ;  /* 0x00019003000075a7 */ /* 0x0022e400080211ff */
[----:B---3--:R-:W-:Y:S05]  /*129d0*/  @!P1 NANOSLEEP.SYNCS 0x989680 ;  /* 0x009896800000995d */ /* 0x008fea0003900000 */
[----:B------:R-:W3:Y:S02]  /*129e0*/  @!P1 SYNCS.PHASECHK.TRANS64 P1, [R0+URZ+0x190], R3 ;  /* 0x00019003000095a7 */ /* 0x000ee400080210ff */
[----:B---3--:R-:W-:Y:S05]  /*129f0*/  @!P1 BRA `(.L_x_300) ;  /* 0xfffffffc00f09947 */ /* 0x008fea000383ffff */
[----:B------:R-:W-:Y:S05]  /*12a00*/  BRA `(.L_x_301) ;  /* 0xffffffec00bc7947 */ /* 0x000fea000383ffff */
        .weak           $__internal_0_$__cuda_sm10x_tcgen05_guardrail_trap_col_being_dealloced_not_returned_by_alloc
        .type           $__internal_0_$__cuda_sm10x_tcgen05_guardrail_trap_col_being_dealloced_not_returned_by_alloc,@function
        .size           $__internal_0_$__cuda_sm10x_tcgen05_guardrail_trap_col_being_dealloced_not_returned_by_alloc,($__internal_1_$__cuda_sm10x_tcgen05_guardrail_trap_phase_invalid_during_alloc - $__internal_0_$__cuda_sm10x_tcgen05_guardrail_trap_col_being_dealloced_not_returned_by_alloc)
$__internal_0_$__cuda_sm10x_tcgen05_guardrail_trap_col_being_dealloced_not_returned_by_alloc:
[----:B------:R-:W-:Y:S05]  /*12a10*/  BPT.TRAP 0x1 ;  /* 0x000000040000795c */ /* 0x000fea0000300000 */
[----:B------:R-:W-:-:S04]  /*12a20*/  HFMA2 R3, -RZ, RZ, 0, 0 ;  /* 0x00000000ff037431 */ /* 0x000fc800000001ff */
[----:B------:R-:W-:Y:S05]  /*12a30*/  RET.REL.NODEC R2 `(_ZN7cutlass13device_kernelINS_4gemm6kernel13GemmUniversalINS1_17GroupProblemShapeIN4cute5tupleIJiiiEEEEENS1_10collective13CollectiveMmaINS1_40MainloopSm100ArrayTmaUmmaWarpSpecializedILi7ELi8ELi4ENS6_IJNS5_1CILi2EEENSC_ILi1EEESE_EEEEENS6_IJNSC_ILi256EEENSC_ILi128EEENSC_ILi64EEEEEENS_10bfloat16_tEPNS6_IJlSE_NSC_ILi0EEEEEESL_SO_NS5_8TiledMMAINS5_8MMA_AtomIJNS5_26SM100_MMA_F16BF16_2x1SM_SSISL_SL_fLi256ELi128ELNS5_4UMMA5MajorE0ELST_0ELNSS_7ScaleInE0ELSU_0EEEEEENS5_6LayoutINS6_IJSE_SE_SE_EEENS6_IJSM_SM_SM_EEEEENS6_IJNS5_10UnderscoreES11_S11_EEEEENS5_18SM100_TMA_2SM_LOADENS5_14ComposedLayoutINS5_7SwizzleILi3ELi4ELi3EEENS5_18smem_ptr_flag_bitsILi16EEENSX_INS6_IJNSC_ILi8EEESJ_EEENS6_IJSJ_SE_EEEEEEEvNS5_8identityES14_S1E_vS1F_EENS_8epilogue10collective18CollectiveEpilogueINS1H_31Sm100PtrArrayTmaWarpSpecializedILi4ELi2ELi32ELb1ELb0EEEJNS6_IJSI_SI_SJ_EEENS6_IJNSX_ISI_SE_EENSX_INSC_ILi32EEESE_EEEEENS_6half_tEPNS6_IJSE_lSM_EEES1R_S1T_NS1H_6fusion15FusionCallbacksIS1L_NS1U_17LinearCombinationIS1R_fS1R_fLNS_15FloatRoundStyleE2EEES1M_S1Q_JEEENS5_5SM1004TMEM4LOAD26SM100_TMEM_LOAD_16dp256b4xENS5_13SM90_TMA_LOADENS15_IS17_S19_NSX_INS6_IJSJ_S1A_EEENS6_IJSE_SJ_EEEEEEENS5_17SM75_U16x8_LDSM_TENS5_14SM90_TMA_STOREES28_NS5_17SM90_U16x8_STSM_TENS5_39AutoVectorizingCopyWithAssumedAlignmentILi128EEEEEEvvEEEEvNT_6ParamsE) ;  /* 0xfffffed402707950 */ /* 0x000fea0003c3ffff */
        .weak           $__internal_1_$__cuda_sm10x_tcgen05_guardrail_trap_phase_invalid_during_alloc
        .type           $__internal_1_$__cuda_sm10x_tcgen05_guardrail_trap_phase_invalid_during_alloc,@function
        .size           $__internal_1_$__cuda_sm10x_tcgen05_guardrail_trap_phase_invalid_during_alloc,($__internal_2_$__cuda_sm10x_tcgen05_guardrail_trap_unallocated_columns_being_dealloced - $__internal_1_$__cuda_sm10x_tcgen05_guardrail_trap_phase_invalid_during_alloc)
$__internal_1_$__cuda_sm10x_tcgen05_guardrail_trap_phase_invalid_during_alloc:
[----:B------:R-:W-:Y:S05]  /*12a40*/  BPT.TRAP 0x1 ;  /* 0x000000040000795c */ /* 0x000fea0000300000 */
[----:B------:R-:W-:-:S04]  /*12a50*/  MOV R3, 0x0 ;  /* 0x0000000000037802 */ /* 0x000fc80000000f00 */
[----:B------:R-:W-:Y:S05]  /*12a60*/  RET.REL.NODEC R2 `(_ZN7cutlass13device_kernelINS_4gemm6kernel13GemmUniversalINS1_17GroupProblemShapeIN4cute5tupleIJiiiEEEEENS1_10collective13CollectiveMmaINS1_40MainloopSm100ArrayTmaUmmaWarpSpecializedILi7ELi8ELi4ENS6_IJNS5_1CILi2EEENSC_ILi1EEESE_EEEEENS6_IJNSC_ILi256EEENSC_ILi128EEENSC_ILi64EEEEEENS_10bfloat16_tEPNS6_IJlSE_NSC_ILi0EEEEEESL_SO_NS5_8TiledMMAINS5_8MMA_AtomIJNS5_26SM100_MMA_F16BF16_2x1SM_SSISL_SL_fLi256ELi128ELNS5_4UMMA5MajorE0ELST_0ELNSS_7ScaleInE0ELSU_0EEEEEENS5_6LayoutINS6_IJSE_SE_SE_EEENS6_IJSM_SM_SM_EEEEENS6_IJNS5_10UnderscoreES11_S11_EEEEENS5_18SM100_TMA_2SM_LOADENS5_14ComposedLayoutINS5_7SwizzleILi3ELi4ELi3EEENS5_18smem_ptr_flag_bitsILi16EEENSX_INS6_IJNSC_ILi8EEESJ_EEENS6_IJSJ_SE_EEEEEEEvNS5_8identityES14_S1E_vS1F_EENS_8epilogue10collective18CollectiveEpilogueINS1H_31Sm100PtrArrayTmaWarpSpecializedILi4ELi2ELi32ELb1ELb0EEEJNS6_IJSI_SI_SJ_EEENS6_IJNSX_ISI_SE_EENSX_INSC_ILi32EEESE_EEEEENS_6half_tEPNS6_IJSE_lSM_EEES1R_S1T_NS1H_6fusion15FusionCallbacksIS1L_NS1U_17LinearCombinationIS1R_fS1R_fLNS_15FloatRoundStyleE2EEES1M_S1Q_JEEENS5_5SM1004TMEM4LOAD26SM100_TMEM_LOAD_16dp256b4xENS5_13SM90_TMA_LOADENS15_IS17_S19_NSX_INS6_IJSJ_S1A_EEENS6_IJSE_SJ_EEEEEEENS5_17SM75_U16x8_LDSM_TENS5_14SM90_TMA_STOREES28_NS5_17SM90_U16x8_STSM_TENS5_39AutoVectorizingCopyWithAssumedAlignmentILi128EEEEEEvvEEEEvNT_6ParamsE) ;  /* 0xfffffed402647950 */ /* 0x000fea0003c3ffff */
        .weak           $__internal_2_$__cuda_sm10x_tcgen05_guardrail_trap_unallocated_columns_being_dealloced
        .type           $__internal_2_$__cuda_sm10x_tcgen05_guardrail_trap_unallocated_columns_being_dealloced,@function
        .size           $__internal_2_$__cuda_sm10x_tcgen05_guardrail_trap_unallocated_columns_being_dealloced,($__internal_3_$__cuda_sm20_div_u64 - $__internal_2_$__cuda_sm10x_tcgen05_guardrail_trap_unallocated_columns_being_dealloced)
$__internal_2_$__cuda_sm10x_tcgen05_guardrail_trap_unallocated_columns_being_dealloced:
[----:B------:R-:W-:Y:S05]  /*12a70*/  BPT.TRAP 0x1 ;  /* 0x000000040000795c */ /* 0x000fea0000300000 */
[----:B------:R-:W-:-:S04]  /*12a80*/  HFMA2 R3, -RZ, RZ, 0, 0 ;  /* 0x00000000ff037431 */ /* 0x000fc800000001ff */
[----:B------:R-:W-:Y:S05]  /*12a90*/  RET.REL.NODEC R2 `(_ZN7cutlass13device_kernelINS_4gemm6kernel13GemmUniversalINS1_17GroupProblemShapeIN4cute5tupleIJiiiEEEEENS1_10collective13CollectiveMmaINS1_40MainloopSm100ArrayTmaUmmaWarpSpecializedILi7ELi8ELi4ENS6_IJNS5_1CILi2EEENSC_ILi1EEESE_EEEEENS6_IJNSC_ILi256EEENSC_ILi128EEENSC_ILi64EEEEEENS_10bfloat16_tEPNS6_IJlSE_NSC_ILi0EEEEEESL_SO_NS5_8TiledMMAINS5_8MMA_AtomIJNS5_26SM100_MMA_F16BF16_2x1SM_SSISL_SL_fLi256ELi128ELNS5_4UMMA5MajorE0ELST_0ELNSS_7ScaleInE0ELSU_0EEEEEENS5_6LayoutINS6_IJSE_SE_SE_EEENS6_IJSM_SM_SM_EEEEENS6_IJNS5_10UnderscoreES11_S11_EEEEENS5_18SM100_TMA_2SM_LOADENS5_14ComposedLayoutINS5_7SwizzleILi3ELi4ELi3EEENS5_18smem_ptr_flag_bitsILi16EEENSX_INS6_IJNSC_ILi8EEESJ_EEENS6_IJSJ_SE_EEEEEEEvNS5_8identityES14_S1E_vS1F_EENS_8epilogue10collective18CollectiveEpilogueINS1H_31Sm100PtrArrayTmaWarpSpecializedILi4ELi2ELi32ELb1ELb0EEEJNS6_IJSI_SI_SJ_EEENS6_IJNSX_ISI_SE_EENSX_INSC_ILi32EEESE_EEEEENS_6half_tEPNS6_IJSE_lSM_EEES1R_S1T_NS1H_6fusion15FusionCallbacksIS1L_NS1U_17LinearCombinationIS1R_fS1R_fLNS_15FloatRoundStyleE2EEES1M_S1Q_JEEENS5_5SM1004TMEM4LOAD26SM100_TMEM_LOAD_16dp256b4xENS5_13SM90_TMA_LOADENS15_IS17_S19_NSX_INS6_IJSJ_S1A_EEENS6_IJSE_SJ_EEEEEEENS5_17SM75_U16x8_LDSM_TENS5_14SM90_TMA_STOREES28_NS5_17SM90_U16x8_STSM_TENS5_39AutoVectorizingCopyWithAssumedAlignmentILi128EEEEEEvvEEEEvNT_6ParamsE) ;  /* 0xfffffed402587950 */ /* 0x000fea0003c3ffff */
        .weak           $__internal_3_$__cuda_sm20_div_u64
        .type           $__internal_3_$__cuda_sm20_div_u64,@function
        .size           $__internal_3_$__cuda_sm20_div_u64,(.L_x_68 - $__internal_3_$__cuda_sm20_div_u64)
$__internal_3_$__cuda_sm20_div_u64:
[----:B------:R-:W1:Y:S08]  /*12aa0*/  I2F.U64.RP R16, UR4 ;  /* 0x0000000400107d12 */ /* 0x000e700008309000 */
[----:B-1----:R-:W1:Y:S02]  /*12ab0*/  MUFU.RCP R3, R16 ;  /* 0x0000001000037308 */ /* 0x002e640000001000 */
[----:B-1----:R-:W-:-:S06]  /*12ac0*/  VIADD R3, R3, 0x1ffffffe ;  /* 0x1ffffffe03037836 */ /* 0x002fcc0000000000 */
[----:B------:R-:W1:Y:S02]  /*12ad0*/  F2I.U64.TRUNC R18, R3 ;  /* 0x0000000300127311 */ /* 0x000e64000020d800 */
[----:B-1----:R-:W-:Y:S01]  /*12ae0*/  R2UR UR12, R18 ;  /* 0x00000000120c72ca */ /* 0x002fe200000e0000 */
[----:B------:R-:W-:Y:S01]  /*12af0*/  IMAD.MOV.U32 R3, RZ, RZ, 0x0 ;  /* 0x00000000ff037424 */ /* 0x000fe200078e00ff */
[----:B------:R-:W-:-:S11]  /*12b00*/  R2UR UR13, R19 ;  /* 0x00000000130d72ca */ /* 0x000fd600000e0000 */
[----:B------:R-:W-:-:S04]  /*12b10*/  UIMAD.WIDE.U32 UR14, UR12, UR4, URZ ;  /* 0x000000040c0e72a5 */ /* 0x000fc8000f8e00ff */
[----:B------:R-:W-:Y:S02]  /*12b20*/  UIADD3 UR11, UP0, UPT, URZ, -UR14, URZ ;  /* 0x8000000eff0b7290 */ /* 0x000fe4000ff1e0ff */
[----:B------:R-:W-:Y:S02]  /*12b30*/  UIMAD UR10, UR12, UR5, UR15 ;  /* 0x000000050c0a72a4 */ /* 0x000fe4000f8e020f */
[----:B------:R-:W-:Y:S02]  /*12b40*/  UIMAD.WIDE.U32 UR14, UR12, UR11, URZ ;  /* 0x0000000b0c0e72a5 */ /* 0x000fe4000f8e00ff */
[----:B------:R-:W-:-:S04]  /*12b50*/  UIMAD UR10, UR13, UR4, UR10 ;  /* 0x000000040d0a72a4 */ /* 0x000fc8000f8e020a */
[----:B------:R-:W-:Y:S01]  /*12b60*/  UIADD3.X UR10, UPT, UPT, URZ, ~UR10, URZ, UP0, !UPT ;  /* 0x8000000aff0a7290 */ /* 0x000fe200087fe4ff */
[----:B------:R-:W-:Y:S01]  /*12b70*/  UMOV UR14, UR15 ;  /* 0x0000000f000e7c82 */ /* 0x000fe20008000000 */
[----:B------:R-:W-:Y:S02]  /*12b80*/  UMOV UR15, UR12 ;  /* 0x0000000c000f7c82 */ /* 0x000fe40008000000 */
[----:B------:R-:W-:Y:S02]  /*12b90*/  UIMAD.WIDE.U32 UR18, UR13, UR10, URZ ;  /* 0x0000000a0d1272a5 */ /* 0x000fe4000f8e00ff */
[----:B------:R-:W-:Y:S02]  /*12ba0*/  UIMAD.WIDE.U32 UR14, UP2, UR12, UR10, UR14 ;  /* 0x0000000a0c0e72a5 */ /* 0x000fe4000f84000e */
[----:B------:R-:W-:Y:S02]  /*12bb0*/  UIMAD UR10, UR13, UR10, URZ ;  /* 0x0000000a0d0a72a4 */ /* 0x000fe4000f8e02ff */
[----:B------:R-:W-:-:S03]  /*12bc0*/  UIMAD.WIDE.U32 UR14, UP1, UR13, UR11, UR14 ;  /* 0x0000000b0d0e72a5 */ /* 0x000fc6000f82000e */
[----:B------:R-:W-:Y:S01]  /*12bd0*/  UMOV UR11, UR19 ;  /* 0x00000013000b7c82 */ /* 0x000fe20008000000 */
[----:B------:R-:W-:Y:S02]  /*12be0*/  UIADD3 UR15, UP0, UPT, UR10, UR15, URZ ;  /* 0x0000000f0a0f7290 */ /* 0x000fe4000ff1e0ff */
[----:B------:R-:W-:Y:S02]  /*12bf0*/  UIADD3.X UR11, UPT, UPT, UR11, UR13, URZ, UP2, !UPT ;  /* 0x0000000d0b0b7290 */ /* 0x000fe400097fe4ff */
[----:B------:R-:W-:Y:S02]  /*12c00*/  UIMAD.WIDE.U32 UR18, UR15, UR4, URZ ;  /* 0x000000040f1272a5 */ /* 0x000fe4000f8e00ff */
[----:B------:R-:W-:Y:S02]  /*12c10*/  UIADD3.X UR12, UPT, UPT, URZ, URZ, UR11, UP0, UP1 ;  /* 0x000000ffff0c7290 */ /* 0x000fe400087e240b */
[----:B------:R-:W-:Y:S02]  /*12c20*/  UIADD3 UR10, UP0, UPT, URZ, -UR18, URZ ;  /* 0x80000012ff0a7290 */ /* 0x000fe4000ff1e0ff */
[----:B------:R-:W-:-:S02]  /*12c30*/  UIMAD UR11, UR15, UR5, UR19 ;  /* 0x000000050f0b72a4 */ /* 0x000fc4000f8e0213 */
[----:B------:R-:W-:Y:S02]  /*12c40*/  UIMAD.WIDE.U32 UR18, UR15, UR10, URZ ;  /* 0x0000000a0f1272a5 */ /* 0x000fe4000f8e00ff */
[----:B------:R-:W-:-:S04]  /*12c50*/  UIMAD UR11, UR12, UR4, UR11 ;  /* 0x000000040c0b72a4 */ /* 0x000fc8000f8e020b */
[----:B------:R-:W-:Y:S01]  /*12c60*/  UIADD3.X UR11, UPT, UPT, URZ, ~UR11, URZ, UP0, !UPT ;  /* 0x8000000bff0b7290 */ /* 0x000fe200087fe4ff */
[----:B------:R-:W-:-:S03]  /*12c70*/  UMOV UR14, UR19 ;  /* 0x00000013000e7c82 */ /* 0x000fc60008000000 */
[----:B------:R-:W-:Y:S02]  /*12c80*/  UIMAD.WIDE.U32 UR18, UP2, UR15, UR11, UR14 ;  /* 0x0000000b0f1272a5 */ /* 0x000fe4000f84000e */
[----:B------:R-:W-:Y:S02]  /*12c90*/  UIMAD.WIDE.U32 UR14, UR12, UR11, URZ ;  /* 0x0000000b0c0e72a5 */ /* 0x000fe4000f8e00ff */
[----:B------:R-:W-:Y:S02]  /*12ca0*/  UIMAD.WIDE.U32 UR18, UP1, UR12, UR10, UR18 ;  /* 0x0000000a0c1272a5 */ /* 0x000fe4000f820012 */
[----:B------:R-:W-:-:S05]  /*12cb0*/  UIMAD UR10, UR12, UR11, URZ ;  /* 0x0000000b0c0a72a4 */ /* 0x000fca000f8e02ff */
[----:B------:R-:W-:Y:S02]  /*12cc0*/  UMOV UR11, UR19 ;  /* 0x00000013000b7c82 */ /* 0x000fe40008000000 */
[----:B------:R-:W-:-:S03]  /*12cd0*/  UIADD3 UR10, UP0, UPT, UR10, UR11, URZ ;  /* 0x0000000b0a0a7290 */ /* 0x000fc6000ff1e0ff */
[----:B------:R-:W-:Y:S01]  /*12ce0*/  UMOV UR11, UR15 ;  /* 0x0000000f000b7c82 */ /* 0x000fe20008000000 */
[----:B------:R-:W-:Y:S02]  /*12cf0*/  UIMAD.WIDE.U32 UR18, UR10, UR6, URZ ;  /* 0x000000060a1272a5 */ /* 0x000fe4000f8e00ff */
[----:B------:R-:W-:-:S04]  /*12d00*/  UIADD3.X UR11, UPT, UPT, UR11, UR12, URZ, UP2, !UPT ;  /* 0x0000000c0b0b7290 */ /* 0x000fc800097fe4ff */
[----:B------:R-:W-:Y:S01]  /*12d10*/  UIADD3.X UR14, UPT, UPT, URZ, URZ, UR11, UP0, UP1 ;  /* 0x000000ffff0e7290 */ /* 0x000fe200087e240b */
[----:B------:R-:W-:Y:S01]  /*12d20*/  UMOV UR18, UR19 ;  /* 0x0000001300127c82 */ /* 0x000fe20008000000 */
[----:B------:R-:W-:Y:S02]  /*12d30*/  UMOV UR19, URZ ;  /* 0x000000ff00137c82 */ /* 0x000fe40008000000 */
[----:B------:R-:W-:Y:S02]  /*12d40*/  UIMAD.WIDE.U32 UR12, UR14, UR9, URZ ;  /* 0x000000090e0c72a5 */ /* 0x000fe4000f8e00ff */
[----:B------:R-:W-:-:S04]  /*12d50*/  UIMAD.WIDE.U32 UR10, UR10, UR9, UR18 ;  /* 0x000000090a0a72a5 */ /* 0x000fc8000f8e0012 */
[----:B------:R-:W-:Y:S02]  /*12d60*/  UIMAD.WIDE.U32 UR10, UP1, UR14, UR6, UR10 ;  /* 0x000000060e0a72a5 */ /* 0x000fe4000f82000a */
[----:B------:R-:W-:-:S04]  /*12d70*/  UIMAD UR14, UR14, UR9, URZ ;  /* 0x000000090e0e72a4 */ /* 0x000fc8000f8e02ff */
[----:B------:R-:W-:-:S03]  /*12d80*/  UIADD3 UR14, UP0, UPT, UR14, UR11, URZ ;  /* 0x0000000b0e0e7290 */ /* 0x000fc6000ff1e0ff */
[----:B------:R-:W-:Y:S01]  /*12d90*/  UMOV UR11, UR13 ;  /* 0x0000000d000b7c82 */ /* 0x000fe20008000000 */
[----:B------:R-:W-:Y:S02]  /*12da0*/  UIMAD.WIDE.U32 UR18, UR14, UR4, URZ ;  /* 0x000000040e1272a5 */ /* 0x000fe4000f8e00ff */
[----:B------:R-:W-:Y:S02]  /*12db0*/  UIADD3.X UR11, UPT, UPT, UR11, URZ, URZ, UP1, !UPT ;  /* 0x000000ff0b0b7290 */ /* 0x000fe40008ffe4ff */
[----:B------:R-:W-:Y:S02]  /*12dc0*/  UIADD3 UR13, UPT, UPT, UR14, 0x1, URZ ;  /* 0x000000010e0d7890 */ /* 0x000fe4000fffe0ff */
[----:B------:R-:W-:Y:S02]  /*12dd0*/  UIADD3.X UR12, UPT, UPT, URZ, UR11, URZ, UP0, !UPT ;  /* 0x0000000bff0c7290 */ /* 0x000fe400087fe4ff */
[----:B------:R-:W-:Y:S02]  /*12de0*/  UIMAD UR11, UR14, UR5, UR19 ;  /* 0x000000050e0b72a4 */ /* 0x000fe4000f8e0213 */
[----:B------:R-:W-:-:S02]  /*12df0*/  UIADD3 UR10, UP0, UPT, -UR18, UR6, URZ ;  /* 0x00000006120a7290 */ /* 0x000fc4000ff1e1ff */
[----:B------:R-:W-:Y:S02]  /*12e00*/  UIMAD UR11, UR12, UR4, UR11 ;  /* 0x000000040c0b72a4 */ /* 0x000fe4000f8e020b */
[----:B------:R-:W-:Y:S02]  /*12e10*/  UISETP.GE.U32.AND UP1, UPT, UR10, UR4, UPT ;  /* 0x000000040a00728c */ /* 0x000fe4000bf26070 */
[----:B------:R-:W-:Y:S02]  /*12e20*/  UIADD3.X UR9, UPT, UPT, ~UR11, UR9, URZ, UP0, !UPT ;  /* 0x000000090b097290 */ /* 0x000fe400087fe5ff */
[----:B------:R-:W-:Y:S02]  /*12e30*/  UIADD3 UR12, UP0, UPT, -UR4, UR10, URZ ;  /* 0x0000000a040c7290 */ /* 0x000fe4000ff1e1ff */
[----:B------:R-:W-:Y:S02]  /*12e40*/  UISETP.GE.U32.AND.EX UP1, UPT, UR9, UR5, UPT, UP1 ;  /* 0x000000050900728c */ /* 0x000fe4000bf26110 */
[----:B------:R-:W-:-:S02]  /*12e50*/  UIADD3.X UR11, UPT, UPT, ~UR5, UR9, URZ, UP0, !UPT ;  /* 0x00000009050b7290 */ /* 0x000fc400087fe5ff */
[----:B------:R-:W-:Y:S02]  /*12e60*/  USEL UR12, UR12, UR10, UP1 ;  /* 0x0000000a0c0c7287 */ /* 0x000fe40008800000 */
[----:B------:R-:W-:Y:S02]  /*12e70*/  USEL UR11, UR11, UR9, UP1 ;  /* 0x000000090b0b7287 */ /* 0x000fe40008800000 */
[----:B------:R-:W-:Y:S02]  /*12e80*/  USEL UR13, UR13, UR14, UP1 ;  /* 0x0000000e0d0d7287 */ /* 0x000fe40008800000 */
[----:B------:R-:W-:Y:S02]  /*12e90*/  UISETP.GE.U32.AND UP1, UPT, UR12, UR4, UPT ;  /* 0x000000040c00728c */ /* 0x000fe4000bf26070 */
[----:B------:R-:W-:Y:S02]  /*12ea0*/  UISETP.NE.U32.AND UP0, UPT, UR4, URZ, UPT ;  /* 0x000000ff0400728c */ /* 0x000fe4000bf05070 */
[----:B------:R-:W-:-:S02]  /*12eb0*/  UIADD3 UR9, UPT, UPT, UR13, 0x1, URZ ;  /* 0x000000010d097890 */ /* 0x000fc4000fffe0ff */
[----:B------:R-:W-:Y:S02]  /*12ec0*/  UISETP.GE.U32.AND.EX UP1, UPT, UR11, UR5, UPT, UP1 ;  /* 0x000000050b00728c */ /* 0x000fe4000bf26110 */
[----:B------:R-:W-:Y:S02]  /*12ed0*/  UISETP.NE.AND.EX UP0, UPT, UR5, URZ, UPT, UP0 ;  /* 0x000000ff0500728c */ /* 0x000fe4000bf05300 */
[----:B------:R-:W-:-:S04]  /*12ee0*/  USEL UR9, UR9, UR13, UP1 ;  /* 0x0000000d09097287 */ /* 0x000fc80008800000 */
[----:B------:R-:W-:Y:S01]  /*12ef0*/  USEL UR12, UR9, 0xffffffff, UP0 ;  /* 0xffffffff090c7887 */ /* 0x000fe20008000000 */
[----:B------:R-:W-:Y:S11]  /*12f00*/  RET.REL.NODEC R2 `(_ZN7cutlass13device_kernelINS_4gemm6kernel13GemmUniversalINS1_17GroupProblemShapeIN4cute5tupleIJiiiEEEEENS1_10collective13CollectiveMmaINS1_40MainloopSm100ArrayTmaUmmaWarpSpecializedILi7ELi8ELi4ENS6_IJNS5_1CILi2EEENSC_ILi1EEESE_EEEEENS6_IJNSC_ILi256EEENSC_ILi128EEENSC_ILi64EEEEEENS_10bfloat16_tEPNS6_IJlSE_NSC_ILi0EEEEEESL_SO_NS5_8TiledMMAINS5_8MMA_AtomIJNS5_26SM100_MMA_F16BF16_2x1SM_SSISL_SL_fLi256ELi128ELNS5_4UMMA5MajorE0ELST_0ELNSS_7ScaleInE0ELSU_0EEEEEENS5_6LayoutINS6_IJSE_SE_SE_EEENS6_IJSM_SM_SM_EEEEENS6_IJNS5_10UnderscoreES11_S11_EEEEENS5_18SM100_TMA_2SM_LOADENS5_14ComposedLayoutINS5_7SwizzleILi3ELi4ELi3EEENS5_18smem_ptr_flag_bitsILi16EEENSX_INS6_IJNSC_ILi8EEESJ_EEENS6_IJSJ_SE_EEEEEEEvNS5_8identityES14_S1E_vS1F_EENS_8epilogue10collective18CollectiveEpilogueINS1H_31Sm100PtrArrayTmaWarpSpecializedILi4ELi2ELi32ELb1ELb0EEEJNS6_IJSI_SI_SJ_EEENS6_IJNSX_ISI_SE_EENSX_INSC_ILi32EEESE_EEEEENS_6half_tEPNS6_IJSE_lSM_EEES1R_S1T_NS1H_6fusion15FusionCallbacksIS1L_NS1U_17LinearCombinationIS1R_fS1R_fLNS_15FloatRoundStyleE2EEES1M_S1Q_JEEENS5_5SM1004TMEM4LOAD26SM100_TMEM_LOAD_16dp256b4xENS5_13SM90_TMA_LOADENS15_IS17_S19_NSX_INS6_IJSJ_S1A_EEENS6_IJSE_SJ_EEEEEEENS5_17SM75_U16x8_LDSM_TENS5_14SM90_TMA_STOREES28_NS5_17SM90_U16x8_STSM_TENS5_39AutoVectorizingCopyWithAssumedAlignmentILi128EEEEEEvvEEEEvNT_6ParamsE) ;  /* 0xfffffed0023c7950 */ /* 0x000ff60003c3ffff */
.L_x_68:
[----:B------:R-:W-:Y:S01]  /*12f10*/  MOV R28, R16 ;  /* 0x00000010001c7202 */ /* 0x000fe20000000f00 */
[----:B------:R-:W-:-:S05]  /*12f20*/  IMAD.MOV.U32 R29, RZ, RZ, R3 ;  /* 0x000000ffff1d7224 */ /* 0x000fca00078e0003 */
[----:B------:R-:W1:Y:S08]  /*12f30*/  I2F.U64.RP R28, R28 ;  /* 0x0000001c001c7312 */ /* 0x000e700000309000 */
[----:B-1----:R-:W1:Y:S02]  /*12f40*/  MUFU.RCP R22, R28 ;  /* 0x0000001c00167308 */ /* 0x002e640000001000 */
[----:B-1----:R-:W-:-:S06]  /*12f50*/  IADD3 R22, PT, PT, R22, 0x1ffffffe, RZ ;  /* 0x1ffffffe16167810 */ /* 0x002fcc0007ffe0ff */
[----:B------:R-:W1:Y:S02]  /*12f60*/  F2I.U64.TRUNC R22, R22 ;  /* 0x0000001600167311 */ /* 0x000e64000020d800 */
[----:B-1----:R-:W-:-:S04]  /*12f70*/  IMAD.WIDE.U32 R24, R22, R16, RZ ;  /* 0x0000001016187225 */ /* 0x002fc800078e00ff */
[----:B------:R-:W-:Y:S01]  /*12f80*/  IMAD R27, R22, R3, R25 ;  /* 0x00000003161b7224 */ /* 0x000fe200078e0219 */
[----:B------:R-:W-:-:S03]  /*12f90*/  IADD3 R25, P0, PT, RZ, -R24, RZ ;  /* 0x80000018ff197210 */ /* 0x000fc60007f1e0ff */
[----:B------:R-:W-:Y:S01]  /*12fa0*/  IMAD R20, R23, R16, R27 ;  /* 0x0000001017147224 */ /* 0x000fe200078e021b */
[----:B------:R-:W-:Y:S01]  /*12fb0*/  MOV R27, R22 ;  /* 0x00000016001b7202 */ /* 0x000fe20000000f00 */
[----:B------:R-:W-:-:S04]  /*12fc0*/  IMAD.HI.U32 R26, R22, R25, RZ ;  /* 0x00000019161a7227 */ /* 0x000fc800078e00ff */
[----:B------:R-:W-:-:S04]  /*12fd0*/  IMAD.X R20, RZ, RZ, ~R20, P0 ;  /* 0x000000ffff147224 */ /* 0x000fc800000e0e14 */
[----:B------:R-:W-:-:S04]  /*12fe0*/  IMAD.WIDE.U32 R26, P2, R22, R20, R26 ;  /* 0x00000014161a7225 */ /* 0x000fc8000784001a */
[C---:B------:R-:W-:Y:S02]  /*12ff0*/  IMAD R24, R23.reuse, R20, RZ ;  /* 0x0000001417187224 */ /* 0x040fe400078e02ff */
[----:B------:R-:W-:-:S04]  /*13000*/  IMAD.HI.U32 R25, P1, R23, R25, R26 ;  /* 0x0000001917197227 */ /* 0x000fc8000782001a */
[----:B------:R-:W-:Y:S01]  /*13010*/  IMAD.HI.U32 R20, R23, R20, RZ ;  /* 0x0000001417147227 */ /* 0x000fe200078e00ff */
[----:B------:R-:W-:-:S03]  /*13020*/  IADD3 R25, P0, PT, R24, R25, RZ ;  /* 0x0000001918197210 */ /* 0x000fc60007f1e0ff */
[----:B------:R-:W-:Y:S02]  /*13030*/  IMAD.X R23, R20, 0x1, R23, P2 ;  /* 0x0000000114177824 */ /* 0x000fe400010e0617 */
[----:B------:R-:W-:-:S03]  /*13040*/  IMAD.WIDE.U32 R26, R25, R16, RZ ;  /* 0x00000010191a7225 */ /* 0x000fc600078e00ff */
[----:B------:R-:W-:Y:S01]  /*13050*/  IADD3.X R23, PT, PT, RZ, RZ, R23, P0, P1 ;  /* 0x000000ffff177210 */ /* 0x000fe200007e2417 */
[----:B------:R-:W-:Y:S01]  /*13060*/  IMAD R20, R25, R3, R27 ;  /* 0x0000000319147224 */ /* 0x000fe200078e021b */
[----:B------:R-:W-:-:S03]  /*13070*/  IADD3 R22, P0, PT, RZ, -R26, RZ ;  /* 0x8000001aff167210 */ /* 0x000fc60007f1e0ff */
[----:B------:R-:W-:Y:S02]  /*13080*/  IMAD R20, R23, R16, R20 ;  /* 0x0000001017147224 */ /* 0x000fe400078e0214 */
[----:B------:R-:W-:-:S03]  /*13090*/  IMAD.HI.U32 R24, R25, R22, RZ ;  /* 0x0000001619187227 */ /* 0x000fc600078e00ff */
[----:B------:R-:W-:-:S05]  /*130a0*/  IADD3.X R20, PT, PT, RZ, ~R20, RZ, P0, !PT ;  /* 0x80000014ff147210 */ /* 0x000fca00007fe4ff */
[----:B------:R-:W-:-:S04]  /*130b0*/  IMAD.WIDE.U32 R26, P2, R25, R20, R24 ;  /* 0x00000014191a7225 */ /* 0x000fc80007840018 */
[C---:B------:R-:W-:Y:S02]  /*130c0*/  IMAD R24, R23.reuse, R20, RZ ;  /* 0x0000001417187224 */ /* 0x040fe400078e02ff */
[----:B------:R-:W-:-:S04]  /*130d0*/  IMAD.HI.U32 R25, P1, R23, R22, R26 ;  /* 0x0000001617197227 */ /* 0x000fc8000782001a */
[----:B------:R-:W-:Y:S01]  /*130e0*/  IMAD.HI.U32 R20, R23, R20, RZ ;  /* 0x0000001417147227 */ /* 0x000fe200078e00ff */
[----:B------:R-:W-:-:S03]  /*130f0*/  IADD3 R24, P0, PT, R24, R25, RZ ;  /* 0x0000001918187210 */ /* 0x000fc60007f1e0ff */
[----:B------:R-:W-:Y:S02]  /*13100*/  IMAD.X R20, R20, 0x1, R23, P2 ;  /* 0x0000000114147824 */ /* 0x000fe400010e0617 */
[----:B------:R-:W-:Y:S02]  /*13110*/  HFMA2 R23, -RZ, RZ, 0, 0 ;  /* 0x00000000ff177431 */ /* 0x000fe400000001ff */
[----:B------:R-:W-:Y:S01]  /*13120*/  IMAD.HI.U32 R22, R24, R19, RZ ;  /* 0x0000001318167227 */ /* 0x000fe200078e00ff */
[----:B------:R-:W-:-:S05]  /*13130*/  IADD3.X R25, PT, PT, RZ, RZ, R20, P0, P1 ;  /* 0x000000ffff197210 */ /* 0x000fca00007e2414 */
[-C--:B------:R-:W-:Y:S02]  /*13140*/  IMAD R20, R25, R18.reuse, RZ ;  /* 0x0000001219147224 */ /* 0x080fe400078e02ff */
[----:B------:R-:W-:-:S04]  /*13150*/  IMAD.WIDE.U32 R22, R24, R18, R22 ;  /* 0x0000001218167225 */ /* 0x000fc800078e0016 */
[----:B------:R-:W-:-:S04]  /*13160*/  IMAD.HI.U32 R23, P1, R25, R19, R22 ;  /* 0x0000001319177227 */ /* 0x000fc80007820016 */
[----:B------:R-:W-:Y:S01]  /*13170*/  IMAD.HI.U32 R22, R25, R18, RZ ;  /* 0x0000001219167227 */ /* 0x000fe200078e00ff */
[----:B------:R-:W-:-:S04]  /*13180*/  IADD3 R20, P0, PT, R20, R23, RZ ;  /* 0x0000001714147210 */ /* 0x000fc80007f1e0ff */
[----:B------:R-:W-:Y:S01]  /*13190*/  IADD3.X R22, PT, PT, R22, RZ, RZ, P1, !PT ;  /* 0x000000ff16167210 */ /* 0x000fe20000ffe4ff */
[----:B------:R-:W-:-:S04]  /*131a0*/  IMAD.WIDE.U32 R24, R20, R16, RZ ;  /* 0x0000001014187225 */ /* 0x000fc800078e00ff */
[----:B------:R-:W-:Y:S01]  /*131b0*/  IMAD.X R22, RZ, RZ, R22, P0 ;  /* 0x000000ffff167224 */ /* 0x000fe200000e0616 */
[----:B------:R-:W-:Y:S01]  /*131c0*/  IADD3 R19, P0, PT, -R24, R19, RZ ;  /* 0x0000001318137210 */ /* 0x000fe20007f1e1ff */
[C---:B------:R-:W-:Y:S02]  /*131d0*/  IMAD R23, R20.reuse, R3, R25 ;  /* 0x0000000314177224 */ /* 0x040fe400078e0219 */
[----:B------:R-:W-:Y:S01]  /*131e0*/  VIADD R25, R20, 0x1 ;  /* 0x0000000114197836 */ /* 0x000fe20000000000 */
[-C--:B------:R-:W-:Y:S01]  /*131f0*/  ISETP.GE.U32.AND P2, PT, R19, R16.reuse, PT ;  /* 0x000000101300720c */ /* 0x080fe20003f46070 */
[----:B------:R-:W-:Y:S01]  /*13200*/  IMAD R23, R22, R16, R23 ;  /* 0x0000001016177224 */ /* 0x000fe200078e0217 */
[----:B------:R-:W-:-:S04]  /*13210*/  IADD3 R22, P1, PT, -R16, R19, RZ ;  /* 0x0000001310167210 */ /* 0x000fc80007f3e1ff */
[----:B------:R-:W-:-:S04]  /*13220*/  IADD3.X R18, PT, PT, ~R23, R18, RZ, P0, !PT ;  /* 0x0000001217127210 */ /* 0x000fc800007fe5ff */
[----:B------:R-:W-:Y:S02]  /*13230*/  ISETP.GE.U32.AND.EX P0, PT, R18, R3, PT, P2 ;  /* 0x000000031200720c */ /* 0x000fe40003f06120 */
[-C--:B------:R-:W-:Y:S02]  /*13240*/  IADD3.X R23, PT, PT, ~R3, R18.reuse, RZ, P1, !PT ;  /* 0x0000001203177210 */ /* 0x080fe40000ffe5ff */
[----:B------:R-:W-:Y:S02]  /*13250*/  SEL R19, R22, R19, P0 ;  /* 0x0000001316137207 */ /* 0x000fe40000000000 */
[----:B------:R-:W-:Y:S02]  /*13260*/  SEL R18, R23, R18, P0 ;  /* 0x0000001217127207 */ /* 0x000fe40000000000 */
[----:B------:R-:W-:Y:S02]  /*13270*/  SEL R25, R25, R20, P0 ;  /* 0x0000001419197207 */ /* 0x000fe40000000000 */
[----:B------:R-:W-:-:S02]  /*13280*/  ISETP.GE.U32.AND P1, PT, R19, R16, PT ;  /* 0x000000101300720c */ /* 0x000fc40003f26070 */
[----:B------:R-:W-:Y:S02]  /*13290*/  ISETP.NE.U32.AND P0, PT, R16, RZ, PT ;  /* 0x000000ff1000720c */ /* 0x000fe40003f05070 */
[----:B------:R-:W-:Y:S02]  /*132a0*/  IADD3 R20, PT, PT, R25, 0x1, RZ ;  /* 0x0000000119147810 */ /* 0x000fe40007ffe0ff */
[----:B------:R-:W-:Y:S02]  /*132b0*/  ISETP.GE.U32.AND.EX P1, PT, R18, R3, PT, P1 ;  /* 0x000000031200720c */ /* 0x000fe40003f26110 */
[----:B------:R-:W-:Y:S02]  /*132c0*/  ISETP.NE.AND.EX P0, PT, R3, RZ, PT, P0 ;  /* 0x000000ff0300720c */ /* 0x000fe40003f05300 */
[----:B------:R-:W-:Y:S02]  /*132d0*/  MOV R3, 0x0 ;  /* 0x0000000000037802 */ /* 0x000fe40000000f00 */
[----:B------:R-:W-:-:S04]  /*132e0*/  SEL R20, R20, R25, P1 ;  /* 0x0000001914147207 */ /* 0x000fc80000800000 */
[----:B------:R-:W-:Y:S01]  /*132f0*/  SEL R20, R20, 0xffffffff, P0 ;  /* 0xffffffff14147807 */ /* 0x000fe20000000000 */
[----:B------:R-:W-:Y:S06]  /*13300*/  RET.REL.NODEC R2 `(_ZN7cutlass13device_kernelINS_4gemm6kernel13GemmUniversalINS1_17GroupProblemShapeIN4cute5tupleIJiiiEEEEENS1_10collective13CollectiveMmaINS1_40MainloopSm100ArrayTmaUmmaWarpSpecializedILi7ELi8ELi4ENS6_IJNS5_1CILi2EEENSC_ILi1EEESE_EEEEENS6_IJNSC_ILi256EEENSC_ILi128EEENSC_ILi64EEEEEENS_10bfloat16_tEPNS6_IJlSE_NSC_ILi0EEEEEESL_SO_NS5_8TiledMMAINS5_8MMA_AtomIJNS5_26SM100_MMA_F16BF16_2x1SM_SSISL_SL_fLi256ELi128ELNS5_4UMMA5MajorE0ELST_0ELNSS_7ScaleInE0ELSU_0EEEEEENS5_6LayoutINS6_IJSE_SE_SE_EEENS6_IJSM_SM_SM_EEEEENS6_IJNS5_10UnderscoreES11_S11_EEEEENS5_18SM100_TMA_2SM_LOADENS5_14ComposedLayoutINS5_7SwizzleILi3ELi4ELi3EEENS5_18smem_ptr_flag_bitsILi16EEENSX_INS6_IJNSC_ILi8EEESJ_EEENS6_IJSJ_SE_EEEEEEEvNS5_8identityES14_S1E_vS1F_EENS_8epilogue10collective18CollectiveEpilogueINS1H_31Sm100PtrArrayTmaWarpSpecializedILi4ELi2ELi32ELb1ELb0EEEJNS6_IJSI_SI_SJ_EEENS6_IJNSX_ISI_SE_EENSX_INSC_ILi32EEESE_EEEEENS_6half_tEPNS6_IJSE_lSM_EEES1R_S1T_NS1H_6fusion15FusionCallbacksIS1L_NS1U_17LinearCombinationIS1R_fS1R_fLNS_15FloatRoundStyleE2EEES1M_S1Q_JEEENS5_5SM1004TMEM4LOAD26SM100_TMEM_LOAD_16dp256b4xENS5_13SM90_TMA_LOADENS15_IS17_S19_NSX_INS6_IJSJ_S1A_EEENS6_IJSE_SJ_EEEEEEENS5_17SM75_U16x8_LDSM_TENS5_14SM90_TMA_STOREES28_NS5_17SM90_U16x8_STSM_TENS5_39AutoVectorizingCopyWithAssumedAlignmentILi128EEEEEEvvEEEEvNT_6ParamsE) ;  /* 0xfffffecc023c7950 */ /* 0x000fec0003c3ffff */
.L_x_302:
[----:B------:R-:W-:-:S00]  /*13310*/  BRA `(.L_x_302) ;  /* 0xfffffffc00fc7947 */ /* 0x000fc0000383ffff */
[----:B------:R-:W-:-:S00]  /*13320*/  NOP ;  /* 0x0000000000007918 */ /* 0x000fc00000000000 */
        /* <DEDUP_REMOVED lines=13> */
.L_x_314:


//--------------------- .nv.global.init           --------------------------
	.section	.nv.global.init,"aw",@progbits
.nv.global.init:
	.type		$str$26,@object
	.size		$str$26,($str$27 - $str$26)
$str$26:
        /*0000*/ 	.byte	0x28, 0x61, 0x64, 0x64, 0x72, 0x65, 0x73, 0x73, 0x20, 0x26, 0x20, 0x6d, 0x61, 0x73, 0x6b, 0x29
        /*0010*/ 	.byte	0x20, 0x3d, 0x3d, 0x20, 0x30, 0x00
	.type		$str$27,@object
	.size		$str$27,($str$25 - $str$27)
$str$27:
        /*0016*/ 	.byte	0x2f, 0x74, 0x6d, 0x70, 0x2f, 0x63, 0x75, 0x74, 0x6c, 0x61, 0x73, 0x73, 0x5f, 0x73, 0x77, 0x65
        /*0026*/ 	.byte	0x65, 0x70, 0x5f, 0x73, 0x72, 0x63, 0x2f, 0x69, 0x6e, 0x63, 0x6c, 0x75, 0x64, 0x65, 0x2f, 0x63
        /*0036*/ 	.byte	0x75, 0x74, 0x65, 0x2f, 0x70, 0x6f, 0x69, 0x6e, 0x74, 0x65, 0x72, 0x5f, 0x66, 0x6c, 0x61, 0x67
        /*0046*/ 	.byte	0x67, 0x65, 0x64, 0x2e, 0x68, 0x70, 0x70, 0x00
	.type		$str$25,@object
	.size		$str$25,($str$24 - $str$25)
$str$25:
        /*004e*/ 	.byte	0x2f, 0x74, 0x6d, 0x70, 0x2f, 0x63, 0x75, 0x74, 0x6c, 0x61, 0x73, 0x73, 0x5f, 0x73, 0x77, 0x65
        /*005e*/ 	.byte	0x65, 0x70, 0x5f, 0x73, 0x72, 0x63, 0x2f, 0x69, 0x6e, 0x63, 0x6c, 0x75, 0x64, 0x65, 0x2f, 0x63
        /*006e*/ 	.byte	0x75, 0x74, 0x65, 0x2f, 0x61, 0x74, 0x6f, 0x6d, 0x2f, 0x63, 0x6f, 0x70, 0x79, 0x5f, 0x74, 0x72
        /*007e*/ 	.byte	0x61, 0x69, 0x74, 0x73, 0x5f, 0x73, 0x6d, 0x31, 0x30, 0x30, 0x2e, 0x68, 0x70, 0x70, 0x00
	.type		$str$24,@object
	.size		$str$24,(__unnamed_1 - $str$24)
$str$24:
        /*008d*/ 	.byte	0x28, 0x28, 0x75, 0x69, 0x6e, 0x74, 0x33, 0x32, 0x5f, 0x74, 0x28, 0x74, 0x68, 0x72, 0x65, 0x61
        /*009d*/ 	.byte	0x64, 0x49, 0x64, 0x78, 0x2e, 0x78, 0x29, 0x20, 0x2f, 0x20, 0x33, 0x32, 0x29, 0x20, 0x25, 0x20
        /*00ad*/ 	.byte	0x34, 0x29, 0x20, 0x3d, 0x3d, 0x20, 0x28, 0x28, 0x28, 0x74, 0x6d, 0x65, 0x6d, 0x5f, 0x61, 0x64
        /*00bd*/ 	.byte	0x64, 0x72, 0x20, 0x3e, 0x3e, 0x20, 0x31, 0x36, 0x29, 0x20, 0x2f, 0x20, 0x33, 0x32, 0x29, 0x20
        /*00cd*/ 	.byte	0x25, 0x20, 0x34, 0x29, 0x00
	.type		__unnamed_1,@object
	.size		__unnamed_1,(__unnamed_2 - __unnamed_1)
__unnamed_1:
        /*00d2*/ 	.byte	0x61, 0x75, 0x74, 0x6f, 0x20, 0x63, 0x75, 0x74, 0x65, 0x3a, 0x3a, 0x61, 0x73, 0x5f, 0x70, 0x6f
        /* <DEDUP_REMOVED lines=24> */
        /*0262*/ 	.byte	0x39, 0x36, 0x3e, 0x3e, 0x3e, 0x3e, 0x5d, 0x00
	.type		__unnamed_2,@object
	.size		__unnamed_2,(.L_2 - __unnamed_2)
__unnamed_2:
        /* <DEDUP_REMOVED lines=42> */
        /*050a*/ 	.byte	0x3e, 0x5d, 0x00
.L_2:


//--------------------- .nv.shared._ZN7cutlass13device_kernelINS_4gemm6kernel13GemmUniversalINS1_17GroupProblemShapeIN4cute5tupleIJiiiEEEEENS1_10collective13CollectiveMmaINS1_40MainloopSm100ArrayTmaUmmaWarpSpecializedILi7ELi8ELi4ENS6_IJNS5_1CILi2EEENSC_ILi1EEESE_EEEEENS6_IJNSC_ILi256EEENSC_ILi128EEENSC_ILi64EEEEEENS_10bfloat16_tEPNS6_IJlSE_NSC_ILi0EEEEEESL_SO_NS5_8TiledMMAINS5_8MMA_AtomIJNS5_26SM100_MMA_F16BF16_2x1SM_SSISL_SL_fLi256ELi128ELNS5_4UMMA5MajorE0ELST_0ELNSS_7ScaleInE0ELSU_0EEEEEENS5_6LayoutINS6_IJSE_SE_SE_EEENS6_IJSM_SM_SM_EEEEENS6_IJNS5_10UnderscoreES11_S11_EEEEENS5_18SM100_TMA_2SM_LOADENS5_14ComposedLayoutINS5_7SwizzleILi3ELi4ELi3EEENS5_18smem_ptr_flag_bitsILi16EEENSX_INS6_IJNSC_ILi8EEESJ_EEENS6_IJSJ_SE_EEEEEEEvNS5_8identityES14_S1E_vS1F_EENS_8epilogue10collective18CollectiveEpilogueINS1H_31Sm100PtrArrayTmaWarpSpecializedILi4ELi2ELi32ELb1ELb0EEEJNS6_IJSI_SI_SJ_EEENS6_IJNSX_ISI_SE_EENSX_INSC_ILi32EEESE_EEEEENS_6half_tEPNS6_IJSE_lSM_EEES1R_S1T_NS1H_6fusion15FusionCallbacksIS1L_NS1U_17LinearCombinationIS1R_fS1R_fLNS_15FloatRoundStyleE2EEES1M_S1Q_JEEENS5_5SM1004TMEM4LOAD26SM100_TMEM_LOAD_16dp256b4xENS5_13SM90_TMA_LOADENS15_IS17_S19_NSX_INS6_IJSJ_S1A_EEENS6_IJSE_SJ_EEEEEEENS5_17SM75_U16x8_LDSM_TENS5_14SM90_TMA_STOREES28_NS5_17SM90_U16x8_STSM_TENS5_39AutoVectorizingCopyWithAssumedAlignmentILi128EEEEEEvvEEEEvNT_6ParamsE --------------------------
	.section	.nv.shared._ZN7cutlass13device_kernelINS_4gemm6kernel13GemmUniversalINS1_17GroupProblemShapeIN4cute5tupleIJiiiEEEEENS1_10collective13CollectiveMmaINS1_40MainloopSm100ArrayTmaUmmaWarpSpecializedILi7ELi8ELi4ENS6_IJNS5_1CILi2EEENSC_ILi1EEESE_EEEEENS6_IJNSC_ILi256EEENSC_ILi128EEENSC_ILi64EEEEEENS_10bfloat16_tEPNS6_IJlSE_NSC_ILi0EEEEEESL_SO_NS5_8TiledMMAINS5_8MMA_AtomIJNS5_26SM100_MMA_F16BF16_2x1SM_SSISL_SL_fLi256ELi128ELNS5_4UMMA5MajorE0ELST_0ELNSS_7ScaleInE0ELSU_0EEEEEENS5_6LayoutINS6_IJSE_SE_SE_EEENS6_IJSM_SM_SM_EEEEENS6_IJNS5_10UnderscoreES11_S11_EEEEENS5_18SM100_TMA_2SM_LOADENS5_14ComposedLayoutINS5_7SwizzleILi3ELi4ELi3EEENS5_18smem_ptr_flag_bitsILi16EEENSX_INS6_IJNSC_ILi8EEESJ_EEENS6_IJSJ_SE_EEEEEEEvNS5_8identityES14_S1E_vS1F_EENS_8epilogue10collective18CollectiveEpilogueINS1H_31Sm100PtrArrayTmaWarpSpecializedILi4ELi2ELi32ELb1ELb0EEEJNS6_IJSI_SI_SJ_EEENS6_IJNSX_ISI_SE_EENSX_INSC_ILi32EEESE_EEEEENS_6half_tEPNS6_IJSE_lSM_EEES1R_S1T_NS1H_6fusion15FusionCallbacksIS1L_NS1U_17LinearCombinationIS1R_fS1R_fLNS_15FloatRoundStyleE2EEES1M_S1Q_JEEENS5_5SM1004TMEM4LOAD26SM100_TMEM_LOAD_16dp256b4xENS5_13SM90_TMA_LOADENS15_IS17_S19_NSX_INS6_IJSJ_S1A_EEENS6_IJSE_SJ_EEEEEEENS5_17SM75_U16x8_LDSM_TENS5_14SM90_TMA_STOREES28_NS5_17SM90_U16x8_STSM_TENS5_39AutoVectorizingCopyWithAssumedAlignmentILi128EEEEEEvvEEEEvNT_6ParamsE,"aw",@nobits
	.sectionflags	@""
	.align	16
	.zero		1024


//--------------------- .nv.shared.reserved.0     --------------------------
	.section	.nv.shared.reserved.0,"aw",@nobits
	.weak		__nv_reservedSMEM_offset_0_alias
	.size		__nv_reservedSMEM_offset_0_alias, 0, 64
	.other		__nv_reservedSMEM_offset_0_alias,@"STO_CUDA_RESERVED_SHARED STV_DEFAULT"
__nv_reservedSMEM_offset_0_alias:
	.zero		0
.nv.shared.reserved.0:
	.zero		64
	.weak		__nv_reservedSMEM_tcgen05_partition
	.type		__nv_reservedSMEM_tcgen05_partition,@object
	.size		__nv_reservedSMEM_tcgen05_partition,(.L_0 - __nv_reservedSMEM_tcgen05_partition)
__nv_reservedSMEM_tcgen05_partition:
	.zero		32
.L_0:


//--------------------- .nv.global                --------------------------
	.section	.nv.global,"aw",@nobits
.nv.global:
	.type		_ZN39_INTERNAL_0c1efb23_4_k_cu_933dac2c_27864cute1_E,@object
	.size		_ZN39_INTERNAL_0c1efb23_4_k_cu_933dac2c_27864cute1_E,(_ZN39_INTERNAL_0c1efb23_4_k_cu_933dac2c_27864cuda3std3__45__cpo6cbeginE - _ZN39_INTERNAL_0c1efb23_4_k_cu_933dac2c_27864cute1_E)
_ZN39_INTERNAL_0c1efb23_4_k_cu_933dac2c_27864cute1_E:
	.zero		1
	.type		_ZN39_INTERNAL_0c1efb23_4_k_cu_933dac2c_27864cuda3std3__45__cpo6cbeginE,@object
	.size		_ZN39_INTERNAL_0c1efb23_4_k_cu_933dac2c_27864cuda3std3__45__cpo6cbeginE,(_ZN39_INTERNAL_0c1efb23_4_k_cu_933dac2c_27864cuda3std3__48in_placeE - _ZN39_INTERNAL_0c1efb23_4_k_cu_933dac2c_27864cuda3std3__45__cpo6cbeginE)
_ZN39_INTERNAL_0c1efb23_4_k_cu_933dac2c_27864cuda3std3__45__cpo6cbeginE:
	.zero		1
	.type		_ZN39_INTERNAL_0c1efb23_4_k_cu_933dac2c_27864cuda3std3__48in_placeE,@object
	.size		_ZN39_INTERNAL_0c1efb23_4_k_cu_933dac2c_27864cuda3std3__48in_placeE,(_ZN39_INTERNAL_0c1efb23_4_k_cu_933dac2c_27864cuda3std6ranges3__45__cpo9iter_moveE - _ZN39_INTERNAL_0c1efb23_4_k_cu_933dac2c_27864cuda3std3__48in_placeE)
_ZN39_INTERNAL_0c1efb23_4_k_cu_933dac2c_27864cuda3std3__48in_placeE:
	.zero		1
	.type		_ZN39_INTERNAL_0c1efb23_4_k_cu_933dac2c_27864cuda3std6ranges3__45__cpo9iter_moveE,@object
	.size		_ZN39_INTERNAL_0c1efb23_4_k_cu_933dac2c_27864cuda3std6ranges3__45__cpo9iter_moveE,(_ZN39_INTERNAL_0c1efb23_4_k_cu_933dac2c_27864cuda3std3__45__cpo5beginE - _ZN39_INTERNAL_0c1efb23_4_k_cu_933dac2c_27864cuda3std6ranges3__45__cpo9iter_moveE)
_ZN39_INTERNAL_0c1efb23_4_k_cu_933dac2c_27864cuda3std6ranges3__45__cpo9iter_moveE:
	.zero		1
	.type		_ZN39_INTERNAL_0c1efb23_4_k_cu_933dac2c_27864cuda3std3__45__cpo5beginE,@object
	.size		_ZN39_INTERNAL_0c1efb23_4_k_cu_933dac2c_27864cuda3std3__45__cpo5beginE,(_ZN39_INTERNAL_0c1efb23_4_k_cu_933dac2c_27864cuda3std3__441_GLOBAL__N__0c1efb23_4_k_cu_933dac2c_27866ignoreE - _ZN39_INTERNAL_0c1efb23_4_k_cu_933dac2c_27864cuda3std3__45__cpo5beginE)
_ZN39_INTERNAL_0c1efb23_4_k_cu_933dac2c_27864cuda3std3__45__cpo5beginE:
	.zero		1
	.type		_ZN39_INTERNAL_0c1efb23_4_k_cu_933dac2c_27864cuda3std3__441_GLOBAL__N__0c1efb23_4_k_cu_933dac2c_27866ignoreE,@object
	.size		_ZN39_INTERNAL_0c1efb23_4_k_cu_933dac2c_27864cuda3std3__441_GLOBAL__N__0c1efb23_4_k_cu_933dac2c_27866ignoreE,(_ZN39_INTERNAL_0c1efb23_4_k_cu_933dac2c_27864cute7productE - _ZN39_INTERNAL_0c1efb23_4_k_cu_933dac2c_27864cuda3std3__441_GLOBAL__N__0c1efb23_4_k_cu_933dac2c_27866ignoreE)
_ZN39_INTERNAL_0c1efb23_4_k_cu_933dac2c_27864cuda3std3__441_GLOBAL__N__0c1efb23_4_k_cu_933dac2c_27866ignoreE:
	.zero		1
	.type		_ZN39_INTERNAL_0c1efb23_4_k_cu_933dac2c_27864cute7productE,@object
	.size		_ZN39_INTERNAL_0c1efb23_4_k_cu_933dac2c_27864cute7productE,(_ZN39_INTERNAL_0c1efb23_4_k_cu_933dac2c_27864cuda3std3__45__cpo3endE - _ZN39_INTERNAL_0c1efb23_4_k_cu_933dac2c_27864cute7productE)
_ZN39_INTERNAL_0c1efb23_4_k_cu_933dac2c_27864cute7productE:
	.zero		1
	.type		_ZN39_INTERNAL_0c1efb23_4_k_cu_933dac2c_27864cuda3std3__45__cpo3endE,@object
	.size		_ZN39_INTERNAL_0c1efb23_4_k_cu_933dac2c_27864cuda3std3__45__cpo3endE,(_ZN39_INTERNAL_0c1efb23_4_k_cu_933dac2c_27864cuda3std3__419piecewise_constructE - _ZN39_INTERNAL_0c1efb23_4_k_cu_933dac2c_27864cuda3std3__45__cpo3endE)
_ZN39_INTERNAL_0c1efb23_4_k_cu_933dac2c_27864cuda3std3__45__cpo3endE:
	.zero		1
	.type		_ZN39_INTERNAL_0c1efb23_4_k_cu_933dac2c_27864cuda3std3__419piecewise_constructE,@object
	.size		_ZN39_INTERNAL_0c1efb23_4_k_cu_933dac2c_27864cuda3std3__419piecewise_constructE,(_ZN39_INTERNAL_0c1efb23_4_k_cu_933dac2c_27864cuda3std3__45__cpo4cendE - _ZN39_INTERNAL_0c1efb23_4_k_cu_933dac2c_27864cuda3std3__419piecewise_constructE)
_ZN39_INTERNAL_0c1efb23_4_k_cu_933dac2c_27864cuda3std3__419piecewise_constructE:
	.zero		1
	.type		_ZN39_INTERNAL_0c1efb23_4_k_cu_933dac2c_27864cuda3std3__45__cpo4cendE,@object
	.size		_ZN39_INTERNAL_0c1efb23_4_k_cu_933dac2c_27864cuda3std3__45__cpo4cendE,(_ZN39_INTERNAL_0c1efb23_4_k_cu_933dac2c_27864cuda3std6ranges3__45__cpo4swapE - _ZN39_INTERNAL_0c1efb23_4_k_cu_933dac2c_27864cuda3std3__45__cpo4cendE)
_ZN39_INTERNAL_0c1efb23_4_k_cu_933dac2c_27864cuda3std3__45__cpo4cendE:
	.zero		1
	.type		_ZN39_INTERNAL_0c1efb23_4_k_cu_933dac2c_27864cuda3std6ranges3__45__cpo4swapE,@object
	.size		_ZN39_INTERNAL_0c1efb23_4_k_cu_933dac2c_27864cuda3std6ranges3__45__cpo4swapE,(.L_10 - _ZN39_INTERNAL_0c1efb23_4_k_cu_933dac2c_27864cuda3std6ranges3__45__cpo4swapE)
_ZN39_INTERNAL_0c1efb23_4_k_cu_933dac2c_27864cuda3std6ranges3__45__cpo4swapE:
	.zero		1
.L_10:


//--------------------- .nv.constant0._ZN7cutlass13device_kernelINS_4gemm6kernel13GemmUniversalINS1_17GroupProblemShapeIN4cute5tupleIJiiiEEEEENS1_10collective13CollectiveMmaINS1_40MainloopSm100ArrayTmaUmmaWarpSpecializedILi7ELi8ELi4ENS6_IJNS5_1CILi2EEENSC_ILi1EEESE_EEEEENS6_IJNSC_ILi256EEENSC_ILi128EEENSC_ILi64EEEEEENS_10bfloat16_tEPNS6_IJlSE_NSC_ILi0EEEEEESL_SO_NS5_8TiledMMAINS5_8MMA_AtomIJNS5_26SM100_MMA_F16BF16_2x1SM_SSISL_SL_fLi256ELi128ELNS5_4UMMA5MajorE0ELST_0ELNSS_7ScaleInE0ELSU_0EEEEEENS5_6LayoutINS6_IJSE_SE_SE_EEENS6_IJSM_SM_SM_EEEEENS6_IJNS5_10UnderscoreES11_S11_EEEEENS5_18SM100_TMA_2SM_LOADENS5_14ComposedLayoutINS5_7SwizzleILi3ELi4ELi3EEENS5_18smem_ptr_flag_bitsILi16EEENSX_INS6_IJNSC_ILi8EEESJ_EEENS6_IJSJ_SE_EEEEEEEvNS5_8identityES14_S1E_vS1F_EENS_8epilogue10collective18CollectiveEpilogueINS1H_31Sm100PtrArrayTmaWarpSpecializedILi4ELi2ELi32ELb1ELb0EEEJNS6_IJSI_SI_SJ_EEENS6_IJNSX_ISI_SE_EENSX_INSC_ILi32EEESE_EEEEENS_6half_tEPNS6_IJSE_lSM_EEES1R_S1T_NS1H_6fusion15FusionCallbacksIS1L_NS1U_17LinearCombinationIS1R_fS1R_fLNS_15FloatRoundStyleE2EEES1M_S1Q_JEEENS5_5SM1004TMEM4LOAD26SM100_TMEM_LOAD_16dp256b4xENS5_13SM90_TMA_LOADENS15_IS17_S19_NSX_INS6_IJSJ_S1A_EEENS6_IJSE_SJ_EEEEEEENS5_17SM75_U16x8_LDSM_TENS5_14SM90_TMA_STOREES28_NS5_17SM90_U16x8_STSM_TENS5_39AutoVectorizingCopyWithAssumedAlignmentILi128EEEEEEvvEEEEvNT_6ParamsE --------------------------
	.section	.nv.constant0._ZN7cutlass13device_kernelINS_4gemm6kernel13GemmUniversalINS1_17GroupProblemShapeIN4cute5tupleIJiiiEEEEENS1_10collective13CollectiveMmaINS1_40MainloopSm100ArrayTmaUmmaWarpSpecializedILi7ELi8ELi4ENS6_IJNS5_1CILi2EEENSC_ILi1EEESE_EEEEENS6_IJNSC_ILi256EEENSC_ILi128EEENSC_ILi64EEEEEENS_10bfloat16_tEPNS6_IJlSE_NSC_ILi0EEEEEESL_SO_NS5_8TiledMMAINS5_8MMA_AtomIJNS5_26SM100_MMA_F16BF16_2x1SM_SSISL_SL_fLi256ELi128ELNS5_4UMMA5MajorE0ELST_0ELNSS_7ScaleInE0ELSU_0EEEEEENS5_6LayoutINS6_IJSE_SE_SE_EEENS6_IJSM_SM_SM_EEEEENS6_IJNS5_10UnderscoreES11_S11_EEEEENS5_18SM100_TMA_2SM_LOADENS5_14ComposedLayoutINS5_7SwizzleILi3ELi4ELi3EEENS5_18smem_ptr_flag_bitsILi16EEENSX_INS6_IJNSC_ILi8EEESJ_EEENS6_IJSJ_SE_EEEEEEEvNS5_8identityES14_S1E_vS1F_EENS_8epilogue10collective18CollectiveEpilogueINS1H_31Sm100PtrArrayTmaWarpSpecializedILi4ELi2ELi32ELb1ELb0EEEJNS6_IJSI_SI_SJ_EEENS6_IJNSX_ISI_SE_EENSX_INSC_ILi32EEESE_EEEEENS_6half_tEPNS6_IJSE_lSM_EEES1R_S1T_NS1H_6fusion15FusionCallbacksIS1L_NS1U_17LinearCombinationIS1R_fS1R_fLNS_15FloatRoundStyleE2EEES1M_S1Q_JEEENS5_5SM1004TMEM4LOAD26SM100_TMEM_LOAD_16dp256b4xENS5_13SM90_TMA_LOADENS15_IS17_S19_NSX_INS6_IJSJ_S1A_EEENS6_IJSE_SJ_EEEEEEENS5_17SM75_U16x8_LDSM_TENS5_14SM90_TMA_STOREES28_NS5_17SM90_U16x8_STSM_TENS5_39AutoVectorizingCopyWithAssumedAlignmentILi128EEEEEEvvEEEEvNT_6ParamsE,"a",@progbits
	.sectionflags	@""
	.align	4
.nv.constant0._ZN7cutlass13device_kernelINS_4gemm6kernel13GemmUniversalINS1_17GroupProblemShapeIN4cute5tupleIJiiiEEEEENS1_10collective13CollectiveMmaINS1_40MainloopSm100ArrayTmaUmmaWarpSpecializedILi7ELi8ELi4ENS6_IJNS5_1CILi2EEENSC_ILi1EEESE_EEEEENS6_IJNSC_ILi256EEENSC_ILi128EEENSC_ILi64EEEEEENS_10bfloat16_tEPNS6_IJlSE_NSC_ILi0EEEEEESL_SO_NS5_8TiledMMAINS5_8MMA_AtomIJNS5_26SM100_MMA_F16BF16_2x1SM_SSISL_SL_fLi256ELi128ELNS5_4UMMA5MajorE0ELST_0ELNSS_7ScaleInE0ELSU_0EEEEEENS5_6LayoutINS6_IJSE_SE_SE_EEENS6_IJSM_SM_SM_EEEEENS6_IJNS5_10UnderscoreES11_S11_EEEEENS5_18SM100_TMA_2SM_LOADENS5_14ComposedLayoutINS5_7SwizzleILi3ELi4ELi3EEENS5_18smem_ptr_flag_bitsILi16EEENSX_INS6_IJNSC_ILi8EEESJ_EEENS6_IJSJ_SE_EEEEEEEvNS5_8identityES14_S1E_vS1F_EENS_8epilogue10collective18CollectiveEpilogueINS1H_31Sm100PtrArrayTmaWarpSpecializedILi4ELi2ELi32ELb1ELb0EEEJNS6_IJSI_SI_SJ_EEENS6_IJNSX_ISI_SE_EENSX_INSC_ILi32EEESE_EEEEENS_6half_tEPNS6_IJSE_lSM_EEES1R_S1T_NS1H_6fusion15FusionCallbacksIS1L_NS1U_17LinearCombinationIS1R_fS1R_fLNS_15FloatRoundStyleE2EEES1M_S1Q_JEEENS5_5SM1004TMEM4LOAD26SM100_TMEM_LOAD_16dp256b4xENS5_13SM90_TMA_LOADENS15_IS17_S19_NSX_INS6_IJSJ_S1A_EEENS6_IJSE_SJ_EEEEEEENS5_17SM75_U16x8_LDSM_TENS5_14SM90_TMA_STOREES28_NS5_17SM90_U16x8_STSM_TENS5_39AutoVectorizingCopyWithAssumedAlignmentILi128EEEEEEvvEEEEvNT_6ParamsE:
	.zero		3200


//--------------------- SYMBOLS --------------------------

	.type		.nv.reservedSmem.offset0,@object
	.size		.nv.reservedSmem.offset0,0x4
	.type		.nv.reservedSmem.cap,@object
	.size		.nv.reservedSmem.cap,0x4
	.type		__assertfail,@function
